	.target	sm_100a

	.elftype	@"ET_EXEC"


//--------------------- .note.nv.tkinfo           --------------------------
	.section	.note.nv.tkinfo,"",@"SHT_NOTE"
	.sectionflags	@"SHF_NOTE_NV_TKINFO"
	.tkinfo
        /*0018*/ 	.word	0x00000002
        /*0030*/ 	.string	""
        /*0030*/ 	.string	"ptxas"
        /*0030*/ 	.string	"Cuda compilation tools, release 13.0, V13.0.88"
        /*0030*/ 	.string	"Build cuda_13.0.r13.0/compiler.36424714_0"
        /*0030*/ 	.string	"-arch sm_100a -m 64 "



//--------------------- .note.nv.cuinfo           --------------------------
	.section	.note.nv.cuinfo,"",@"SHT_NOTE"
	.sectionflags	@"SHF_NOTE_NV_CUINFO"
        /*0018*/ 	.short	0x0002
        /*001a*/ 	.short	0x0064
        /*001c*/ 	.short	0x0082
	.zero		2


//--------------------- .nv.info                  --------------------------
	.section	.nv.info,"",@"SHT_CUDA_INFO"
	.align	4


	//----- nvinfo : EIATTR_REGCOUNT
	.align		4
        /*0000*/ 	.byte	0x04, 0x2f
        /*0002*/ 	.short	(.L_29 - .L_28)
	.align		4
.L_28:
        /*0004*/ 	.word	index@(_ZN2at6native69_GLOBAL__N__64f4e359_31_FunctionOfAMatrixUtilsKernel_cu_b2145a98_316216_elemwise_kernelILi128ELi8EZNS1_43_compute_linear_combination_internal_kernelIhEEvRNS_14TensorIteratorEiiiEUliE_EEviT1_)
        /*0008*/ 	.word	0x00000038


	//----- nvinfo : EIATTR_FRAME_SIZE
	.align		4
.L_29:
        /*000c*/ 	.byte	0x04, 0x11
        /*000e*/ 	.short	(.L_31 - .L_30)
	.align		4
.L_30:
        /*0010*/ 	.word	index@(_ZN2at6native69_GLOBAL__N__64f4e359_31_FunctionOfAMatrixUtilsKernel_cu_b2145a98_316216_elemwise_kernelILi128ELi8EZNS1_43_compute_linear_combination_internal_kernelIhEEvRNS_14TensorIteratorEiiiEUliE_EEviT1_)
        /*0014*/ 	.word	0x00000000


	//----- nvinfo : EIATTR_REGCOUNT
	.align		4
.L_31:
        /*0018*/ 	.byte	0x04, 0x2f
        /*001a*/ 	.short	(.L_33 - .L_32)
	.align		4
.L_32:
        /*001c*/ 	.word	index@(_ZN2at6native69_GLOBAL__N__64f4e359_31_FunctionOfAMatrixUtilsKernel_cu_b2145a98_316216_elemwise_kernelILi128ELi8EZNS1_43_compute_linear_combination_internal_kernelIaEEvRNS_14TensorIteratorEiiiEUliE_EEviT1_)
        /*0020*/ 	.word	0x00000038


	//----- nvinfo : EIATTR_FRAME_SIZE
	.align		4
.L_33:
        /*0024*/ 	.byte	0x04, 0x11
        /*0026*/ 	.short	(.L_35 - .L_34)
	.align		4
.L_34:
        /*0028*/ 	.word	index@(_ZN2at6native69_GLOBAL__N__64f4e359_31_FunctionOfAMatrixUtilsKernel_cu_b2145a98_316216_elemwise_kernelILi128ELi8EZNS1_43_compute_linear_combination_internal_kernelIaEEvRNS_14TensorIteratorEiiiEUliE_EEviT1_)
        /*002c*/ 	.word	0x00000000


	//----- nvinfo : EIATTR_REGCOUNT
	.align		4
.L_35:
        /*0030*/ 	.byte	0x04, 0x2f
        /*0032*/ 	.short	(.L_37 - .L_36)
	.align		4
.L_36:
        /*0034*/ 	.word	index@(_ZN2at6native69_GLOBAL__N__64f4e359_31_FunctionOfAMatrixUtilsKernel_cu_b2145a98_316216_elemwise_kernelILi128ELi8EZNS1_43_compute_linear_combination_internal_kernelIiEEvRNS_14TensorIteratorEiiiEUliE_EEviT1_)
        /*0038*/ 	.word	0x00000040


	//----- nvinfo : EIATTR_FRAME_SIZE
	.align		4
.L_37:
        /*003c*/ 	.byte	0x04, 0x11
        /*003e*/ 	.short	(.L_39 - .L_38)
	.align		4
.L_38:
        /*0040*/ 	.word	index@(_ZN2at6native69_GLOBAL__N__64f4e359_31_FunctionOfAMatrixUtilsKernel_cu_b2145a98_316216_elemwise_kernelILi128ELi8EZNS1_43_compute_linear_combination_internal_kernelIiEEvRNS_14TensorIteratorEiiiEUliE_EEviT1_)
        /*0044*/ 	.word	0x00000000


	//----- nvinfo : EIATTR_REGCOUNT
	.align		4
.L_39:
        /*0048*/ 	.byte	0x04, 0x2f
        /*004a*/ 	.short	(.L_41 - .L_40)
	.align		4
.L_40:
        /*004c*/ 	.word	index@(_ZN2at6native69_GLOBAL__N__64f4e359_31_FunctionOfAMatrixUtilsKernel_cu_b2145a98_316216_elemwise_kernelILi128ELi8EZNS1_43_compute_linear_combination_internal_kernelIlEEvRNS_14TensorIteratorEiiiEUliE_EEviT1_)
        /*0050*/ 	.word	0x00000038


	//----- nvinfo : EIATTR_FRAME_SIZE
	.align		4
.L_41:
        /*0054*/ 	.byte	0x04, 0x11
        /*0056*/ 	.short	(.L_43 - .L_42)
	.align		4
.L_42:
        /*0058*/ 	.word	index@(_ZN2at6native69_GLOBAL__N__64f4e359_31_FunctionOfAMatrixUtilsKernel_cu_b2145a98_316216_elemwise_kernelILi128ELi8EZNS1_43_compute_linear_combination_internal_kernelIlEEvRNS_14TensorIteratorEiiiEUliE_EEviT1_)
        /*005c*/ 	.word	0x00000000


	//----- nvinfo : EIATTR_REGCOUNT
	.align		4
.L_43:
        /*0060*/ 	.byte	0x04, 0x2f
        /*0062*/ 	.short	(.L_45 - .L_44)
	.align		4
.L_44:
        /*0064*/ 	.word	index@(_ZN2at6native69_GLOBAL__N__64f4e359_31_FunctionOfAMatrixUtilsKernel_cu_b2145a98_316216_elemwise_kernelILi128ELi8EZNS1_43_compute_linear_combination_internal_kernelIsEEvRNS_14TensorIteratorEiiiEUliE_EEviT1_)
        /*0068*/ 	.word	0x00000038


	//----- nvinfo : EIATTR_FRAME_SIZE
	.align		4
.L_45:
        /*006c*/ 	.byte	0x04, 0x11
        /*006e*/ 	.short	(.L_47 - .L_46)
	.align		4
.L_46:
        /*0070*/ 	.word	index@(_ZN2at6native69_GLOBAL__N__64f4e359_31_FunctionOfAMatrixUtilsKernel_cu_b2145a98_316216_elemwise_kernelILi128ELi8EZNS1_43_compute_linear_combination_internal_kernelIsEEvRNS_14TensorIteratorEiiiEUliE_EEviT1_)
        /*0074*/ 	.word	0x00000000


	//----- nvinfo : EIATTR_REGCOUNT
	.align		4
.L_47:
        /*0078*/ 	.byte	0x04, 0x2f
        /*007a*/ 	.short	(.L_49 - .L_48)
	.align		4
.L_48:
        /*007c*/ 	.word	index@(_ZN2at6native69_GLOBAL__N__64f4e359_31_FunctionOfAMatrixUtilsKernel_cu_b2145a98_316216_elemwise_kernelILi128ELi8EZNS1_43_compute_linear_combination_internal_kernelIdEEvRNS_14TensorIteratorEiiiEUliE_EEviT1_)
        /*0080*/ 	.word	0x00000040


	//----- nvinfo : EIATTR_FRAME_SIZE
	.align		4
.L_49:
        /*0084*/ 	.byte	0x04, 0x11
        /*0086*/ 	.short	(.L_51 - .L_50)
	.align		4
.L_50:
        /*0088*/ 	.word	index@(_ZN2at6native69_GLOBAL__N__64f4e359_31_FunctionOfAMatrixUtilsKernel_cu_b2145a98_316216_elemwise_kernelILi128ELi8EZNS1_43_compute_linear_combination_internal_kernelIdEEvRNS_14TensorIteratorEiiiEUliE_EEviT1_)
        /*008c*/ 	.word	0x00000000


	//----- nvinfo : EIATTR_REGCOUNT
	.align		4
.L_51:
        /*0090*/ 	.byte	0x04, 0x2f
        /*0092*/ 	.short	(.L_53 - .L_52)
	.align		4
.L_52:
        /*0094*/ 	.word	index@(_ZN2at6native69_GLOBAL__N__64f4e359_31_FunctionOfAMatrixUtilsKernel_cu_b2145a98_316216_elemwise_kernelILi128ELi8EZNS1_43_compute_linear_combination_internal_kernelIfEEvRNS_14TensorIteratorEiiiEUliE_EEviT1_)
        /*0098*/ 	.word	0x00000040


	//----- nvinfo : EIATTR_FRAME_SIZE
	.align		4
.L_53:
        /*009c*/ 	.byte	0x04, 0x11
        /*009e*/ 	.short	(.L_55 - .L_54)
	.align		4
.L_54:
        /*00a0*/ 	.word	index@(_ZN2at6native69_GLOBAL__N__64f4e359_31_FunctionOfAMatrixUtilsKernel_cu_b2145a98_316216_elemwise_kernelILi128ELi8EZNS1_43_compute_linear_combination_internal_kernelIfEEvRNS_14TensorIteratorEiiiEUliE_EEviT1_)
        /*00a4*/ 	.word	0x00000000


	//----- nvinfo : EIATTR_REGCOUNT
	.align		4
.L_55:
        /*00a8*/ 	.byte	0x04, 0x2f
        /*00aa*/ 	.short	(.L_57 - .L_56)
	.align		4
.L_56:
        /*00ac*/ 	.word	index@(_ZN2at6native69_GLOBAL__N__64f4e359_31_FunctionOfAMatrixUtilsKernel_cu_b2145a98_316216_elemwise_kernelILi128ELi8EZNS1_43_compute_linear_combination_internal_kernelIN3c107complexIdEEEEvRNS_14TensorIteratorEiiiEUliE_EEviT1_)
        /*00b0*/ 	.word	0x00000040


	//----- nvinfo : EIATTR_FRAME_SIZE
	.align		4
.L_57:
        /*00b4*/ 	.byte	0x04, 0x11
        /*00b6*/ 	.short	(.L_59 - .L_58)
	.align		4
.L_58:
        /*00b8*/ 	.word	index@(_ZN2at6native69_GLOBAL__N__64f4e359_31_FunctionOfAMatrixUtilsKernel_cu_b2145a98_316216_elemwise_kernelILi128ELi8EZNS1_43_compute_linear_combination_internal_kernelIN3c107complexIdEEEEvRNS_14TensorIteratorEiiiEUliE_EEviT1_)
        /*00bc*/ 	.word	0x00000000


	//----- nvinfo : EIATTR_REGCOUNT
	.align		4
.L_59:
        /*00c0*/ 	.byte	0x04, 0x2f
        /*00c2*/ 	.short	(.L_61 - .L_60)
	.align		4
.L_60:
        /*00c4*/ 	.word	index@(_ZN2at6native69_GLOBAL__N__64f4e359_31_FunctionOfAMatrixUtilsKernel_cu_b2145a98_316216_elemwise_kernelILi128ELi8EZNS1_43_compute_linear_combination_internal_kernelIN3c107complexIfEEEEvRNS_14TensorIteratorEiiiEUliE_EEviT1_)
        /*00c8*/ 	.word	0x00000035


	//----- nvinfo : EIATTR_FRAME_SIZE
	.align		4
.L_61:
        /*00cc*/ 	.byte	0x04, 0x11
        /*00ce*/ 	.short	(.L_63 - .L_62)
	.align		4
.L_62:
        /*00d0*/ 	.word	index@(_ZN2at6native69_GLOBAL__N__64f4e359_31_FunctionOfAMatrixUtilsKernel_cu_b2145a98_316216_elemwise_kernelILi128ELi8EZNS1_43_compute_linear_combination_internal_kernelIN3c107complexIfEEEEvRNS_14TensorIteratorEiiiEUliE_EEviT1_)
        /*00d4*/ 	.word	0x00000000


	//----- nvinfo : EIATTR_REGCOUNT
	.align		4
.L_63:
        /*00d8*/ 	.byte	0x04, 0x2f
        /*00da*/ 	.short	(.L_65 - .L_64)
	.align		4
.L_64:
        /*00dc*/ 	.word	index@(_ZN2at6native69_GLOBAL__N__64f4e359_31_FunctionOfAMatrixUtilsKernel_cu_b2145a98_316216_elemwise_kernelILi128ELi8EZNS1_43_compute_linear_combination_internal_kernelIN3c104HalfEEEvRNS_14TensorIteratorEiiiEUliE_EEviT1_)
        /*00e0*/ 	.word	0x00000038


	//----- nvinfo : EIATTR_FRAME_SIZE
	.align		4
.L_65:
        /*00e4*/ 	.byte	0x04, 0x11
        /*00e6*/ 	.short	(.L_67 - .L_66)
	.align		4
.L_66:
        /*00e8*/ 	.word	index@(_ZN2at6native69_GLOBAL__N__64f4e359_31_FunctionOfAMatrixUtilsKernel_cu_b2145a98_316216_elemwise_kernelILi128ELi8EZNS1_43_compute_linear_combination_internal_kernelIN3c104HalfEEEvRNS_14TensorIteratorEiiiEUliE_EEviT1_)
        /*00ec*/ 	.word	0x00000000


	//----- nvinfo : EIATTR_REGCOUNT
	.align		4
.L_67:
        /*00f0*/ 	.byte	0x04, 0x2f
        /*00f2*/ 	.short	(.L_69 - .L_68)
	.align		4
.L_68:
        /*00f4*/ 	.word	index@(_ZN2at6native69_GLOBAL__N__64f4e359_31_FunctionOfAMatrixUtilsKernel_cu_b2145a98_316216_elemwise_kernelILi128ELi8EZNS1_43_compute_linear_combination_internal_kernelIbEEvRNS_14TensorIteratorEiiiEUliE_EEviT1_)
        /*00f8*/ 	.word	0x00000038


	//----- nvinfo : EIATTR_FRAME_SIZE
	.align		4
.L_69:
        /*00fc*/ 	.byte	0x04, 0x11
        /*00fe*/ 	.short	(.L_71 - .L_70)
	.align		4
.L_70:
        /*0100*/ 	.word	index@(_ZN2at6native69_GLOBAL__N__64f4e359_31_FunctionOfAMatrixUtilsKernel_cu_b2145a98_316216_elemwise_kernelILi128ELi8EZNS1_43_compute_linear_combination_internal_kernelIbEEvRNS_14TensorIteratorEiiiEUliE_EEviT1_)
        /*0104*/ 	.word	0x00000000


	//----- nvinfo : EIATTR_REGCOUNT
	.align		4
.L_71:
        /*0108*/ 	.byte	0x04, 0x2f
        /*010a*/ 	.short	(.L_73 - .L_72)
	.align		4
.L_72:
        /*010c*/ 	.word	index@(_ZN2at6native69_GLOBAL__N__64f4e359_31_FunctionOfAMatrixUtilsKernel_cu_b2145a98_316216_elemwise_kernelILi128ELi8EZNS1_43_compute_linear_combination_internal_kernelIN3c108BFloat16EEEvRNS_14TensorIteratorEiiiEUliE_EEviT1_)
        /*0110*/ 	.word	0x00000038


	//----- nvinfo : EIATTR_FRAME_SIZE
	.align		4
.L_73:
        /*0114*/ 	.byte	0x04, 0x11
        /*0116*/ 	.short	(.L_75 - .L_74)
	.align		4
.L_74:
        /*0118*/ 	.word	index@(_ZN2at6native69_GLOBAL__N__64f4e359_31_FunctionOfAMatrixUtilsKernel_cu_b2145a98_316216_elemwise_kernelILi128ELi8EZNS1_43_compute_linear_combination_internal_kernelIN3c108BFloat16EEEvRNS_14TensorIteratorEiiiEUliE_EEviT1_)
        /*011c*/ 	.word	0x00000000


	//----- nvinfo : EIATTR_MIN_STACK_SIZE
	.align		4
.L_75:
        /*0120*/ 	.byte	0x04, 0x12
        /*0122*/ 	.short	(.L_77 - .L_76)
	.align		4
.L_76:
        /*0124*/ 	.word	index@(_ZN2at6native69_GLOBAL__N__64f4e359_31_FunctionOfAMatrixUtilsKernel_cu_b2145a98_316216_elemwise_kernelILi128ELi8EZNS1_43_compute_linear_combination_internal_kernelIN3c108BFloat16EEEvRNS_14TensorIteratorEiiiEUliE_EEviT1_)
        /*0128*/ 	.word	0x00000000


	//----- nvinfo : EIATTR_MIN_STACK_SIZE
	.align		4
.L_77:
        /*012c*/ 	.byte	0x04, 0x12
        /*012e*/ 	.short	(.L_79 - .L_78)
	.align		4
.L_78:
        /*0130*/ 	.word	index@(_ZN2at6native69_GLOBAL__N__64f4e359_31_FunctionOfAMatrixUtilsKernel_cu_b2145a98_316216_elemwise_kernelILi128ELi8EZNS1_43_compute_linear_combination_internal_kernelIbEEvRNS_14TensorIteratorEiiiEUliE_EEviT1_)
        /*0134*/ 	.word	0x00000000


	//----- nvinfo : EIATTR_MIN_STACK_SIZE
	.align		4
.L_79:
        /*0138*/ 	.byte	0x04, 0x12
        /*013a*/ 	.short	(.L_81 - .L_80)
	.align		4
.L_80:
        /*013c*/ 	.word	index@(_ZN2at6native69_GLOBAL__N__64f4e359_31_FunctionOfAMatrixUtilsKernel_cu_b2145a98_316216_elemwise_kernelILi128ELi8EZNS1_43_compute_linear_combination_internal_kernelIN3c104HalfEEEvRNS_14TensorIteratorEiiiEUliE_EEviT1_)
        /*0140*/ 	.word	0x00000000


	//----- nvinfo : EIATTR_MIN_STACK_SIZE
	.align		4
.L_81:
        /*0144*/ 	.byte	0x04, 0x12
        /*0146*/ 	.short	(.L_83 - .L_82)
	.align		4
.L_82:
        /*0148*/ 	.word	index@(_ZN2at6native69_GLOBAL__N__64f4e359_31_FunctionOfAMatrixUtilsKernel_cu_b2145a98_316216_elemwise_kernelILi128ELi8EZNS1_43_compute_linear_combination_internal_kernelIN3c107complexIfEEEEvRNS_14TensorIteratorEiiiEUliE_EEviT1_)
        /*014c*/ 	.word	0x00000000


	//----- nvinfo : EIATTR_MIN_STACK_SIZE
	.align		4
.L_83:
        /*0150*/ 	.byte	0x04, 0x12
        /*0152*/ 	.short	(.L_85 - .L_84)
	.align		4
.L_84:
        /*0154*/ 	.word	index@(_ZN2at6native69_GLOBAL__N__64f4e359_31_FunctionOfAMatrixUtilsKernel_cu_b2145a98_316216_elemwise_kernelILi128ELi8EZNS1_43_compute_linear_combination_internal_kernelIN3c107complexIdEEEEvRNS_14TensorIteratorEiiiEUliE_EEviT1_)
        /*0158*/ 	.word	0x00000000


	//----- nvinfo : EIATTR_MIN_STACK_SIZE
	.align		4
.L_85:
        /*015c*/ 	.byte	0x04, 0x12
        /*015e*/ 	.short	(.L_87 - .L_86)
	.align		4
.L_86:
        /*0160*/ 	.word	index@(_ZN2at6native69_GLOBAL__N__64f4e359_31_FunctionOfAMatrixUtilsKernel_cu_b2145a98_316216_elemwise_kernelILi128ELi8EZNS1_43_compute_linear_combination_internal_kernelIfEEvRNS_14TensorIteratorEiiiEUliE_EEviT1_)
        /*0164*/ 	.word	0x00000000


	//----- nvinfo : EIATTR_MIN_STACK_SIZE
	.align		4
.L_87:
        /*0168*/ 	.byte	0x04, 0x12
        /*016a*/ 	.short	(.L_89 - .L_88)
	.align		4
.L_88:
        /*016c*/ 	.word	index@(_ZN2at6native69_GLOBAL__N__64f4e359_31_FunctionOfAMatrixUtilsKernel_cu_b2145a98_316216_elemwise_kernelILi128ELi8EZNS1_43_compute_linear_combination_internal_kernelIdEEvRNS_14TensorIteratorEiiiEUliE_EEviT1_)
        /*0170*/ 	.word	0x00000000


	//----- nvinfo : EIATTR_MIN_STACK_SIZE
	.align		4
.L_89:
        /*0174*/ 	.byte	0x04, 0x12
        /*0176*/ 	.short	(.L_91 - .L_90)
	.align		4
.L_90:
        /*0178*/ 	.word	index@(_ZN2at6native69_GLOBAL__N__64f4e359_31_FunctionOfAMatrixUtilsKernel_cu_b2145a98_316216_elemwise_kernelILi128ELi8EZNS1_43_compute_linear_combination_internal_kernelIsEEvRNS_14TensorIteratorEiiiEUliE_EEviT1_)
        /*017c*/ 	.word	0x00000000


	//----- nvinfo : EIATTR_MIN_STACK_SIZE
	.align		4
.L_91:
        /*0180*/ 	.byte	0x04, 0x12
        /*0182*/ 	.short	(.L_93 - .L_92)
	.align		4
.L_92:
        /*0184*/ 	.word	index@(_ZN2at6native69_GLOBAL__N__64f4e359_31_FunctionOfAMatrixUtilsKernel_cu_b2145a98_316216_elemwise_kernelILi128ELi8EZNS1_43_compute_linear_combination_internal_kernelIlEEvRNS_14TensorIteratorEiiiEUliE_EEviT1_)
        /*0188*/ 	.word	0x00000000


	//----- nvinfo : EIATTR_MIN_STACK_SIZE
	.align		4
.L_93:
        /*018c*/ 	.byte	0x04, 0x12
        /*018e*/ 	.short	(.L_95 - .L_94)
	.align		4
.L_94:
        /*0190*/ 	.word	index@(_ZN2at6native69_GLOBAL__N__64f4e359_31_FunctionOfAMatrixUtilsKernel_cu_b2145a98_316216_elemwise_kernelILi128ELi8EZNS1_43_compute_linear_combination_internal_kernelIiEEvRNS_14TensorIteratorEiiiEUliE_EEviT1_)
        /*0194*/ 	.word	0x00000000


	//----- nvinfo : EIATTR_MIN_STACK_SIZE
	.align		4
.L_95:
        /*0198*/ 	.byte	0x04, 0x12
        /*019a*/ 	.short	(.L_97 - .L_96)
	.align		4
.L_96:
        /*019c*/ 	.word	index@(_ZN2at6native69_GLOBAL__N__64f4e359_31_FunctionOfAMatrixUtilsKernel_cu_b2145a98_316216_elemwise_kernelILi128ELi8EZNS1_43_compute_linear_combination_internal_kernelIaEEvRNS_14TensorIteratorEiiiEUliE_EEviT1_)
        /*01a0*/ 	.word	0x00000000


	//----- nvinfo : EIATTR_MIN_STACK_SIZE
	.align		4
.L_97:
        /*01a4*/ 	.byte	0x04, 0x12
        /*01a6*/ 	.short	(.L_99 - .L_98)
	.align		4
.L_98:
        /*01a8*/ 	.word	index@(_ZN2at6native69_GLOBAL__N__64f4e359_31_FunctionOfAMatrixUtilsKernel_cu_b2145a98_316216_elemwise_kernelILi128ELi8EZNS1_43_compute_linear_combination_internal_kernelIhEEvRNS_14TensorIteratorEiiiEUliE_EEviT1_)
        /*01ac*/ 	.word	0x00000000
.L_99:


//--------------------- .nv.compat                --------------------------
	.section	.nv.compat,"",@"SHT_CUDA_COMPAT_INFO"
	.align	4
        /*0000*/ 	.byte	0x02, 0x09, 0x01, 0x00, 0x02, 0x02, 0x01, 0x00, 0x02, 0x05, 0x05, 0x00, 0x03, 0x07, 0x01, 0x01
        /*0010*/ 	.byte	0x02, 0x03, 0x00, 0x00, 0x02, 0x06, 0x01, 0x00, 0x04, 0x0b, 0x08, 0x00, 0x01, 0x00, 0x00, 0x00
        /*0020*/ 	.byte	0x00, 0x00, 0x00, 0x00


//--------------------- .nv.info._ZN2at6native69_GLOBAL__N__64f4e359_31_FunctionOfAMatrixUtilsKernel_cu_b2145a98_316216_elemwise_kernelILi128ELi8EZNS1_43_compute_linear_combination_internal_kernelIN3c108BFloat16EEEvRNS_14TensorIteratorEiiiEUliE_EEviT1_ --------------------------
	.section	.nv.info._ZN2at6native69_GLOBAL__N__64f4e359_31_FunctionOfAMatrixUtilsKernel_cu_b2145a98_316216_elemwise_kernelILi128ELi8EZNS1_43_compute_linear_combination_internal_kernelIN3c108BFloat16EEEvRNS_14TensorIteratorEiiiEUliE_EEviT1_,"",@"SHT_CUDA_INFO"
	.sectionflags	@""
	.align	4


	//----- nvinfo : EIATTR_CUDA_API_VERSION
	.align		4
        /*0000*/ 	.byte	0x04, 0x37
        /*0002*/ 	.short	(.L_101 - .L_100)
.L_100:
        /*0004*/ 	.word	0x00000082


	//----- nvinfo : EIATTR_KPARAM_INFO
	.align		4
.L_101:
        /*0008*/ 	.byte	0x04, 0x17
        /*000a*/ 	.short	(.L_103 - .L_102)
.L_102:
        /*000c*/ 	.word	0x00000000
        /*0010*/ 	.short	0x0001
        /*0012*/ 	.short	0x0008
        /*0014*/ 	.byte	0x00, 0xf0, 0x21, 0x0a


	//----- nvinfo : EIATTR_KPARAM_INFO
	.align		4
.L_103:
        /*0018*/ 	.byte	0x04, 0x17
        /*001a*/ 	.short	(.L_105 - .L_104)
.L_104:
        /*001c*/ 	.word	0x00000000
        /*0020*/ 	.short	0x0000
        /*0022*/ 	.short	0x0000
        /*0024*/ 	.byte	0x00, 0xf0, 0x11, 0x00


	//----- nvinfo : EIATTR_SPARSE_MMA_MASK
	.align		4
.L_105:
        /*0028*/ 	.byte	0x03, 0x50
        /*002a*/ 	.short	0x0000


	//----- nvinfo : EIATTR_MAXREG_COUNT
	.align		4
        /*002c*/ 	.byte	0x03, 0x1b
        /*002e*/ 	.short	0x0040


	//----- nvinfo : EIATTR_MERCURY_ISA_VERSION
	.align		4
        /*0030*/ 	.byte	0x03, 0x5f
        /*0032*/ 	.short	0x0101


	//----- nvinfo : EIATTR_VRC_CTA_INIT_COUNT
	.align		4
        /*0034*/ 	.byte	0x02, 0x4a
	.zero		1
	.zero		1


	//----- nvinfo : EIATTR_EXIT_INSTR_OFFSETS
	.align		4
        /*0038*/ 	.byte	0x04, 0x1c
        /*003a*/ 	.short	(.L_107 - .L_106)


	//   ....[0]....
.L_106:
        /*003c*/ 	.word	0x000000b0


	//   ....[1]....
        /*0040*/ 	.word	0x0000bff0


	//   ....[2]....
        /*0044*/ 	.word	0x0000daf0


	//   ....[3]....
        /*0048*/ 	.word	0x0000db20


	//   ....[4]....
        /*004c*/ 	.word	0x00023260


	//   ....[5]....
        /*0050*/ 	.word	0x00026310


	//----- nvinfo : EIATTR_MAX_THREADS
	.align		4
.L_107:
        /*0054*/ 	.byte	0x04, 0x05
        /*0056*/ 	.short	(.L_109 - .L_108)
.L_108:
        /*0058*/ 	.word	0x00000080
        /*005c*/ 	.word	0x00000001
        /*0060*/ 	.word	0x00000001


	//----- nvinfo : EIATTR_CRS_STACK_SIZE
	.align		4
.L_109:
        /*0064*/ 	.byte	0x04, 0x1e
        /*0066*/ 	.short	(.L_111 - .L_110)
.L_110:
        /*0068*/ 	.word	0x00000000


	//----- nvinfo : EIATTR_CBANK_PARAM_SIZE
	.align		4
.L_111:
        /*006c*/ 	.byte	0x03, 0x19
        /*006e*/ 	.short	0x0290


	//----- nvinfo : EIATTR_PARAM_CBANK
	.align		4
        /*0070*/ 	.byte	0x04, 0x0a
        /*0072*/ 	.short	(.L_113 - .L_112)
	.align		4
.L_112:
        /*0074*/ 	.word	index@(.nv.constant0._ZN2at6native69_GLOBAL__N__64f4e359_31_FunctionOfAMatrixUtilsKernel_cu_b2145a98_316216_elemwise_kernelILi128ELi8EZNS1_43_compute_linear_combination_internal_kernelIN3c108BFloat16EEEvRNS_14TensorIteratorEiiiEUliE_EEviT1_)
        /*0078*/ 	.short	0x0380
        /*007a*/ 	.short	0x0290


	//----- nvinfo : EIATTR_SW_WAR
	.align		4
.L_113:
        /*007c*/ 	.byte	0x04, 0x36
        /*007e*/ 	.short	(.L_115 - .L_114)
.L_114:
        /*0080*/ 	.word	0x00000008
.L_115:


//--------------------- .nv.info._ZN2at6native69_GLOBAL__N__64f4e359_31_FunctionOfAMatrixUtilsKernel_cu_b2145a98_316216_elemwise_kernelILi128ELi8EZNS1_43_compute_linear_combination_internal_kernelIbEEvRNS_14TensorIteratorEiiiEUliE_EEviT1_ --------------------------
	.section	.nv.info._ZN2at6native69_GLOBAL__N__64f4e359_31_FunctionOfAMatrixUtilsKernel_cu_b2145a98_316216_elemwise_kernelILi128ELi8EZNS1_43_compute_linear_combination_internal_kernelIbEEvRNS_14TensorIteratorEiiiEUliE_EEviT1_,"",@"SHT_CUDA_INFO"
	.sectionflags	@""
	.align	4


	//----- nvinfo : EIATTR_CUDA_API_VERSION
	.align		4
        /*0000*/ 	.byte	0x04, 0x37
        /*0002*/ 	.short	(.L_117 - .L_116)
.L_116:
        /*0004*/ 	.word	0x00000082


	//----- nvinfo : EIATTR_KPARAM_INFO
	.align		4
.L_117:
        /*0008*/ 	.byte	0x04, 0x17
        /*000a*/ 	.short	(.L_119 - .L_118)
.L_118:
        /*000c*/ 	.word	0x00000000
        /*0010*/ 	.short	0x0001
        /*0012*/ 	.short	0x0008
        /*0014*/ 	.byte	0x00, 0xf0, 0x21, 0x0a


	//----- nvinfo : EIATTR_KPARAM_INFO
	.align		4
.L_119:
        /*0018*/ 	.byte	0x04, 0x17
        /*001a*/ 	.short	(.L_121 - .L_120)
.L_120:
        /*001c*/ 	.word	0x00000000
        /*0020*/ 	.short	0x0000
        /*0022*/ 	.short	0x0000
        /*0024*/ 	.byte	0x00, 0xf0, 0x11, 0x00


	//----- nvinfo : EIATTR_SPARSE_MMA_MASK
	.align		4
.L_121:
        /*0028*/ 	.byte	0x03, 0x50
        /*002a*/ 	.short	0x0000


	//----- nvinfo : EIATTR_MAXREG_COUNT
	.align		4
        /*002c*/ 	.byte	0x03, 0x1b
        /*002e*/ 	.short	0x0040


	//----- nvinfo : EIATTR_MERCURY_ISA_VERSION
	.align		4
        /*0030*/ 	.byte	0x03, 0x5f
        /*0032*/ 	.short	0x0101


	//----- nvinfo : EIATTR_VRC_CTA_INIT_COUNT
	.align		4
        /*0034*/ 	.byte	0x02, 0x4a
	.zero		1
	.zero		1


	//----- nvinfo : EIATTR_EXIT_INSTR_OFFSETS
	.align		4
        /*0038*/ 	.byte	0x04, 0x1c
        /*003a*/ 	.short	(.L_123 - .L_122)


	//   ....[0]....
.L_122:
        /*003c*/ 	.word	0x000000b0


	//   ....[1]....
        /*0040*/ 	.word	0x00005e00


	//   ....[2]....
        /*0044*/ 	.word	0x00006c90


	//   ....[3]....
        /*0048*/ 	.word	0x00006cc0


	//   ....[4]....
        /*004c*/ 	.word	0x00017ae0


	//   ....[5]....
        /*0050*/ 	.word	0x0001a110


	//----- nvinfo : EIATTR_MAX_THREADS
	.align		4
.L_123:
        /*0054*/ 	.byte	0x04, 0x05
        /*0056*/ 	.short	(.L_125 - .L_124)
.L_124:
        /*0058*/ 	.word	0x00000080
        /*005c*/ 	.word	0x00000001
        /*0060*/ 	.word	0x00000001


	//----- nvinfo : EIATTR_CRS_STACK_SIZE
	.align		4
.L_125:
        /*0064*/ 	.byte	0x04, 0x1e
        /*0066*/ 	.short	(.L_127 - .L_126)
.L_126:
        /*0068*/ 	.word	0x00000000


	//----- nvinfo : EIATTR_CBANK_PARAM_SIZE
	.align		4
.L_127:
        /*006c*/ 	.byte	0x03, 0x19
        /*006e*/ 	.short	0x0290


	//----- nvinfo : EIATTR_PARAM_CBANK
	.align		4
        /*0070*/ 	.byte	0x04, 0x0a
        /*0072*/ 	.short	(.L_129 - .L_128)
	.align		4
.L_128:
        /*0074*/ 	.word	index@(.nv.constant0._ZN2at6native69_GLOBAL__N__64f4e359_31_FunctionOfAMatrixUtilsKernel_cu_b2145a98_316216_elemwise_kernelILi128ELi8EZNS1_43_compute_linear_combination_internal_kernelIbEEvRNS_14TensorIteratorEiiiEUliE_EEviT1_)
        /*0078*/ 	.short	0x0380
        /*007a*/ 	.short	0x0290


	//----- nvinfo : EIATTR_SW_WAR
	.align		4
.L_129:
        /*007c*/ 	.byte	0x04, 0x36
        /*007e*/ 	.short	(.L_131 - .L_130)
.L_130:
        /*0080*/ 	.word	0x00000008
.L_131:


//--------------------- .nv.info._ZN2at6native69_GLOBAL__N__64f4e359_31_FunctionOfAMatrixUtilsKernel_cu_b2145a98_316216_elemwise_kernelILi128ELi8EZNS1_43_compute_linear_combination_internal_kernelIN3c104HalfEEEvRNS_14TensorIteratorEiiiEUliE_EEviT1_ --------------------------
	.section	.nv.info._ZN2at6native69_GLOBAL__N__64f4e359_31_FunctionOfAMatrixUtilsKernel_cu_b2145a98_316216_elemwise_kernelILi128ELi8EZNS1_43_compute_linear_combination_internal_kernelIN3c104HalfEEEvRNS_14TensorIteratorEiiiEUliE_EEviT1_,"",@"SHT_CUDA_INFO"
	.sectionflags	@""
	.align	4


	//----- nvinfo : EIATTR_CUDA_API_VERSION
	.align		4
        /*0000*/ 	.byte	0x04, 0x37
        /*0002*/ 	.short	(.L_133 - .L_132)
.L_132:
        /*0004*/ 	.word	0x00000082


	//----- nvinfo : EIATTR_KPARAM_INFO
	.align		4
.L_133:
        /*0008*/ 	.byte	0x04, 0x17
        /*000a*/ 	.short	(.L_135 - .L_134)
.L_134:
        /*000c*/ 	.word	0x00000000
        /*0010*/ 	.short	0x0001
        /*0012*/ 	.short	0x0008
        /*0014*/ 	.byte	0x00, 0xf0, 0x21, 0x0a


	//----- nvinfo : EIATTR_KPARAM_INFO
	.align		4
.L_135:
        /*0018*/ 	.byte	0x04, 0x17
        /*001a*/ 	.short	(.L_137 - .L_136)
.L_136:
        /*001c*/ 	.word	0x00000000
        /*0020*/ 	.short	0x0000
        /*0022*/ 	.short	0x0000
        /*0024*/ 	.byte	0x00, 0xf0, 0x11, 0x00


	//----- nvinfo : EIATTR_SPARSE_MMA_MASK
	.align		4
.L_137:
        /*0028*/ 	.byte	0x03, 0x50
        /*002a*/ 	.short	0x0000


	//----- nvinfo : EIATTR_MAXREG_COUNT
	.align		4
        /*002c*/ 	.byte	0x03, 0x1b
        /*002e*/ 	.short	0x0040


	//----- nvinfo : EIATTR_MERCURY_ISA_VERSION
	.align		4
        /*0030*/ 	.byte	0x03, 0x5f
        /*0032*/ 	.short	0x0101


	//----- nvinfo : EIATTR_VRC_CTA_INIT_COUNT
	.align		4
        /*0034*/ 	.byte	0x02, 0x4a
	.zero		1
	.zero		1


	//----- nvinfo : EIATTR_EXIT_INSTR_OFFSETS
	.align		4
        /*0038*/ 	.byte	0x04, 0x1c
        /*003a*/ 	.short	(.L_139 - .L_138)


	//   ....[0]....
.L_138:
        /*003c*/ 	.word	0x000000b0


	//   ....[1]....
        /*0040*/ 	.word	0x0000b500


	//   ....[2]....
        /*0044*/ 	.word	0x0000ce60


	//   ....[3]....
        /*0048*/ 	.word	0x0000ce90


	//   ....[4]....
        /*004c*/ 	.word	0x00021990


	//   ....[5]....
        /*0050*/ 	.word	0x00024890


	//----- nvinfo : EIATTR_MAX_THREADS
	.align		4
.L_139:
        /*0054*/ 	.byte	0x04, 0x05
        /*0056*/ 	.short	(.L_141 - .L_140)
.L_140:
        /*0058*/ 	.word	0x00000080
        /*005c*/ 	.word	0x00000001
        /*0060*/ 	.word	0x00000001


	//----- nvinfo : EIATTR_CRS_STACK_SIZE
	.align		4
.L_141:
        /*0064*/ 	.byte	0x04, 0x1e
        /*0066*/ 	.short	(.L_143 - .L_142)
.L_142:
        /*0068*/ 	.word	0x00000000


	//----- nvinfo : EIATTR_CBANK_PARAM_SIZE
	.align		4
.L_143:
        /*006c*/ 	.byte	0x03, 0x19
        /*006e*/ 	.short	0x0290


	//----- nvinfo : EIATTR_PARAM_CBANK
	.align		4
        /*0070*/ 	.byte	0x04, 0x0a
        /*0072*/ 	.short	(.L_145 - .L_144)
	.align		4
.L_144:
        /*0074*/ 	.word	index@(.nv.constant0._ZN2at6native69_GLOBAL__N__64f4e359_31_FunctionOfAMatrixUtilsKernel_cu_b2145a98_316216_elemwise_kernelILi128ELi8EZNS1_43_compute_linear_combination_internal_kernelIN3c104HalfEEEvRNS_14TensorIteratorEiiiEUliE_EEviT1_)
        /*0078*/ 	.short	0x0380
        /*007a*/ 	.short	0x0290


	//----- nvinfo : EIATTR_SW_WAR
	.align		4
.L_145:
        /*007c*/ 	.byte	0x04, 0x36
        /*007e*/ 	.short	(.L_147 - .L_146)
.L_146:
        /*0080*/ 	.word	0x00000008
.L_147:


//--------------------- .nv.info._ZN2at6native69_GLOBAL__N__64f4e359_31_FunctionOfAMatrixUtilsKernel_cu_b2145a98_316216_elemwise_kernelILi128ELi8EZNS1_43_compute_linear_combination_internal_kernelIN3c107complexIfEEEEvRNS_14TensorIteratorEiiiEUliE_EEviT1_ --------------------------
	.section	.nv.info._ZN2at6native69_GLOBAL__N__64f4e359_31_FunctionOfAMatrixUtilsKernel_cu_b2145a98_316216_elemwise_kernelILi128ELi8EZNS1_43_compute_linear_combination_internal_kernelIN3c107complexIfEEEEvRNS_14TensorIteratorEiiiEUliE_EEviT1_,"",@"SHT_CUDA_INFO"
	.sectionflags	@""
	.align	4


	//----- nvinfo : EIATTR_CUDA_API_VERSION
	.align		4
        /*0000*/ 	.byte	0x04, 0x37
        /*0002*/ 	.short	(.L_149 - .L_148)
.L_148:
        /*0004*/ 	.word	0x00000082


	//----- nvinfo : EIATTR_KPARAM_INFO
	.align		4
.L_149:
        /*0008*/ 	.byte	0x04, 0x17
        /*000a*/ 	.short	(.L_151 - .L_150)
.L_150:
        /*000c*/ 	.word	0x00000000
        /*0010*/ 	.short	0x0001
        /*0012*/ 	.short	0x0008
        /*0014*/ 	.byte	0x00, 0xf0, 0x21, 0x0a


	//----- nvinfo : EIATTR_KPARAM_INFO
	.align		4
.L_151:
        /*0018*/ 	.byte	0x04, 0x17
        /*001a*/ 	.short	(.L_153 - .L_152)
.L_152:
        /*001c*/ 	.word	0x00000000
        /*0020*/ 	.short	0x0000
        /*0022*/ 	.short	0x0000
        /*0024*/ 	.byte	0x00, 0xf0, 0x11, 0x00


	//----- nvinfo : EIATTR_SPARSE_MMA_MASK
	.align		4
.L_153:
        /*0028*/ 	.byte	0x03, 0x50
        /*002a*/ 	.short	0x0000


	//----- nvinfo : EIATTR_MAXREG_COUNT
	.align		4
        /*002c*/ 	.byte	0x03, 0x1b
        /*002e*/ 	.short	0x0040


	//----- nvinfo : EIATTR_MERCURY_ISA_VERSION
	.align		4
        /*0030*/ 	.byte	0x03, 0x5f
        /*0032*/ 	.short	0x0101


	//----- nvinfo : EIATTR_VRC_CTA_INIT_COUNT
	.align		4
        /*0034*/ 	.byte	0x02, 0x4a
	.zero		1
	.zero		1


	//----- nvinfo : EIATTR_EXIT_INSTR_OFFSETS
	.align		4
        /*0038*/ 	.byte	0x04, 0x1c
        /*003a*/ 	.short	(.L_155 - .L_154)


	//   ....[0]....
.L_154:
        /*003c*/ 	.word	0x000000b0


	//   ....[1]....
        /*0040*/ 	.word	0x00003fd0


	//   ....[2]....
        /*0044*/ 	.word	0x00004880


	//   ....[3]....
        /*0048*/ 	.word	0x000048b0


	//   ....[4]....
        /*004c*/ 	.word	0x00011fd0


	//   ....[5]....
        /*0050*/ 	.word	0x00013e30


	//----- nvinfo : EIATTR_MAX_THREADS
	.align		4
.L_155:
        /*0054*/ 	.byte	0x04, 0x05
        /*0056*/ 	.short	(.L_157 - .L_156)
.L_156:
        /*0058*/ 	.word	0x00000080
        /*005c*/ 	.word	0x00000001
        /*0060*/ 	.word	0x00000001


	//----- nvinfo : EIATTR_CRS_STACK_SIZE
	.align		4
.L_157:
        /*0064*/ 	.byte	0x04, 0x1e
        /*0066*/ 	.short	(.L_159 - .L_158)
.L_158:
        /*0068*/ 	.word	0x00000000


	//----- nvinfo : EIATTR_CBANK_PARAM_SIZE
	.align		4
.L_159:
        /*006c*/ 	.byte	0x03, 0x19
        /*006e*/ 	.short	0x0290


	//----- nvinfo : EIATTR_PARAM_CBANK
	.align		4
        /*0070*/ 	.byte	0x04, 0x0a
        /*0072*/ 	.short	(.L_161 - .L_160)
	.align		4
.L_160:
        /*0074*/ 	.word	index@(.nv.constant0._ZN2at6native69_GLOBAL__N__64f4e359_31_FunctionOfAMatrixUtilsKernel_cu_b2145a98_316216_elemwise_kernelILi128ELi8EZNS1_43_compute_linear_combination_internal_kernelIN3c107complexIfEEEEvRNS_14TensorIteratorEiiiEUliE_EEviT1_)
        /*0078*/ 	.short	0x0380
        /*007a*/ 	.short	0x0290


	//----- nvinfo : EIATTR_SW_WAR
	.align		4
.L_161:
        /*007c*/ 	.byte	0x04, 0x36
        /*007e*/ 	.short	(.L_163 - .L_162)
.L_162:
        /*0080*/ 	.word	0x00000008
.L_163:


//--------------------- .nv.info._ZN2at6native69_GLOBAL__N__64f4e359_31_FunctionOfAMatrixUtilsKernel_cu_b2145a98_316216_elemwise_kernelILi128ELi8EZNS1_43_compute_linear_combination_internal_kernelIN3c107complexIdEEEEvRNS_14TensorIteratorEiiiEUliE_EEviT1_ --------------------------
	.section	.nv.info._ZN2at6native69_GLOBAL__N__64f4e359_31_FunctionOfAMatrixUtilsKernel_cu_b2145a98_316216_elemwise_kernelILi128ELi8EZNS1_43_compute_linear_combination_internal_kernelIN3c107complexIdEEEEvRNS_14TensorIteratorEiiiEUliE_EEviT1_,"",@"SHT_CUDA_INFO"
	.sectionflags	@""
	.align	4


	//----- nvinfo : EIATTR_CUDA_API_VERSION
	.align		4
        /*0000*/ 	.byte	0x04, 0x37
        /*0002*/ 	.short	(.L_165 - .L_164)
.L_164:
        /*0004*/ 	.word	0x00000082


	//----- nvinfo : EIATTR_KPARAM_INFO
	.align		4
.L_165:
        /*0008*/ 	.byte	0x04, 0x17
        /*000a*/ 	.short	(.L_167 - .L_166)
.L_166:
        /*000c*/ 	.word	0x00000000
        /*0010*/ 	.short	0x0001
        /*0012*/ 	.short	0x0008
        /*0014*/ 	.byte	0x00, 0xf0, 0x21, 0x0a


	//----- nvinfo : EIATTR_KPARAM_INFO
	.align		4
.L_167:
        /*0018*/ 	.byte	0x04, 0x17
        /*001a*/ 	.short	(.L_169 - .L_168)
.L_168:
        /*001c*/ 	.word	0x00000000
        /*0020*/ 	.short	0x0000
        /*0022*/ 	.short	0x0000
        /*0024*/ 	.byte	0x00, 0xf0, 0x11, 0x00


	//----- nvinfo : EIATTR_SPARSE_MMA_MASK
	.align		4
.L_169:
        /*0028*/ 	.byte	0x03, 0x50
        /*002a*/ 	.short	0x0000


	//----- nvinfo : EIATTR_MAXREG_COUNT
	.align		4
        /*002c*/ 	.byte	0x03, 0x1b
        /*002e*/ 	.short	0x0040


	//----- nvinfo : EIATTR_MERCURY_ISA_VERSION
	.align		4
        /*0030*/ 	.byte	0x03, 0x5f
        /*0032*/ 	.short	0x0101


	//----- nvinfo : EIATTR_VRC_CTA_INIT_COUNT
	.align		4
        /*0034*/ 	.byte	0x02, 0x4a
	.zero		1
	.zero		1


	//----- nvinfo : EIATTR_EXIT_INSTR_OFFSETS
	.align		4
        /*0038*/ 	.byte	0x04, 0x1c
        /*003a*/ 	.short	(.L_171 - .L_170)


	//   ....[0]....
.L_170:
        /*003c*/ 	.word	0x000000b0


	//   ....[1]....
        /*0040*/ 	.word	0x00003fd0


	//   ....[2]....
        /*0044*/ 	.word	0x00004880


	//   ....[3]....
        /*0048*/ 	.word	0x000048b0


	//   ....[4]....
        /*004c*/ 	.word	0x00011fd0


	//   ....[5]....
        /*0050*/ 	.word	0x00013e30


	//----- nvinfo : EIATTR_MAX_THREADS
	.align		4
.L_171:
        /*0054*/ 	.byte	0x04, 0x05
        /*0056*/ 	.short	(.L_173 - .L_172)
.L_172:
        /*0058*/ 	.word	0x00000080
        /*005c*/ 	.word	0x00000001
        /*0060*/ 	.word	0x00000001


	//----- nvinfo : EIATTR_CRS_STACK_SIZE
	.align		4
.L_173:
        /*0064*/ 	.byte	0x04, 0x1e
        /*0066*/ 	.short	(.L_175 - .L_174)
.L_174:
        /*0068*/ 	.word	0x00000000


	//----- nvinfo : EIATTR_CBANK_PARAM_SIZE
	.align		4
.L_175:
        /*006c*/ 	.byte	0x03, 0x19
        /*006e*/ 	.short	0x0290


	//----- nvinfo : EIATTR_PARAM_CBANK
	.align		4
        /*0070*/ 	.byte	0x04, 0x0a
        /*0072*/ 	.short	(.L_177 - .L_176)
	.align		4
.L_176:
        /*0074*/ 	.word	index@(.nv.constant0._ZN2at6native69_GLOBAL__N__64f4e359_31_FunctionOfAMatrixUtilsKernel_cu_b2145a98_316216_elemwise_kernelILi128ELi8EZNS1_43_compute_linear_combination_internal_kernelIN3c107complexIdEEEEvRNS_14TensorIteratorEiiiEUliE_EEviT1_)
        /*0078*/ 	.short	0x0380
        /*007a*/ 	.short	0x0290


	//----- nvinfo : EIATTR_SW_WAR
	.align		4
.L_177:
        /*007c*/ 	.byte	0x04, 0x36
        /*007e*/ 	.short	(.L_179 - .L_178)
.L_178:
        /*0080*/ 	.word	0x00000008
.L_179:


//--------------------- .nv.info._ZN2at6native69_GLOBAL__N__64f4e359_31_FunctionOfAMatrixUtilsKernel_cu_b2145a98_316216_elemwise_kernelILi128ELi8EZNS1_43_compute_linear_combination_internal_kernelIfEEvRNS_14TensorIteratorEiiiEUliE_EEviT1_ --------------------------
	.section	.nv.info._ZN2at6native69_GLOBAL__N__64f4e359_31_FunctionOfAMatrixUtilsKernel_cu_b2145a98_316216_elemwise_kernelILi128ELi8EZNS1_43_compute_linear_combination_internal_kernelIfEEvRNS_14TensorIteratorEiiiEUliE_EEviT1_,"",@"SHT_CUDA_INFO"
	.sectionflags	@""
	.align	4


	//----- nvinfo : EIATTR_CUDA_API_VERSION
	.align		4
        /*0000*/ 	.byte	0x04, 0x37
        /*0002*/ 	.short	(.L_181 - .L_180)
.L_180:
        /*0004*/ 	.word	0x00000082


	//----- nvinfo : EIATTR_KPARAM_INFO
	.align		4
.L_181:
        /*0008*/ 	.byte	0x04, 0x17
        /*000a*/ 	.short	(.L_183 - .L_182)
.L_182:
        /*000c*/ 	.word	0x00000000
        /*0010*/ 	.short	0x0001
        /*0012*/ 	.short	0x0008
        /*0014*/ 	.byte	0x00, 0xf0, 0x21, 0x0a


	//----- nvinfo : EIATTR_KPARAM_INFO
	.align		4
.L_183:
        /*0018*/ 	.byte	0x04, 0x17
        /*001a*/ 	.short	(.L_185 - .L_184)
.L_184:
        /*001c*/ 	.word	0x00000000
        /*0020*/ 	.short	0x0000
        /*0022*/ 	.short	0x0000
        /*0024*/ 	.byte	0x00, 0xf0, 0x11, 0x00


	//----- nvinfo : EIATTR_SPARSE_MMA_MASK
	.align		4
.L_185:
        /*0028*/ 	.byte	0x03, 0x50
        /*002a*/ 	.short	0x0000


	//----- nvinfo : EIATTR_MAXREG_COUNT
	.align		4
        /*002c*/ 	.byte	0x03, 0x1b
        /*002e*/ 	.short	0x0040


	//----- nvinfo : EIATTR_MERCURY_ISA_VERSION
	.align		4
        /*0030*/ 	.byte	0x03, 0x5f
        /*0032*/ 	.short	0x0101


	//----- nvinfo : EIATTR_VRC_CTA_INIT_COUNT
	.align		4
        /*0034*/ 	.byte	0x02, 0x4a
	.zero		1
	.zero		1


	//----- nvinfo : EIATTR_EXIT_INSTR_OFFSETS
	.align		4
        /*0038*/ 	.byte	0x04, 0x1c
        /*003a*/ 	.short	(.L_187 - .L_186)


	//   ....[0]....
.L_186:
        /*003c*/ 	.word	0x000000b0


	//   ....[1]....
        /*0040*/ 	.word	0x00005df0


	//   ....[2]....
        /*0044*/ 	.word	0x00006b00


	//   ....[3]....
        /*0048*/ 	.word	0x00006b30


	//   ....[4]....
        /*004c*/ 	.word	0x000160e0


	//   ....[5]....
        /*0050*/ 	.word	0x00018390


	//----- nvinfo : EIATTR_MAX_THREADS
	.align		4
.L_187:
        /*0054*/ 	.byte	0x04, 0x05
        /*0056*/ 	.short	(.L_189 - .L_188)
.L_188:
        /*0058*/ 	.word	0x00000080
        /*005c*/ 	.word	0x00000001
        /*0060*/ 	.word	0x00000001


	//----- nvinfo : EIATTR_CRS_STACK_SIZE
	.align		4
.L_189:
        /*0064*/ 	.byte	0x04, 0x1e
        /*0066*/ 	.short	(.L_191 - .L_190)
.L_190:
        /*0068*/ 	.word	0x00000000


	//----- nvinfo : EIATTR_CBANK_PARAM_SIZE
	.align		4
.L_191:
        /*006c*/ 	.byte	0x03, 0x19
        /*006e*/ 	.short	0x0290


	//----- nvinfo : EIATTR_PARAM_CBANK
	.align		4
        /*0070*/ 	.byte	0x04, 0x0a
        /*0072*/ 	.short	(.L_193 - .L_192)
	.align		4
.L_192:
        /*0074*/ 	.word	index@(.nv.constant0._ZN2at6native69_GLOBAL__N__64f4e359_31_FunctionOfAMatrixUtilsKernel_cu_b2145a98_316216_elemwise_kernelILi128ELi8EZNS1_43_compute_linear_combination_internal_kernelIfEEvRNS_14TensorIteratorEiiiEUliE_EEviT1_)
        /*0078*/ 	.short	0x0380
        /*007a*/ 	.short	0x0290


	//----- nvinfo : EIATTR_SW_WAR
	.align		4
.L_193:
        /*007c*/ 	.byte	0x04, 0x36
        /*007e*/ 	.short	(.L_195 - .L_194)
.L_194:
        /*0080*/ 	.word	0x00000008
.L_195:


//--------------------- .nv.info._ZN2at6native69_GLOBAL__N__64f4e359_31_FunctionOfAMatrixUtilsKernel_cu_b2145a98_316216_elemwise_kernelILi128ELi8EZNS1_43_compute_linear_combination_internal_kernelIdEEvRNS_14TensorIteratorEiiiEUliE_EEviT1_ --------------------------
	.section	.nv.info._ZN2at6native69_GLOBAL__N__64f4e359_31_FunctionOfAMatrixUtilsKernel_cu_b2145a98_316216_elemwise_kernelILi128ELi8EZNS1_43_compute_linear_combination_internal_kernelIdEEvRNS_14TensorIteratorEiiiEUliE_EEviT1_,"",@"SHT_CUDA_INFO"
	.sectionflags	@""
	.align	4


	//----- nvinfo : EIATTR_CUDA_API_VERSION
	.align		4
        /*0000*/ 	.byte	0x04, 0x37
        /*0002*/ 	.short	(.L_197 - .L_196)
.L_196:
        /*0004*/ 	.word	0x00000082


	//----- nvinfo : EIATTR_KPARAM_INFO
	.align		4
.L_197:
        /*0008*/ 	.byte	0x04, 0x17
        /*000a*/ 	.short	(.L_199 - .L_198)
.L_198:
        /*000c*/ 	.word	0x00000000
        /*0010*/ 	.short	0x0001
        /*0012*/ 	.short	0x0008
        /*0014*/ 	.byte	0x00, 0xf0, 0x21, 0x0a


	//----- nvinfo : EIATTR_KPARAM_INFO
	.align		4
.L_199:
        /*0018*/ 	.byte	0x04, 0x17
        /*001a*/ 	.short	(.L_201 - .L_200)
.L_200:
        /*001c*/ 	.word	0x00000000
        /*0020*/ 	.short	0x0000
        /*0022*/ 	.short	0x0000
        /*0024*/ 	.byte	0x00, 0xf0, 0x11, 0x00


	//----- nvinfo : EIATTR_SPARSE_MMA_MASK
	.align		4
.L_201:
        /*0028*/ 	.byte	0x03, 0x50
        /*002a*/ 	.short	0x0000


	//----- nvinfo : EIATTR_MAXREG_COUNT
	.align		4
        /*002c*/ 	.byte	0x03, 0x1b
        /*002e*/ 	.short	0x0040


	//----- nvinfo : EIATTR_MERCURY_ISA_VERSION
	.align		4
        /*0030*/ 	.byte	0x03, 0x5f
        /*0032*/ 	.short	0x0101


	//----- nvinfo : EIATTR_VRC_CTA_INIT_COUNT
	.align		4
        /*0034*/ 	.byte	0x02, 0x4a
	.zero		1
	.zero		1


	//----- nvinfo : EIATTR_EXIT_INSTR_OFFSETS
	.align		4
        /*0038*/ 	.byte	0x04, 0x1c
        /*003a*/ 	.short	(.L_203 - .L_202)


	//   ....[0]....
.L_202:
        /*003c*/ 	.word	0x000000b0


	//   ....[1]....
        /*0040*/ 	.word	0x00005e60


	//   ....[2]....
        /*0044*/ 	.word	0x00006b70


	//   ....[3]....
        /*0048*/ 	.word	0x00006ba0


	//   ....[4]....
        /*004c*/ 	.word	0x00016150


	//   ....[5]....
        /*0050*/ 	.word	0x00018410


	//----- nvinfo : EIATTR_MAX_THREADS
	.align		4
.L_203:
        /*0054*/ 	.byte	0x04, 0x05
        /*0056*/ 	.short	(.L_205 - .L_204)
.L_204:
        /*0058*/ 	.word	0x00000080
        /*005c*/ 	.word	0x00000001
        /*0060*/ 	.word	0x00000001


	//----- nvinfo : EIATTR_CRS_STACK_SIZE
	.align		4
.L_205:
        /*0064*/ 	.byte	0x04, 0x1e
        /*0066*/ 	.short	(.L_207 - .L_206)
.L_206:
        /*0068*/ 	.word	0x00000000


	//----- nvinfo : EIATTR_CBANK_PARAM_SIZE
	.align		4
.L_207:
        /*006c*/ 	.byte	0x03, 0x19
        /*006e*/ 	.short	0x0290


	//----- nvinfo : EIATTR_PARAM_CBANK
	.align		4
        /*0070*/ 	.byte	0x04, 0x0a
        /*0072*/ 	.short	(.L_209 - .L_208)
	.align		4
.L_208:
        /*0074*/ 	.word	index@(.nv.constant0._ZN2at6native69_GLOBAL__N__64f4e359_31_FunctionOfAMatrixUtilsKernel_cu_b2145a98_316216_elemwise_kernelILi128ELi8EZNS1_43_compute_linear_combination_internal_kernelIdEEvRNS_14TensorIteratorEiiiEUliE_EEviT1_)
        /*0078*/ 	.short	0x0380
        /*007a*/ 	.short	0x0290


	//----- nvinfo : EIATTR_SW_WAR
	.align		4
.L_209:
        /*007c*/ 	.byte	0x04, 0x36
        /*007e*/ 	.short	(.L_211 - .L_210)
.L_210:
        /*0080*/ 	.word	0x00000008
.L_211:


//--------------------- .nv.info._ZN2at6native69_GLOBAL__N__64f4e359_31_FunctionOfAMatrixUtilsKernel_cu_b2145a98_316216_elemwise_kernelILi128ELi8EZNS1_43_compute_linear_combination_internal_kernelIsEEvRNS_14TensorIteratorEiiiEUliE_EEviT1_ --------------------------
	.section	.nv.info._ZN2at6native69_GLOBAL__N__64f4e359_31_FunctionOfAMatrixUtilsKernel_cu_b2145a98_316216_elemwise_kernelILi128ELi8EZNS1_43_compute_linear_combination_internal_kernelIsEEvRNS_14TensorIteratorEiiiEUliE_EEviT1_,"",@"SHT_CUDA_INFO"
	.sectionflags	@""
	.align	4


	//----- nvinfo : EIATTR_CUDA_API_VERSION
	.align		4
        /*0000*/ 	.byte	0x04, 0x37
        /*0002*/ 	.short	(.L_213 - .L_212)
.L_212:
        /*0004*/ 	.word	0x00000082


	//----- nvinfo : EIATTR_KPARAM_INFO
	.align		4
.L_213:
        /*0008*/ 	.byte	0x04, 0x17
        /*000a*/ 	.short	(.L_215 - .L_214)
.L_214:
        /*000c*/ 	.word	0x00000000
        /*0010*/ 	.short	0x0001
        /*0012*/ 	.short	0x0008
        /*0014*/ 	.byte	0x00, 0xf0, 0x21, 0x0a


	//----- nvinfo : EIATTR_KPARAM_INFO
	.align		4
.L_215:
        /*0018*/ 	.byte	0x04, 0x17
        /*001a*/ 	.short	(.L_217 - .L_216)
.L_216:
        /*001c*/ 	.word	0x00000000
        /*0020*/ 	.short	0x0000
        /*0022*/ 	.short	0x0000
        /*0024*/ 	.byte	0x00, 0xf0, 0x11, 0x00


	//----- nvinfo : EIATTR_SPARSE_MMA_MASK
	.align		4
.L_217:
        /*0028*/ 	.byte	0x03, 0x50
        /*002a*/ 	.short	0x0000


	//----- nvinfo : EIATTR_MAXREG_COUNT
	.align		4
        /*002c*/ 	.byte	0x03, 0x1b
        /*002e*/ 	.short	0x0040


	//----- nvinfo : EIATTR_MERCURY_ISA_VERSION
	.align		4
        /*0030*/ 	.byte	0x03, 0x5f
        /*0032*/ 	.short	0x0101


	//----- nvinfo : EIATTR_VRC_CTA_INIT_COUNT
	.align		4
        /*0034*/ 	.byte	0x02, 0x4a
	.zero		1
	.zero		1


	//----- nvinfo : EIATTR_EXIT_INSTR_OFFSETS
	.align		4
        /*0038*/ 	.byte	0x04, 0x1c
        /*003a*/ 	.short	(.L_219 - .L_218)


	//   ....[0]....
.L_218:
        /*003c*/ 	.word	0x000000b0


	//   ....[1]....
        /*0040*/ 	.word	0x00008a90


	//   ....[2]....
        /*0044*/ 	.word	0x00009e20


	//   ....[3]....
        /*0048*/ 	.word	0x00009e50


	//   ....[4]....
        /*004c*/ 	.word	0x0001c180


	//   ....[5]....
        /*0050*/ 	.word	0x0001ea60


	//----- nvinfo : EIATTR_MAX_THREADS
	.align		4
.L_219:
        /*0054*/ 	.byte	0x04, 0x05
        /*0056*/ 	.short	(.L_221 - .L_220)
.L_220:
        /*0058*/ 	.word	0x00000080
        /*005c*/ 	.word	0x00000001
        /*0060*/ 	.word	0x00000001


	//----- nvinfo : EIATTR_CRS_STACK_SIZE
	.align		4
.L_221:
        /*0064*/ 	.byte	0x04, 0x1e
        /*0066*/ 	.short	(.L_223 - .L_222)
.L_222:
        /*0068*/ 	.word	0x00000000


	//----- nvinfo : EIATTR_CBANK_PARAM_SIZE
	.align		4
.L_223:
        /*006c*/ 	.byte	0x03, 0x19
        /*006e*/ 	.short	0x0290


	//----- nvinfo : EIATTR_PARAM_CBANK
	.align		4
        /*0070*/ 	.byte	0x04, 0x0a
        /*0072*/ 	.short	(.L_225 - .L_224)
	.align		4
.L_224:
        /*0074*/ 	.word	index@(.nv.constant0._ZN2at6native69_GLOBAL__N__64f4e359_31_FunctionOfAMatrixUtilsKernel_cu_b2145a98_316216_elemwise_kernelILi128ELi8EZNS1_43_compute_linear_combination_internal_kernelIsEEvRNS_14TensorIteratorEiiiEUliE_EEviT1_)
        /*0078*/ 	.short	0x0380
        /*007a*/ 	.short	0x0290


	//----- nvinfo : EIATTR_SW_WAR
	.align		4
.L_225:
        /*007c*/ 	.byte	0x04, 0x36
        /*007e*/ 	.short	(.L_227 - .L_226)
.L_226:
        /*0080*/ 	.word	0x00000008
.L_227:


//--------------------- .nv.info._ZN2at6native69_GLOBAL__N__64f4e359_31_FunctionOfAMatrixUtilsKernel_cu_b2145a98_316216_elemwise_kernelILi128ELi8EZNS1_43_compute_linear_combination_internal_kernelIlEEvRNS_14TensorIteratorEiiiEUliE_EEviT1_ --------------------------
	.section	.nv.info._ZN2at6native69_GLOBAL__N__64f4e359_31_FunctionOfAMatrixUtilsKernel_cu_b2145a98_316216_elemwise_kernelILi128ELi8EZNS1_43_compute_linear_combination_internal_kernelIlEEvRNS_14TensorIteratorEiiiEUliE_EEviT1_,"",@"SHT_CUDA_INFO"
	.sectionflags	@""
	.align	4


	//----- nvinfo : EIATTR_CUDA_API_VERSION
	.align		4
        /*0000*/ 	.byte	0x04, 0x37
        /*0002*/ 	.short	(.L_229 - .L_228)
.L_228:
        /*0004*/ 	.word	0x00000082


	//----- nvinfo : EIATTR_KPARAM_INFO
	.align		4
.L_229:
        /*0008*/ 	.byte	0x04, 0x17
        /*000a*/ 	.short	(.L_231 - .L_230)
.L_230:
        /*000c*/ 	.word	0x00000000
        /*0010*/ 	.short	0x0001
        /*0012*/ 	.short	0x0008
        /*0014*/ 	.byte	0x00, 0xf0, 0x21, 0x0a


	//----- nvinfo : EIATTR_KPARAM_INFO
	.align		4
.L_231:
        /*0018*/ 	.byte	0x04, 0x17
        /*001a*/ 	.short	(.L_233 - .L_232)
.L_232:
        /*001c*/ 	.word	0x00000000
        /*0020*/ 	.short	0x0000
        /*0022*/ 	.short	0x0000
        /*0024*/ 	.byte	0x00, 0xf0, 0x11, 0x00


	//----- nvinfo : EIATTR_SPARSE_MMA_MASK
	.align		4
.L_233:
        /*0028*/ 	.byte	0x03, 0x50
        /*002a*/ 	.short	0x0000


	//----- nvinfo : EIATTR_MAXREG_COUNT
	.align		4
        /*002c*/ 	.byte	0x03, 0x1b
        /*002e*/ 	.short	0x0040


	//----- nvinfo : EIATTR_MERCURY_ISA_VERSION
	.align		4
        /*0030*/ 	.byte	0x03, 0x5f
        /*0032*/ 	.short	0x0101


	//----- nvinfo : EIATTR_VRC_CTA_INIT_COUNT
	.align		4
        /*0034*/ 	.byte	0x02, 0x4a
	.zero		1
	.zero		1


	//----- nvinfo : EIATTR_EXIT_INSTR_OFFSETS
	.align		4
        /*0038*/ 	.byte	0x04, 0x1c
        /*003a*/ 	.short	(.L_235 - .L_234)


	//   ....[0]....
.L_234:
        /*003c*/ 	.word	0x000000b0


	//   ....[1]....
        /*0040*/ 	.word	0x00004dd0


	//   ....[2]....
        /*0044*/ 	.word	0x00005880


	//   ....[3]....
        /*0048*/ 	.word	0x000058b0


	//   ....[4]....
        /*004c*/ 	.word	0x00013dd0


	//   ....[5]....
        /*0050*/ 	.word	0x00015e30


	//----- nvinfo : EIATTR_MAX_THREADS
	.align		4
.L_235:
        /*0054*/ 	.byte	0x04, 0x05
        /*0056*/ 	.short	(.L_237 - .L_236)
.L_236:
        /*0058*/ 	.word	0x00000080
        /*005c*/ 	.word	0x00000001
        /*0060*/ 	.word	0x00000001


	//----- nvinfo : EIATTR_CRS_STACK_SIZE
	.align		4
.L_237:
        /*0064*/ 	.byte	0x04, 0x1e
        /*0066*/ 	.short	(.L_239 - .L_238)
.L_238:
        /*0068*/ 	.word	0x00000000


	//----- nvinfo : EIATTR_CBANK_PARAM_SIZE
	.align		4
.L_239:
        /*006c*/ 	.byte	0x03, 0x19
        /*006e*/ 	.short	0x0290


	//----- nvinfo : EIATTR_PARAM_CBANK
	.align		4
        /*0070*/ 	.byte	0x04, 0x0a
        /*0072*/ 	.short	(.L_241 - .L_240)
	.align		4
.L_240:
        /*0074*/ 	.word	index@(.nv.constant0._ZN2at6native69_GLOBAL__N__64f4e359_31_FunctionOfAMatrixUtilsKernel_cu_b2145a98_316216_elemwise_kernelILi128ELi8EZNS1_43_compute_linear_combination_internal_kernelIlEEvRNS_14TensorIteratorEiiiEUliE_EEviT1_)
        /*0078*/ 	.short	0x0380
        /*007a*/ 	.short	0x0290


	//----- nvinfo : EIATTR_SW_WAR
	.align		4
.L_241:
        /*007c*/ 	.byte	0x04, 0x36
        /*007e*/ 	.short	(.L_243 - .L_242)
.L_242:
        /*0080*/ 	.word	0x00000008
.L_243:


//--------------------- .nv.info._ZN2at6native69_GLOBAL__N__64f4e359_31_FunctionOfAMatrixUtilsKernel_cu_b2145a98_316216_elemwise_kernelILi128ELi8EZNS1_43_compute_linear_combination_internal_kernelIiEEvRNS_14TensorIteratorEiiiEUliE_EEviT1_ --------------------------
	.section	.nv.info._ZN2at6native69_GLOBAL__N__64f4e359_31_FunctionOfAMatrixUtilsKernel_cu_b2145a98_316216_elemwise_kernelILi128ELi8EZNS1_43_compute_linear_combination_internal_kernelIiEEvRNS_14TensorIteratorEiiiEUliE_EEviT1_,"",@"SHT_CUDA_INFO"
	.sectionflags	@""
	.align	4


	//----- nvinfo : EIATTR_CUDA_API_VERSION
	.align		4
        /*0000*/ 	.byte	0x04, 0x37
        /*0002*/ 	.short	(.L_245 - .L_244)
.L_244:
        /*0004*/ 	.word	0x00000082


	//----- nvinfo : EIATTR_KPARAM_INFO
	.align		4
.L_245:
        /*0008*/ 	.byte	0x04, 0x17
        /*000a*/ 	.short	(.L_247 - .L_246)
.L_246:
        /*000c*/ 	.word	0x00000000
        /*0010*/ 	.short	0x0001
        /*0012*/ 	.short	0x0008
        /*0014*/ 	.byte	0x00, 0xf0, 0x21, 0x0a


	//----- nvinfo : EIATTR_KPARAM_INFO
	.align		4
.L_247:
        /*0018*/ 	.byte	0x04, 0x17
        /*001a*/ 	.short	(.L_249 - .L_248)
.L_248:
        /*001c*/ 	.word	0x00000000
        /*0020*/ 	.short	0x0000
        /*0022*/ 	.short	0x0000
        /*0024*/ 	.byte	0x00, 0xf0, 0x11, 0x00


	//----- nvinfo : EIATTR_SPARSE_MMA_MASK
	.align		4
.L_249:
        /*0028*/ 	.byte	0x03, 0x50
        /*002a*/ 	.short	0x0000


	//----- nvinfo : EIATTR_MAXREG_COUNT
	.align		4
        /*002c*/ 	.byte	0x03, 0x1b
        /*002e*/ 	.short	0x0040


	//----- nvinfo : EIATTR_MERCURY_ISA_VERSION
	.align		4
        /*0030*/ 	.byte	0x03, 0x5f
        /*0032*/ 	.short	0x0101


	//----- nvinfo : EIATTR_VRC_CTA_INIT_COUNT
	.align		4
        /*0034*/ 	.byte	0x02, 0x4a
	.zero		1
	.zero		1


	//----- nvinfo : EIATTR_EXIT_INSTR_OFFSETS
	.align		4
        /*0038*/ 	.byte	0x04, 0x1c
        /*003a*/ 	.short	(.L_251 - .L_250)


	//   ....[0]....
.L_250:
        /*003c*/ 	.word	0x000000b0


	//   ....[1]....
        /*0040*/ 	.word	0x00005df0


	//   ....[2]....
        /*0044*/ 	.word	0x00006b00


	//   ....[3]....
        /*0048*/ 	.word	0x00006b30


	//   ....[4]....
        /*004c*/ 	.word	0x000160e0


	//   ....[5]....
        /*0050*/ 	.word	0x00018390


	//----- nvinfo : EIATTR_MAX_THREADS
	.align		4
.L_251:
        /*0054*/ 	.byte	0x04, 0x05
        /*0056*/ 	.short	(.L_253 - .L_252)
.L_252:
        /*0058*/ 	.word	0x00000080
        /*005c*/ 	.word	0x00000001
        /*0060*/ 	.word	0x00000001


	//----- nvinfo : EIATTR_CRS_STACK_SIZE
	.align		4
.L_253:
        /*0064*/ 	.byte	0x04, 0x1e
        /*0066*/ 	.short	(.L_255 - .L_254)
.L_254:
        /*0068*/ 	.word	0x00000000


	//----- nvinfo : EIATTR_CBANK_PARAM_SIZE
	.align		4
.L_255:
        /*006c*/ 	.byte	0x03, 0x19
        /*006e*/ 	.short	0x0290


	//----- nvinfo : EIATTR_PARAM_CBANK
	.align		4
        /*0070*/ 	.byte	0x04, 0x0a
        /*0072*/ 	.short	(.L_257 - .L_256)
	.align		4
.L_256:
        /*0074*/ 	.word	index@(.nv.constant0._ZN2at6native69_GLOBAL__N__64f4e359_31_FunctionOfAMatrixUtilsKernel_cu_b2145a98_316216_elemwise_kernelILi128ELi8EZNS1_43_compute_linear_combination_internal_kernelIiEEvRNS_14TensorIteratorEiiiEUliE_EEviT1_)
        /*0078*/ 	.short	0x0380
        /*007a*/ 	.short	0x0290


	//----- nvinfo : EIATTR_SW_WAR
	.align		4
.L_257:
        /*007c*/ 	.byte	0x04, 0x36
        /*007e*/ 	.short	(.L_259 - .L_258)
.L_258:
        /*0080*/ 	.word	0x00000008
.L_259:


//--------------------- .nv.info._ZN2at6native69_GLOBAL__N__64f4e359_31_FunctionOfAMatrixUtilsKernel_cu_b2145a98_316216_elemwise_kernelILi128ELi8EZNS1_43_compute_linear_combination_internal_kernelIaEEvRNS_14TensorIteratorEiiiEUliE_EEviT1_ --------------------------
	.section	.nv.info._ZN2at6native69_GLOBAL__N__64f4e359_31_FunctionOfAMatrixUtilsKernel_cu_b2145a98_316216_elemwise_kernelILi128ELi8EZNS1_43_compute_linear_combination_internal_kernelIaEEvRNS_14TensorIteratorEiiiEUliE_EEviT1_,"",@"SHT_CUDA_INFO"
	.sectionflags	@""
	.align	4


	//----- nvinfo : EIATTR_CUDA_API_VERSION
	.align		4
        /*0000*/ 	.byte	0x04, 0x37
        /*0002*/ 	.short	(.L_261 - .L_260)
.L_260:
        /*0004*/ 	.word	0x00000082


	//----- nvinfo : EIATTR_KPARAM_INFO
	.align		4
.L_261:
        /*0008*/ 	.byte	0x04, 0x17
        /*000a*/ 	.short	(.L_263 - .L_262)
.L_262:
        /*000c*/ 	.word	0x00000000
        /*0010*/ 	.short	0x0001
        /*0012*/ 	.short	0x0008
        /*0014*/ 	.byte	0x00, 0xf0, 0x21, 0x0a


	//----- nvinfo : EIATTR_KPARAM_INFO
	.align		4
.L_263:
        /*0018*/ 	.byte	0x04, 0x17
        /*001a*/ 	.short	(.L_265 - .L_264)
.L_264:
        /*001c*/ 	.word	0x00000000
        /*0020*/ 	.short	0x0000
        /*0022*/ 	.short	0x0000
        /*0024*/ 	.byte	0x00, 0xf0, 0x11, 0x00


	//----- nvinfo : EIATTR_SPARSE_MMA_MASK
	.align		4
.L_265:
        /*0028*/ 	.byte	0x03, 0x50
        /*002a*/ 	.short	0x0000


	//----- nvinfo : EIATTR_MAXREG_COUNT
	.align		4
        /*002c*/ 	.byte	0x03, 0x1b
        /*002e*/ 	.short	0x0040


	//----- nvinfo : EIATTR_MERCURY_ISA_VERSION
	.align		4
        /*0030*/ 	.byte	0x03, 0x5f
        /*0032*/ 	.short	0x0101


	//----- nvinfo : EIATTR_VRC_CTA_INIT_COUNT
	.align		4
        /*0034*/ 	.byte	0x02, 0x4a
	.zero		1
	.zero		1


	//----- nvinfo : EIATTR_EXIT_INSTR_OFFSETS
	.align		4
        /*0038*/ 	.byte	0x04, 0x1c
        /*003a*/ 	.short	(.L_267 - .L_266)


	//   ....[0]....
.L_266:
        /*003c*/ 	.word	0x000000b0


	//   ....[1]....
        /*0040*/ 	.word	0x00005320


	//   ....[2]....
        /*0044*/ 	.word	0x00006030


	//   ....[3]....
        /*0048*/ 	.word	0x00006060


	//   ....[4]....
        /*004c*/ 	.word	0x00016400


	//   ....[5]....
        /*0050*/ 	.word	0x000188b0


	//----- nvinfo : EIATTR_MAX_THREADS
	.align		4
.L_267:
        /*0054*/ 	.byte	0x04, 0x05
        /*0056*/ 	.short	(.L_269 - .L_268)
.L_268:
        /*0058*/ 	.word	0x00000080
        /*005c*/ 	.word	0x00000001
        /*0060*/ 	.word	0x00000001


	//----- nvinfo : EIATTR_CRS_STACK_SIZE
	.align		4
.L_269:
        /*0064*/ 	.byte	0x04, 0x1e
        /*0066*/ 	.short	(.L_271 - .L_270)
.L_270:
        /*0068*/ 	.word	0x00000000


	//----- nvinfo : EIATTR_CBANK_PARAM_SIZE
	.align		4
.L_271:
        /*006c*/ 	.byte	0x03, 0x19
        /*006e*/ 	.short	0x0290


	//----- nvinfo : EIATTR_PARAM_CBANK
	.align		4
        /*0070*/ 	.byte	0x04, 0x0a
        /*0072*/ 	.short	(.L_273 - .L_272)
	.align		4
.L_272:
        /*0074*/ 	.word	index@(.nv.constant0._ZN2at6native69_GLOBAL__N__64f4e359_31_FunctionOfAMatrixUtilsKernel_cu_b2145a98_316216_elemwise_kernelILi128ELi8EZNS1_43_compute_linear_combination_internal_kernelIaEEvRNS_14TensorIteratorEiiiEUliE_EEviT1_)
        /*0078*/ 	.short	0x0380
        /*007a*/ 	.short	0x0290


	//----- nvinfo : EIATTR_SW_WAR
	.align		4
.L_273:
        /*007c*/ 	.byte	0x04, 0x36
        /*007e*/ 	.short	(.L_275 - .L_274)
.L_274:
        /*0080*/ 	.word	0x00000008
.L_275:


//--------------------- .nv.info._ZN2at6native69_GLOBAL__N__64f4e359_31_FunctionOfAMatrixUtilsKernel_cu_b2145a98_316216_elemwise_kernelILi128ELi8EZNS1_43_compute_linear_combination_internal_kernelIhEEvRNS_14TensorIteratorEiiiEUliE_EEviT1_ --------------------------
	.section	.nv.info._ZN2at6native69_GLOBAL__N__64f4e359_31_FunctionOfAMatrixUtilsKernel_cu_b2145a98_316216_elemwise_kernelILi128ELi8EZNS1_43_compute_linear_combination_internal_kernelIhEEvRNS_14TensorIteratorEiiiEUliE_EEviT1_,"",@"SHT_CUDA_INFO"
	.sectionflags	@""
	.align	4


	//----- nvinfo : EIATTR_CUDA_API_VERSION
	.align		4
        /*0000*/ 	.byte	0x04, 0x37
        /*0002*/ 	.short	(.L_277 - .L_276)
.L_276:
        /*0004*/ 	.word	0x00000082


	//----- nvinfo : EIATTR_KPARAM_INFO
	.align		4
.L_277:
        /*0008*/ 	.byte	0x04, 0x17
        /*000a*/ 	.short	(.L_279 - .L_278)
.L_278:
        /*000c*/ 	.word	0x00000000
        /*0010*/ 	.short	0x0001
        /*0012*/ 	.short	0x0008
        /*0014*/ 	.byte	0x00, 0xf0, 0x21, 0x0a


	//----- nvinfo : EIATTR_KPARAM_INFO
	.align		4
.L_279:
        /*0018*/ 	.byte	0x04, 0x17
        /*001a*/ 	.short	(.L_281 - .L_280)
.L_280:
        /*001c*/ 	.word	0x00000000
        /*0020*/ 	.short	0x0000
        /*0022*/ 	.short	0x0000
        /*0024*/ 	.byte	0x00, 0xf0, 0x11, 0x00


	//----- nvinfo : EIATTR_SPARSE_MMA_MASK
	.align		4
.L_281:
        /*0028*/ 	.byte	0x03, 0x50
        /*002a*/ 	.short	0x0000


	//----- nvinfo : EIATTR_MAXREG_COUNT
	.align		4
        /*002c*/ 	.byte	0x03, 0x1b
        /*002e*/ 	.short	0x0040


	//----- nvinfo : EIATTR_MERCURY_ISA_VERSION
	.align		4
        /*0030*/ 	.byte	0x03, 0x5f
        /*0032*/ 	.short	0x0101


	//----- nvinfo : EIATTR_VRC_CTA_INIT_COUNT
	.align		4
        /*0034*/ 	.byte	0x02, 0x4a
	.zero		1
	.zero		1


	//----- nvinfo : EIATTR_EXIT_INSTR_OFFSETS
	.align		4
        /*0038*/ 	.byte	0x04, 0x1c
        /*003a*/ 	.short	(.L_283 - .L_282)


	//   ....[0]....
.L_282:
        /*003c*/ 	.word	0x000000b0


	//   ....[1]....
        /*0040*/ 	.word	0x00005320


	//   ....[2]....
        /*0044*/ 	.word	0x00006030


	//   ....[3]....
        /*0048*/ 	.word	0x00006060


	//   ....[4]....
        /*004c*/ 	.word	0x00016400


	//   ....[5]....
        /*0050*/ 	.word	0x000188b0


	//----- nvinfo : EIATTR_MAX_THREADS
	.align		4
.L_283:
        /*0054*/ 	.byte	0x04, 0x05
        /*0056*/ 	.short	(.L_285 - .L_284)
.L_284:
        /*0058*/ 	.word	0x00000080
        /*005c*/ 	.word	0x00000001
        /*0060*/ 	.word	0x00000001


	//----- nvinfo : EIATTR_CRS_STACK_SIZE
	.align		4
.L_285:
        /*0064*/ 	.byte	0x04, 0x1e
        /*0066*/ 	.short	(.L_287 - .L_286)
.L_286:
        /*0068*/ 	.word	0x00000000


	//----- nvinfo : EIATTR_CBANK_PARAM_SIZE
	.align		4
.L_287:
        /*006c*/ 	.byte	0x03, 0x19
        /*006e*/ 	.short	0x0290


	//----- nvinfo : EIATTR_PARAM_CBANK
	.align		4
        /*0070*/ 	.byte	0x04, 0x0a
        /*0072*/ 	.short	(.L_289 - .L_288)
	.align		4
.L_288:
        /*0074*/ 	.word	index@(.nv.constant0._ZN2at6native69_GLOBAL__N__64f4e359_31_FunctionOfAMatrixUtilsKernel_cu_b2145a98_316216_elemwise_kernelILi128ELi8EZNS1_43_compute_linear_combination_internal_kernelIhEEvRNS_14TensorIteratorEiiiEUliE_EEviT1_)
        /*0078*/ 	.short	0x0380
        /*007a*/ 	.short	0x0290


	//----- nvinfo : EIATTR_SW_WAR
	.align		4
.L_289:
        /*007c*/ 	.byte	0x04, 0x36
        /*007e*/ 	.short	(.L_291 - .L_290)
.L_290:
        /*0080*/ 	.word	0x00000008
.L_291:


//--------------------- .nv.callgraph             --------------------------
	.section	.nv.callgraph,"",@"SHT_CUDA_CALLGRAPH"
	.align	4
	.sectionentsize	8
	.align		4
        /*0000*/ 	.word	0x00000000
	.align		4
        /*0004*/ 	.word	0xffffffff
	.align		4
        /*0008*/ 	.word	0x00000000
	.align		4
        /*000c*/ 	.word	0xfffffffe
	.align		4
        /*0010*/ 	.word	0x00000000
	.align		4
        /*0014*/ 	.word	0xfffffffd
	.align		4
        /*0018*/ 	.word	0x00000000
	.align		4
        /*001c*/ 	.word	0xfffffffc


//--------------------- .nv.constant4             --------------------------
	.section	.nv.constant4,"a",@progbits
	.align	8
	.align		8
.nv.constant4:
        /*0000*/ 	.dword	_ZN67_INTERNAL_64f4e359_31_FunctionOfAMatrixUtilsKernel_cu_b2145a98_31624cuda3std3__45__cpo5beginE
	.align		8
        /*0008*/ 	.dword	_ZN67_INTERNAL_64f4e359_31_FunctionOfAMatrixUtilsKernel_cu_b2145a98_31624cuda3std3__45__cpo3endE
	.align		8
        /*0010*/ 	.dword	_ZN67_INTERNAL_64f4e359_31_FunctionOfAMatrixUtilsKernel_cu_b2145a98_31624cuda3std3__45__cpo6cbeginE
	.align		8
        /*0018*/ 	.dword	_ZN67_INTERNAL_64f4e359_31_FunctionOfAMatrixUtilsKernel_cu_b2145a98_31624cuda3std3__45__cpo4cendE
	.align		8
        /*0020*/ 	.dword	_ZN67_INTERNAL_64f4e359_31_FunctionOfAMatrixUtilsKernel_cu_b2145a98_31624cuda3std3__45__cpo6rbeginE
	.align		8
        /*0028*/ 	.dword	_ZN67_INTERNAL_64f4e359_31_FunctionOfAMatrixUtilsKernel_cu_b2145a98_31624cuda3std3__45__cpo4rendE
	.align		8
        /*0030*/ 	.dword	_ZN67_INTERNAL_64f4e359_31_FunctionOfAMatrixUtilsKernel_cu_b2145a98_31624cuda3std3__45__cpo7crbeginE
	.align		8
        /*0038*/ 	.dword	_ZN67_INTERNAL_64f4e359_31_FunctionOfAMatrixUtilsKernel_cu_b2145a98_31624cuda3std3__45__cpo5crendE
	.align		8
        /*0040*/ 	.dword	_ZN67_INTERNAL_64f4e359_31_FunctionOfAMatrixUtilsKernel_cu_b2145a98_31624cuda3std3__469_GLOBAL__N__64f4e359_31_FunctionOfAMatrixUtilsKernel_cu_b2145a98_31626ignoreE
	.align		8
        /*0048*/ 	.dword	_ZN67_INTERNAL_64f4e359_31_FunctionOfAMatrixUtilsKernel_cu_b2145a98_31624cuda3std3__419piecewise_constructE
	.align		8
        /*0050*/ 	.dword	_ZN67_INTERNAL_64f4e359_31_FunctionOfAMatrixUtilsKernel_cu_b2145a98_31624cuda3std3__48in_placeE
	.align		8
        /*0058*/ 	.dword	_ZN67_INTERNAL_64f4e359_31_FunctionOfAMatrixUtilsKernel_cu_b2145a98_31624cuda3std3__420unreachable_sentinelE
	.align		8
        /*0060*/ 	.dword	_ZN67_INTERNAL_64f4e359_31_FunctionOfAMatrixUtilsKernel_cu_b2145a98_31624cuda3std6ranges3__45__cpo4swapE
	.align		8
        /*0068*/ 	.dword	_ZN67_INTERNAL_64f4e359_31_FunctionOfAMatrixUtilsKernel_cu_b2145a98_31624cuda3std6ranges3__45__cpo9iter_moveE
	.align		8
        /*0070*/ 	.dword	_ZN67_INTERNAL_64f4e359_31_FunctionOfAMatrixUtilsKernel_cu_b2145a98_31624cuda3std6ranges3__45__cpo5beginE
	.align		8
        /*0078*/ 	.dword	_ZN67_INTERNAL_64f4e359_31_FunctionOfAMatrixUtilsKernel_cu_b2145a98_31624cuda3std6ranges3__45__cpo3endE
	.align		8
        /*0080*/ 	.dword	_ZN67_INTERNAL_64f4e359_31_FunctionOfAMatrixUtilsKernel_cu_b2145a98_31624cuda3std6ranges3__45__cpo6cbeginE
	.align		8
        /*0088*/ 	.dword	_ZN67_INTERNAL_64f4e359_31_FunctionOfAMatrixUtilsKernel_cu_b2145a98_31624cuda3std6ranges3__45__cpo4cendE
	.align		8
        /*0090*/ 	.dword	_ZN67_INTERNAL_64f4e359_31_FunctionOfAMatrixUtilsKernel_cu_b2145a98_31624cuda3std6ranges3__45__cpo7advanceE
	.align		8
        /*0098*/ 	.dword	_ZN67_INTERNAL_64f4e359_31_FunctionOfAMatrixUtilsKernel_cu_b2145a98_31624cuda3std6ranges3__45__cpo9iter_swapE
	.align		8
        /*00a0*/ 	.dword	_ZN67_INTERNAL_64f4e359_31_FunctionOfAMatrixUtilsKernel_cu_b2145a98_31624cuda3std6ranges3__45__cpo4nextE
	.align		8
        /*00a8*/ 	.dword	_ZN67_INTERNAL_64f4e359_31_FunctionOfAMatrixUtilsKernel_cu_b2145a98_31624cuda3std6ranges3__45__cpo4prevE
	.align		8
        /*00b0*/ 	.dword	_ZN67_INTERNAL_64f4e359_31_FunctionOfAMatrixUtilsKernel_cu_b2145a98_31624cuda3std6ranges3__45__cpo4dataE
	.align		8
        /*00b8*/ 	.dword	_ZN67_INTERNAL_64f4e359_31_FunctionOfAMatrixUtilsKernel_cu_b2145a98_31624cuda3std6ranges3__45__cpo5cdataE
	.align		8
        /*00c0*/ 	.dword	_ZN67_INTERNAL_64f4e359_31_FunctionOfAMatrixUtilsKernel_cu_b2145a98_31624cuda3std6ranges3__45__cpo4sizeE
	.align		8
        /*00c8*/ 	.dword	_ZN67_INTERNAL_64f4e359_31_FunctionOfAMatrixUtilsKernel_cu_b2145a98_31624cuda3std6ranges3__45__cpo5ssizeE
	.align		8
        /*00d0*/ 	.dword	_ZN67_INTERNAL_64f4e359_31_FunctionOfAMatrixUtilsKernel_cu_b2145a98_31624cuda3std6ranges3__45__cpo8distanceE
	.align		8
        /*00d8*/ 	.dword	_ZN67_INTERNAL_64f4e359_31_FunctionOfAMatrixUtilsKernel_cu_b2145a98_31626thrust24THRUST_300001_SM_1000_NS6system6detail10sequential3seqE


//--------------------- .text._ZN2at6native69_GLOBAL__N__64f4e359_31_FunctionOfAMatrixUtilsKernel_cu_b2145a98_316216_elemwise_kernelILi128ELi8EZNS1_43_compute_linear_combination_internal_kernelIN3c108BFloat16EEEvRNS_14TensorIteratorEiiiEUliE_EEviT1_ --------------------------
	.section	.text._ZN2at6native69_GLOBAL__N__64f4e359_31_FunctionOfAMatrixUtilsKernel_cu_b2145a98_316216_elemwise_kernelILi128ELi8EZNS1_43_compute_linear_combination_internal_kernelIN3c108BFloat16EEEvRNS_14TensorIteratorEiiiEUliE_EEviT1_,"ax",@progbits
	.align	128
.text._ZN2at6native69_GLOBAL__N__64f4e359_31_FunctionOfAMatrixUtilsKernel_cu_b2145a98_316216_elemwise_kernelILi128ELi8EZNS1_43_compute_linear_combination_internal_kernelIN3c108BFloat16EEEvRNS_14TensorIteratorEiiiEUliE_EEviT1_:
        .type           _ZN2at6native69_GLOBAL__N__64f4e359_31_FunctionOfAMatrixUtilsKernel_cu_b2145a98_316216_elemwise_kernelILi128ELi8EZNS1_43_compute_linear_combination_internal_kernelIN3c108BFloat16EEEvRNS_14TensorIteratorEiiiEUliE_EEviT1_,@function
        .size           _ZN2at6native69_GLOBAL__N__64f4e359_31_FunctionOfAMatrixUtilsKernel_cu_b2145a98_316216_elemwise_kernelILi128ELi8EZNS1_43_compute_linear_combination_internal_kernelIN3c108BFloat16EEEvRNS_14TensorIteratorEiiiEUliE_EEviT1_,(.L_x_1240 - _ZN2at6native69_GLOBAL__N__64f4e359_31_FunctionOfAMatrixUtilsKernel_cu_b2145a98_316216_elemwise_kernelILi128ELi8EZNS1_43_compute_linear_combination_internal_kernelIN3c108BFloat16EEEvRNS_14TensorIteratorEiiiEUliE_EEviT1_)
        .other          _ZN2at6native69_GLOBAL__N__64f4e359_31_FunctionOfAMatrixUtilsKernel_cu_b2145a98_316216_elemwise_kernelILi128ELi8EZNS1_43_compute_linear_combination_internal_kernelIN3c108BFloat16EEEvRNS_14TensorIteratorEiiiEUliE_EEviT1_,@"STO_CUDA_ENTRY STV_DEFAULT"
_ZN2at6native69_GLOBAL__N__64f4e359_31_FunctionOfAMatrixUtilsKernel_cu_b2145a98_316216_elemwise_kernelILi128ELi8EZNS1_43_compute_linear_combination_internal_kernelIN3c108BFloat16EEEvRNS_14TensorIteratorEiiiEUliE_EEviT1_:
[----:B------:R-:W-:Y:S08]  /*0000*/  LDC R1, c[0x0][0x37c] ;  /* 0x0000df00ff017b82 */ /* 0x000ff00000000800 */
[----:B------:R-:W0:Y:S01]  /*0010*/  LDC R2, c[0x0][0x388] ;  /* 0x0000e200ff027b82 */ /* 0x000e220000000800 */
[----:B------:R-:W1:Y:S01]  /*0020*/  S2R R3, SR_TID.X ;  /* 0x0000000000037919 */ /* 0x000e620000002100 */
[----:B------:R-:W2:Y:S06]  /*0030*/  LDCU.64 UR6, c[0x0][0x358] ;  /* 0x00006b00ff0677ac */ /* 0x000eac0008000a00 */
[----:B------:R-:W3:Y:S01]  /*0040*/  S2UR UR4, SR_CTAID.X ;  /* 0x00000000000479c3 */ /* 0x000ee20000002500 */
[----:B0-----:R-:W-:Y:S01]  /*0050*/  ISETP.NE.AND P0, PT, R2, RZ, PT ;  /* 0x000000ff0200720c */ /* 0x001fe20003f05270 */
[----:B---3--:R-:W-:-:S06]  /*0060*/  USHF.L.U32 UR4, UR4, 0xa, URZ ;  /* 0x0000000a04047899 */ /* 0x008fcc00080006ff */
[----:B-1----:R-:W-:-:S06]  /*0070*/  LOP3.LUT R3, R3, UR4, RZ, 0xfc, !PT ;  /* 0x0000000403037c12 */ /* 0x002fcc000f8efcff */
[----:B--2---:R-:W-:Y:S05]  /*0080*/  @P0 BRA `(.L_x_0) ;  /* 0x000000d8009c0947 */ /* 0x004fea0003800000 */
[----:B------:R-:W0:Y:S02]  /*0090*/  LDC R0, c[0x0][0x600] ;  /* 0x00018000ff007b82 */ /* 0x000e240000000800 */
[----:B0-----:R-:W-:-:S13]  /*00a0*/  ISETP.GE.AND P0, PT, R0, 0x1, PT ;  /* 0x000000010000780c */ /* 0x001fda0003f06270 */
[----:B------:R-:W-:Y:S05]  /*00b0*/  @!P0 EXIT ;  /* 0x000000000000894d */ /* 0x000fea0003800000 */
[----:B------:R-:W0:Y:S01]  /*00c0*/  LDCU UR4, c[0x0][0x380] ;  /* 0x00007000ff0477ac */ /* 0x000e220008000800 */
[----:B------:R-:W-:Y:S04]  /*00d0*/  BSSY.RECONVERGENT B1, `(.L_x_1) ;  /* 0x0000bef000017945 */ /* 0x000fe80003800200 */
[----:B------:R-:W-:Y:S01]  /*00e0*/  BSSY.RELIABLE B0, `(.L_x_2) ;  /* 0x0000a3b000007945 */ /* 0x000fe20003800100 */
[C---:B------:R-:W-:Y:S02]  /*00f0*/  LOP3.LUT R2, R0.reuse, 0xf, RZ, 0xc0, !PT ;  /* 0x0000000f00027812 */ /* 0x040fe400078ec0ff */
[----:B------:R-:W-:Y:S02]  /*0100*/  LOP3.LUT R4, R0, 0x7, RZ, 0xc0, !PT ;  /* 0x0000000700047812 */ /* 0x000fe400078ec0ff */
[----:B0-----:R-:W-:-:S13]  /*0110*/  ISETP.GE.AND P0, PT, R3, UR4, PT ;  /* 0x0000000403007c0c */ /* 0x001fda000bf06270 */
[----:B------:R-:W-:Y:S05]  /*0120*/  @P0 BRA `(.L_x_3) ;  /* 0x0000003400880947 */ /* 0x000fea0003800000 */
[----:B------:R-:W0:Y:S02]  /*0130*/  LDC.64 R22, c[0x0][0x5e8] ;  /* 0x00017a00ff167b82 */ /* 0x000e240000000a00 */
[----:B0-----:R0:W5:Y:S01]  /*0140*/  LDG.E.U16 R49, desc[UR6][R22.64] ;  /* 0x0000000616317981 */ /* 0x001162000c1e1500 */
[----:B------:R-:W-:Y:S01]  /*0150*/  ISETP.GE.U32.AND P0, PT, R0, 0x10, PT ;  /* 0x000000100000780c */ /* 0x000fe20003f06070 */
[----:B------:R-:W-:Y:S01]  /*0160*/  HFMA2 R6, -RZ, RZ, 0, 0 ;  /* 0x00000000ff067431 */ /* 0x000fe200000001ff */
[----:B------:R-:W-:-:S11]  /*0170*/  ISETP.NE.AND P1, PT, R2, RZ, PT ;  /* 0x000000ff0200720c */ /* 0x000fd60003f25270 */
[----:B0-----:R-:W-:Y:S05]  /*0180*/  @!P0 BRA `(.L_x_4) ;  /* 0x0000000c00388947 */ /* 0x001fea0003800000 */
[----:B------:R-:W0:Y:S01]  /*0190*/  LDC R7, c[0x0][0x604] ;  /* 0x00018100ff077b82 */ /* 0x000e220000000800 */
[----:B------:R-:W-:Y:S02]  /*01a0*/  LOP3.LUT R6, R0, 0x7ffffff0, RZ, 0xc0, !PT ;  /* 0x7ffffff000067812 */ /* 0x000fe400078ec0ff */
[----:B------:R-:W-:Y:S02]  /*01b0*/  MOV R10, RZ ;  /* 0x000000ff000a7202 */ /* 0x000fe40000000f00 */
[----:B------:R-:W-:Y:S02]  /*01c0*/  MOV R5, RZ ;  /* 0x000000ff00057202 */ /* 0x000fe40000000f00 */
[----:B------:R-:W-:Y:S01]  /*01d0*/  IADD3 R9, PT, PT, -R6, RZ, RZ ;  /* 0x000000ff06097210 */ /* 0x000fe20007ffe1ff */
[----:B------:R-:W1:Y:S08]  /*01e0*/  LDC R8, c[0x0][0x608] ;  /* 0x00018200ff087b82 */ /* 0x000e700000000800 */
[----:B------:R-:W2:Y:S08]  /*01f0*/  LDC.64 R24, c[0x0][0x5f0] ;  /* 0x00017c00ff187b82 */ /* 0x000eb00000000a00 */
[----:B------:R-:W3:Y:S02]  /*0200*/  LDC.64 R26, c[0x0][0x5f8] ;  /* 0x00017e00ff1a7b82 */ /* 0x000ee40000000a00 */
.L_x_5:
[----:B--2---:R-:W-:-:S04]  /*0210*/  IMAD.WIDE R14, R10, 0x2, R24 ;  /* 0x000000020a0e7825 */ /* 0x004fc800078e0218 */
[----:B---3--:R-:W-:Y:S01]  /*0220*/  IMAD.WIDE R16, R5, 0x2, R26 ;  /* 0x0000000205107825 */ /* 0x008fe200078e021a */
[----:B------:R-:W2:Y:S04]  /*0230*/  LDG.E.U16 R52, desc[UR6][R14.64] ;  /* 0x000000060e347981 */ /* 0x000ea8000c1e1500 */
[----:B------:R-:W3:Y:S01]  /*0240*/  LDG.E.U16 R53, desc[UR6][R16.64] ;  /* 0x0000000610357981 */ /* 0x000ee2000c1e1500 */
[----:B0-----:R-:W-:-:S04]  /*0250*/  IMAD.WIDE R18, R7, 0x2, R14 ;  /* 0x0000000207127825 */ /* 0x001fc800078e020e */
[----:B-1----:R-:W-:Y:S01]  /*0260*/  IMAD.WIDE R20, R8, 0x2, R16 ;  /* 0x0000000208147825 */ /* 0x002fe200078e0210 */
[----:B------:R-:W4:Y:S04]  /*0270*/  LDG.E.U16 R48, desc[UR6][R18.64] ;  /* 0x0000000612307981 */ /* 0x000f28000c1e1500 */
[----:B------:R-:W4:Y:S01]  /*0280*/  LDG.E.U16 R47, desc[UR6][R20.64] ;  /* 0x00000006142f7981 */ /* 0x000f22000c1e1500 */
[----:B------:R-:W-:-:S04]  /*0290*/  IMAD.WIDE R32, R7, 0x2, R18 ;  /* 0x0000000207207825 */ /* 0x000fc800078e0212 */
[----:B------:R-:W-:Y:S01]  /*02a0*/  IMAD.WIDE R36, R8, 0x2, R20 ;  /* 0x0000000208247825 */ /* 0x000fe200078e0214 */
[----:B------:R0:W4:Y:S04]  /*02b0*/  LDG.E.U16 R11, desc[UR6][R32.64] ;  /* 0x00000006200b7981 */ /* 0x000128000c1e1500 */
[----:B------:R1:W4:Y:S01]  /*02c0*/  LDG.E.U16 R12, desc[UR6][R36.64] ;  /* 0x00000006240c7981 */ /* 0x000322000c1e1500 */
[----:B------:R-:W-:-:S04]  /*02d0*/  IMAD.WIDE R38, R7, 0x2, R32 ;  /* 0x0000000207267825 */ /* 0x000fc800078e0220 */
[----:B------:R-:W-:Y:S01]  /*02e0*/  IMAD.WIDE R40, R8, 0x2, R36 ;  /* 0x0000000208287825 */ /* 0x000fe200078e0224 */
[----:B------:R1:W4:Y:S04]  /*02f0*/  LDG.E.U16 R13, desc[UR6][R38.64] ;  /* 0x00000006260d7981 */ /* 0x000328000c1e1500 */
[----:B------:R-:W4:Y:S01]  /*0300*/  LDG.E.U16 R14, desc[UR6][R40.64] ;  /* 0x00000006280e7981 */ /* 0x000f22000c1e1500 */
[----:B------:R-:W-:-:S04]  /*0310*/  IMAD.WIDE R34, R7, 0x2, R38 ;  /* 0x0000000207227825 */ /* 0x000fc800078e0226 */
[----:B------:R-:W-:Y:S01]  /*0320*/  IMAD.WIDE R30, R8, 0x2, R40 ;  /* 0x00000002081e7825 */ /* 0x000fe200078e0228 */
[----:B------:R1:W4:Y:S04]  /*0330*/  LDG.E.U16 R15, desc[UR6][R34.64] ;  /* 0x00000006220f7981 */ /* 0x000328000c1e1500 */
[----:B------:R1:W4:Y:S01]  /*0340*/  LDG.E.U16 R16, desc[UR6][R30.64] ;  /* 0x000000061e107981 */ /* 0x000322000c1e1500 */
[----:B------:R-:W-:-:S04]  /*0350*/  IMAD.WIDE R28, R7, 0x2, R34 ;  /* 0x00000002071c7825 */ /* 0x000fc800078e0222 */
[----:B0-----:R-:W-:Y:S01]  /*0360*/  IMAD.WIDE R32, R8, 0x2, R30 ;  /* 0x0000000208207825 */ /* 0x001fe200078e021e */
[----:B------:R0:W4:Y:S04]  /*0370*/  LDG.E.U16 R17, desc[UR6][R28.64] ;  /* 0x000000061c117981 */ /* 0x000128000c1e1500 */
[----:B------:R0:W4:Y:S01]  /*0380*/  LDG.E.U16 R18, desc[UR6][R32.64] ;  /* 0x0000000620127981 */ /* 0x000122000c1e1500 */
[----:B-1----:R-:W-:-:S04]  /*0390*/  IMAD.WIDE R36, R7, 0x2, R28 ;  /* 0x0000000207247825 */ /* 0x002fc800078e021c */
[----:B------:R-:W-:Y:S01]  /*03a0*/  IMAD.WIDE R38, R8, 0x2, R32 ;  /* 0x0000000208267825 */ /* 0x000fe200078e0220 */
[----:B------:R1:W4:Y:S04]  /*03b0*/  LDG.E.U16 R19, desc[UR6][R36.64] ;  /* 0x0000000624137981 */ /* 0x000328000c1e1500 */
[----:B------:R1:W4:Y:S01]  /*03c0*/  LDG.E.U16 R20, desc[UR6][R38.64] ;  /* 0x0000000626147981 */ /* 0x000322000c1e1500 */
[----:B------:R-:W-:-:S04]  /*03d0*/  IMAD.WIDE R50, R7, 0x2, R36 ;  /* 0x0000000207327825 */ /* 0x000fc800078e0224 */
[----:B------:R-:W-:Y:S01]  /*03e0*/  IMAD.WIDE R34, R8, 0x2, R38 ;  /* 0x0000000208227825 */ /* 0x000fe200078e0226 */
[----:B------:R-:W4:Y:S04]  /*03f0*/  LDG.E.U16 R21, desc[UR6][R50.64] ;  /* 0x0000000632157981 */ /* 0x000f28000c1e1500 */
[----:B------:R-:W4:Y:S01]  /*0400*/  LDG.E.U16 R40, desc[UR6][R34.64] ;  /* 0x0000000622287981 */ /* 0x000f22000c1e1500 */
[----:B------:R-:W-:-:S04]  /*0410*/  IMAD.WIDE R30, R7, 0x2, R50 ;  /* 0x00000002071e7825 */ /* 0x000fc800078e0232 */
[----:B0-----:R-:W-:Y:S01]  /*0420*/  IMAD.WIDE R28, R8, 0x2, R34 ;  /* 0x00000002081c7825 */ /* 0x001fe200078e0222 */
[----:B------:R-:W4:Y:S04]  /*0430*/  LDG.E.U16 R41, desc[UR6][R30.64] ;  /* 0x000000061e297981 */ /* 0x000f28000c1e1500 */
[----:B------:R-:W4:Y:S01]  /*0440*/  LDG.E.U16 R42, desc[UR6][R28.64] ;  /* 0x000000061c2a7981 */ /* 0x000f22000c1e1500 */
[----:B------:R-:W-:-:S04]  /*0450*/  IMAD.WIDE R32, R7, 0x2, R30 ;  /* 0x0000000207207825 */ /* 0x000fc800078e021e */
[----:B-1----:R-:W-:Y:S01]  /*0460*/  IMAD.WIDE R36, R8, 0x2, R28 ;  /* 0x0000000208247825 */ /* 0x002fe200078e021c */
[----:B------:R-:W4:Y:S04]  /*0470*/  LDG.E.U16 R43, desc[UR6][R32.64] ;  /* 0x00000006202b7981 */ /* 0x000f28000c1e1500 */
[----:B------:R0:W4:Y:S01]  /*0480*/  LDG.E.U16 R44, desc[UR6][R36.64] ;  /* 0x00000006242c7981 */ /* 0x000122000c1e1500 */
[----:B------:R-:W-:-:S05]  /*0490*/  IMAD.WIDE R38, R7, 0x2, R32 ;  /* 0x0000000207267825 */ /* 0x000fca00078e0220 */
[----:B------:R-:W4:Y:S01]  /*04a0*/  LDG.E.U16 R45, desc[UR6][R38.64] ;  /* 0x00000006262d7981 */ /* 0x000f22000c1e1500 */
[----:B0-----:R-:W-:-:S05]  /*04b0*/  IMAD.WIDE R36, R8, 0x2, R36 ;  /* 0x0000000208247825 */ /* 0x001fca00078e0224 */
[----:B------:R0:W4:Y:S01]  /*04c0*/  LDG.E.U16 R46, desc[UR6][R36.64] ;  /* 0x00000006242e7981 */ /* 0x000122000c1e1500 */
[----:B------:R-:W-:-:S04]  /*04d0*/  IMAD.WIDE R34, R7, 0x2, R38 ;  /* 0x0000000207227825 */ /* 0x000fc800078e0226 */
[----:B------:R-:W-:Y:S01]  /*04e0*/  IMAD.WIDE R30, R8, 0x2, R36 ;  /* 0x00000002081e7825 */ /* 0x000fe200078e0224 */
[----:B------:R-:W4:Y:S04]  /*04f0*/  LDG.E.U16 R50, desc[UR6][R34.64] ;  /* 0x0000000622327981 */ /* 0x000f28000c1e1500 */
[----:B------:R-:W4:Y:S01]  /*0500*/  LDG.E.U16 R51, desc[UR6][R30.64] ;  /* 0x000000061e337981 */ /* 0x000f22000c1e1500 */
[----:B------:R-:W-:-:S04]  /*0510*/  IMAD.WIDE R28, R7, 0x2, R34 ;  /* 0x00000002071c7825 */ /* 0x000fc800078e0222 */
[----:B------:R-:W-:Y:S02]  /*0520*/  IMAD.WIDE R32, R8, 0x2, R30 ;  /* 0x0000000208207825 */ /* 0x000fe400078e021e */
[----:B------:R1:W4:Y:S04]  /*0530*/  LDG.E.U16 R30, desc[UR6][R28.64] ;  /* 0x000000061c1e7981 */ /* 0x000328000c1e1500 */
[----:B------:R1:W4:Y:S01]  /*0540*/  LDG.E.U16 R31, desc[UR6][R32.64] ;  /* 0x00000006201f7981 */ /* 0x000322000c1e1500 */
[----:B-----5:R-:W-:Y:S01]  /*0550*/  SHF.L.U32 R49, R49, 0x10, RZ ;  /* 0x0000001031317819 */ /* 0x020fe200000006ff */
[----:B0-----:R-:W-:-:S04]  /*0560*/  IMAD.WIDE R36, R7, 0x2, R28 ;  /* 0x0000000207247825 */ /* 0x001fc800078e021c */
[----:B------:R-:W-:-:S04]  /*0570*/  IMAD.WIDE R38, R8, 0x2, R32 ;  /* 0x0000000208267825 */ /* 0x000fc800078e0220 */
[----:B-1----:R-:W-:-:S04]  /*0580*/  IMAD.WIDE R28, R7, 0x2, R36 ;  /* 0x00000002071c7825 */ /* 0x002fc800078e0224 */
[----:B------:R-:W-:Y:S01]  /*0590*/  IMAD.WIDE R32, R8, 0x2, R38 ;  /* 0x0000000208207825 */ /* 0x000fe200078e0226 */
[----:B--2---:R-:W-:Y:S02]  /*05a0*/  SHF.L.U32 R52, R52, 0x10, RZ ;  /* 0x0000001034347819 */ /* 0x004fe400000006ff */
[----:B---3--:R-:W-:-:S05]  /*05b0*/  SHF.L.U32 R53, R53, 0x10, RZ ;  /* 0x0000001035357819 */ /* 0x008fca00000006ff */
[----:B------:R-:W-:Y:S01]  /*05c0*/  FMUL.FTZ R35, R52, R53 ;  /* 0x0000003534237220 */ /* 0x000fe20000410000 */
[----:B----4-:R-:W-:Y:S01]  /*05d0*/  SHF.L.U32 R48, R48, 0x10, RZ ;  /* 0x0000001030307819 */ /* 0x010fe200000006ff */
[----:B------:R-:W2:Y:S04]  /*05e0*/  LDG.E.U16 R52, desc[UR6][R36.64] ;  /* 0x0000000624347981 */ /* 0x000ea8000c1e1500 */
[----:B------:R-:W0:Y:S01]  /*05f0*/  F2F.BF16.F32 R35, R35 ;  /* 0x0000002300237304 */ /* 0x000e220000202000 */
[----:B------:R-:W-:Y:S01]  /*0600*/  SHF.L.U32 R47, R47, 0x10, RZ ;  /* 0x000000102f2f7819 */ /* 0x000fe200000006ff */
[----:B------:R-:W3:Y:S04]  /*0610*/  LDG.E.U16 R53, desc[UR6][R38.64] ;  /* 0x0000000626357981 */ /* 0x000ee8000c1e1500 */
[----:B------:R-:W-:Y:S01]  /*0620*/  FMUL.FTZ R34, R48, R47 ;  /* 0x0000002f30227220 */ /* 0x000fe20000410000 */
[----:B------:R-:W-:-:S02]  /*0630*/  SHF.L.U32 R11, R11, 0x10, RZ ;  /* 0x000000100b0b7819 */ /* 0x000fc400000006ff */
[----:B------:R-:W-:Y:S01]  /*0640*/  SHF.L.U32 R12, R12, 0x10, RZ ;  /* 0x000000100c0c7819 */ /* 0x000fe200000006ff */
[----:B------:R1:W4:Y:S01]  /*0650*/  LDG.E.U16 R38, desc[UR6][R28.64] ;  /* 0x000000061c267981 */ /* 0x000322000c1e1500 */
[----:B0-----:R-:W-:-:S03]  /*0660*/  SHF.L.U32 R48, R35, 0x10, RZ ;  /* 0x0000001023307819 */ /* 0x001fc600000006ff */
[----:B------:R-:W4:Y:S02]  /*0670*/  LDG.E.U16 R39, desc[UR6][R32.64] ;  /* 0x0000000620277981 */ /* 0x000f24000c1e1500 */
[----:B------:R-:W-:Y:S01]  /*0680*/  FADD.FTZ R47, R49, R48 ;  /* 0x00000030312f7221 */ /* 0x000fe20000010000 */
[----:B------:R-:W0:Y:S08]  /*0690*/  F2F.BF16.F32 R34, R34 ;  /* 0x0000002200227304 */ /* 0x000e300000202000 */
[----:B------:R-:W1:Y:S01]  /*06a0*/  F2F.BF16.F32 R47, R47 ;  /* 0x0000002f002f7304 */ /* 0x000e620000202000 */
[----:B------:R-:W-:Y:S01]  /*06b0*/  FMUL.FTZ R12, R11, R12 ;  /* 0x0000000c0b0c7220 */ /* 0x000fe20000410000 */
[----:B0-----:R-:W-:-:S02]  /*06c0*/  SHF.L.U32 R11, R34, 0x10, RZ ;  /* 0x00000010220b7819 */ /* 0x001fc400000006ff */
[----:B-1----:R-:W-:-:S05]  /*06d0*/  SHF.L.U32 R48, R47, 0x10, RZ ;  /* 0x000000102f307819 */ /* 0x002fca00000006ff */
[----:B------:R-:W-:Y:S01]  /*06e0*/  FADD.FTZ R11, R48, R11 ;  /* 0x0000000b300b7221 */ /* 0x000fe20000010000 */
[----:B------:R-:W0:Y:S08]  /*06f0*/  F2F.BF16.F32 R12, R12 ;  /* 0x0000000c000c7304 */ /* 0x000e300000202000 */
[----:B------:R-:W1:Y:S01]  /*0700*/  F2F.BF16.F32 R11, R11 ;  /* 0x0000000b000b7304 */ /* 0x000e620000202000 */
[----:B------:R-:W-:Y:S01]  /*0710*/  SHF.L.U32 R13, R13, 0x10, RZ ;  /* 0x000000100d0d7819 */ /* 0x000fe200000006ff */
[----:B------:R-:W-:-:S02]  /*0720*/  IMAD.U32 R14, R14, 0x10000, RZ ;  /* 0x000100000e0e7824 */ /* 0x000fc400078e00ff */
[----:B------:R-:W-:-:S04]  /*0730*/  IMAD.WIDE R34, R7, 0x2, R28 ;  /* 0x0000000207227825 */ /* 0x000fc800078e021c */
[----:B------:R-:W-:Y:S01]  /*0740*/  FMUL.FTZ R28, R13, R14 ;  /* 0x0000000e0d1c7220 */ /* 0x000fe20000410000 */
[----:B0-----:R-:W-:Y:S01]  /*0750*/  SHF.L.U32 R14, R12, 0x10, RZ ;  /* 0x000000100c0e7819 */ /* 0x001fe200000006ff */
[----:B------:R-:W-:Y:S01]  /*0760*/  IMAD.WIDE R36, R8, 0x2, R32 ;  /* 0x0000000208247825 */ /* 0x000fe200078e0220 */
[----:B------:R-:W4:Y:S05]  /*0770*/  LDG.E.U16 R34, desc[UR6][R34.64] ;  /* 0x0000000622227981 */ /* 0x000f2a000c1e1500 */
[----:B------:R-:W4:Y:S01]  /*0780*/  LDG.E.U16 R36, desc[UR6][R36.64] ;  /* 0x0000000624247981 */ /* 0x000f22000c1e1500 */
[----:B-1----:R-:W-:-:S05]  /*0790*/  SHF.L.U32 R13, R11, 0x10, RZ ;  /* 0x000000100b0d7819 */ /* 0x002fca00000006ff */
[----:B------:R-:W-:Y:S01]  /*07a0*/  FADD.FTZ R13, R13, R14 ;  /* 0x0000000e0d0d7221 */ /* 0x000fe20000010000 */
[----:B------:R-:W0:Y:S08]  /*07b0*/  F2F.BF16.F32 R28, R28 ;  /* 0x0000001c001c7304 */ /* 0x000e300000202000 */
[----:B------:R-:W1:Y:S01]  /*07c0*/  F2F.BF16.F32 R13, R13 ;  /* 0x0000000d000d7304 */ /* 0x000e620000202000 */
[----:B------:R-:W-:-:S02]  /*07d0*/  SHF.L.U32 R15, R15, 0x10, RZ ;  /* 0x000000100f0f7819 */ /* 0x000fc400000006ff */
[----:B------:R-:W-:Y:S02]  /*07e0*/  SHF.L.U32 R16, R16, 0x10, RZ ;  /* 0x0000001010107819 */ /* 0x000fe400000006ff */
[----:B0-----:R-:W-:-:S03]  /*07f0*/  SHF.L.U32 R12, R28, 0x10, RZ ;  /* 0x000000101c0c7819 */ /* 0x001fc600000006ff */
[----:B------:R-:W-:Y:S01]  /*0800*/  FMUL.FTZ R15, R15, R16 ;  /* 0x000000100f0f7220 */ /* 0x000fe20000410000 */
        /* <DEDUP_REMOVED lines=20> */
[----:B------:R-:W-:Y:S01]  /*0950*/  SHF.L.U32 R21, R21, 0x10, RZ ;  /* 0x0000001015157819 */ /* 0x000fe200000006ff */
[----:B------:R-:W-:Y:S01]  /*0960*/  IMAD.U32 R40, R40, 0x10000, RZ ;  /* 0x0001000028287824 */ /* 0x000fe200078e00ff */
        /* <DEDUP_REMOVED lines=46> */
[----:B--2---:R-:W-:-:S02]  /*0c50*/  SHF.L.U32 R52, R52, 0x10, RZ ;  /* 0x0000001034347819 */ /* 0x004fc400000006ff */
[----:B---3--:R-:W-:Y:S02]  /*0c60*/  SHF.L.U32 R53, R53, 0x10, RZ ;  /* 0x0000001035357819 */ /* 0x008fe400000006ff */
[----:B0-----:R-:W-:-:S03]  /*0c70*/  SHF.L.U32 R13, R30, 0x10, RZ ;  /* 0x000000101e0d7819 */ /* 0x001fc600000006ff */
[----:B------:R-:W-:Y:S01]  /*0c80*/  FMUL.FTZ R52, R52, R53 ;  /* 0x0000003534347220 */ /* 0x000fe20000410000 */
[----:B-1----:R-:W-:-:S05]  /*0c90*/  SHF.L.U32 R12, R11, 0x10, RZ ;  /* 0x000000100b0c7819 */ /* 0x002fca00000006ff */
[----:B------:R-:W-:Y:S01]  /*0ca0*/  FADD.FTZ R12, R12, R13 ;  /* 0x0000000d0c0c7221 */ /* 0x000fe20000010000 */
[----:B------:R-:W0:Y:S08]  /*0cb0*/  F2F.BF16.F32 R52, R52 ;  /* 0x0000003400347304 */ /* 0x000e300000202000 */
[----:B------:R-:W1:Y:S01]  /*0cc0*/  F2F.BF16.F32 R12, R12 ;  /* 0x0000000c000c7304 */ /* 0x000e620000202000 */
[----:B----4-:R-:W-:-:S02]  /*0cd0*/  SHF.L.U32 R38, R38, 0x10, RZ ;  /* 0x0000001026267819 */ /* 0x010fc400000006ff */
        /* <DEDUP_REMOVED lines=8> */
[----:B------:R-:W-:-:S04]  /*0d60*/  IMAD.U32 R13, R36, 0x10000, RZ ;  /* 0x00010000240d7824 */ /* 0x000fc800078e00ff */
[----:B------:R-:W-:Y:S01]  /*0d70*/  FMUL.FTZ R34, R34, R13 ;  /* 0x0000000d22227220 */ /* 0x000fe20000410000 */
[----:B0-----:R-:W-:Y:S02]  /*0d80*/  SHF.L.U32 R13, R38, 0x10, RZ ;  /* 0x00000010260d7819 */ /* 0x001fe400000006ff */
[----:B-1----:R-:W-:-:S05]  /*0d90*/  SHF.L.U32 R12, R11, 0x10, RZ ;  /* 0x000000100b0c7819 */ /* 0x002fca00000006ff */
[----:B------:R-:W-:Y:S01]  /*0da0*/  FADD.FTZ R12, R12, R13 ;  /* 0x0000000d0c0c7221 */ /* 0x000fe20000010000 */
[----:B------:R-:W0:Y:S08]  /*0db0*/  F2F.BF16.F32 R34, R34 ;  /* 0x0000002200227304 */ /* 0x000e300000202000 */
[----:B------:R-:W1:Y:S01]  /*0dc0*/  F2F.BF16.F32 R12, R12 ;  /* 0x0000000c000c7304 */ /* 0x000e620000202000 */
[----:B------:R-:W-:-:S04]  /*0dd0*/  IADD3 R9, PT, PT, R9, 0x10, RZ ;  /* 0x0000001009097810 */ /* 0x000fc80007ffe0ff */
[----:B------:R-:W-:Y:S02]  /*0de0*/  ISETP.NE.AND P0, PT, R9, RZ, PT ;  /* 0x000000ff0900720c */ /* 0x000fe40003f05270 */
[----:B0-----:R-:W-:Y:S02]  /*0df0*/  SHF.L.U32 R14, R34, 0x10, RZ ;  /* 0x00000010220e7819 */ /* 0x001fe400000006ff */
[----:B-1----:R-:W-:-:S05]  /*0e00*/  SHF.L.U32 R13, R12, 0x10, RZ ;  /* 0x000000100c0d7819 */ /* 0x002fca00000006ff */
[----:B------:R-:W-:Y:S01]  /*0e10*/  FADD.FTZ R13, R13, R14 ;  /* 0x0000000e0d0d7221 */ /* 0x000fe20000010000 */
[----:B------:R-:W-:-:S04]  /*0e20*/  LEA R10, R7, R10, 0x4 ;  /* 0x0000000a070a7211 */ /* 0x000fc800078e20ff */
[----:B------:R-:W-:Y:S02]  /*0e30*/  F2FP.BF16.F32.PACK_AB R13, RZ, R13 ;  /* 0x0000000dff0d723e */ /* 0x000fe400000010ff */
[----:B------:R-:W-:Y:S02]  /*0e40*/  LEA R5, R8, R5, 0x4 ;  /* 0x0000000508057211 */ /* 0x000fe400078e20ff */
[----:B------:R-:W-:Y:S01]  /*0e50*/  PRMT R49, R13, 0x7610, R49 ;  /* 0x000076100d317816 */ /* 0x000fe20000000031 */
[----:B------:R-:W-:Y:S06]  /*0e60*/  @P0 BRA `(.L_x_5) ;  /* 0xfffffff000e80947 */ /* 0x000fec000383ffff */
.L_x_4:
[----:B------:R-:W-:Y:S05]  /*0e70*/  @!P1 BRA `(.L_x_6) ;  /* 0x0000000c00649947 */ /* 0x000fea0003800000 */
[----:B------:R-:W-:Y:S02]  /*0e80*/  ISETP.GE.U32.AND P0, PT, R2, 0x8, PT ;  /* 0x000000080200780c */ /* 0x000fe40003f06070 */
[----:B------:R-:W-:-:S11]  /*0e90*/  ISETP.NE.AND P1, PT, R4, RZ, PT ;  /* 0x000000ff0400720c */ /* 0x000fd60003f25270 */
[----:B------:R-:W-:Y:S05]  /*0ea0*/  @!P0 BRA `(.L_x_7) ;  /* 0x0000000400a08947 */ /* 0x000fea0003800000 */
[----:B------:R-:W0:Y:S08]  /*0eb0*/  LDC R11, c[0x0][0x604] ;  /* 0x00018100ff0b7b82 */ /* 0x000e300000000800 */
[----:B------:R-:W1:Y:S08]  /*0ec0*/  LDC R9, c[0x0][0x608] ;  /* 0x00018200ff097b82 */ /* 0x000e700000000800 */
[----:B------:R-:W2:Y:S08]  /*0ed0*/  LDC.64 R14, c[0x0][0x5f0] ;  /* 0x00017c00ff0e7b82 */ /* 0x000eb00000000a00 */
[----:B------:R-:W3:Y:S01]  /*0ee0*/  LDC.64 R16, c[0x0][0x5f8] ;  /* 0x00017e00ff107b82 */ /* 0x000ee20000000a00 */
[----:B0-----:R-:W-:-:S02]  /*0ef0*/  IMAD R5, R6, R11, RZ ;  /* 0x0000000b06057224 */ /* 0x001fc400078e02ff */
[----:B-1----:R-:W-:Y:S02]  /*0f00*/  IMAD R7, R6, R9, RZ ;  /* 0x0000000906077224 */ /* 0x002fe400078e02ff */
[----:B--2---:R-:W-:-:S05]  /*0f10*/  IMAD.WIDE R14, R5, 0x2, R14 ;  /* 0x00000002050e7825 */ /* 0x004fca00078e020e */
[----:B------:R-:W2:Y:S01]  /*0f20*/  LDG.E.U16 R5, desc[UR6][R14.64] ;  /* 0x000000060e057981 */ /* 0x000ea2000c1e1500 */
[----:B---3--:R-:W-:-:S05]  /*0f30*/  IMAD.WIDE R16, R7, 0x2, R16 ;  /* 0x0000000207107825 */ /* 0x008fca00078e0210 */
[----:B------:R-:W3:Y:S01]  /*0f40*/  LDG.E.U16 R7, desc[UR6][R16.64] ;  /* 0x0000000610077981 */ /* 0x000ee2000c1e1500 */
[----:B------:R-:W-:-:S04]  /*0f50*/  IMAD.WIDE R18, R11, 0x2, R14 ;  /* 0x000000020b127825 */ /* 0x000fc800078e020e */
[----:B------:R-:W-:Y:S01]  /*0f60*/  IMAD.WIDE R20, R9, 0x2, R16 ;  /* 0x0000000209147825 */ /* 0x000fe200078e0210 */
        /* <DEDUP_REMOVED lines=15> */
[----:B0-----:R-:W-:Y:S01]  /*1060*/  IMAD.WIDE R24, R9, 0x2, R34 ;  /* 0x0000000209187825 */ /* 0x001fe200078e0222 */
[----:B------:R-:W4:Y:S04]  /*1070*/  LDG.E.U16 R18, desc[UR6][R36.64] ;  /* 0x0000000624127981 */ /* 0x000f28000c1e1500 */
[----:B------:R-:W4:Y:S01]  /*1080*/  LDG.E.U16 R19, desc[UR6][R24.64] ;  /* 0x0000000618137981 */ /* 0x000f22000c1e1500 */
[----:B-1----:R-:W-:-:S04]  /*1090*/  IMAD.WIDE R26, R11, 0x2, R36 ;  /* 0x000000020b1a7825 */ /* 0x002fc800078e0224 */
[----:B------:R-:W-:Y:S01]  /*10a0*/  IMAD.WIDE R28, R9, 0x2, R24 ;  /* 0x00000002091c7825 */ /* 0x000fe200078e0218 */
[----:B------:R-:W4:Y:S04]  /*10b0*/  LDG.E.U16 R20, desc[UR6][R26.64] ;  /* 0x000000061a147981 */ /* 0x000f28000c1e1500 */
[----:B------:R-:W4:Y:S01]  /*10c0*/  LDG.E.U16 R21, desc[UR6][R28.64] ;  /* 0x000000061c157981 */ /* 0x000f22000c1e1500 */
[----:B------:R-:W-:-:S04]  /*10d0*/  IMAD.WIDE R30, R11, 0x2, R26 ;  /* 0x000000020b1e7825 */ /* 0x000fc800078e021a */
[----:B------:R-:W-:Y:S02]  /*10e0*/  IMAD.WIDE R32, R9, 0x2, R28 ;  /* 0x0000000209207825 */ /* 0x000fe400078e021c */
[----:B------:R-:W4:Y:S04]  /*10f0*/  LDG.E.U16 R9, desc[UR6][R30.64] ;  /* 0x000000061e097981 */ /* 0x000f28000c1e1500 */
[----:B------:R-:W4:Y:S01]  /*1100*/  LDG.E.U16 R11, desc[UR6][R32.64] ;  /* 0x00000006200b7981 */ /* 0x000f22000c1e1500 */
[----:B-----5:R-:W-:Y:S02]  /*1110*/  SHF.L.U32 R49, R49, 0x10, RZ ;  /* 0x0000001031317819 */ /* 0x020fe400000006ff */
[----:B--2---:R-:W-:Y:S02]  /*1120*/  SHF.L.U32 R5, R5, 0x10, RZ ;  /* 0x0000001005057819 */ /* 0x004fe400000006ff */
[----:B---3--:R-:W-:-:S05]  /*1130*/  SHF.L.U32 R34, R7, 0x10, RZ ;  /* 0x0000001007227819 */ /* 0x008fca00000006ff */
[----:B------:R-:W-:-:S06]  /*1140*/  FMUL.FTZ R5, R5, R34 ;  /* 0x0000002205057220 */ /* 0x000fcc0000410000 */
[----:B------:R-:W0:Y:S01]  /*1150*/  F2F.BF16.F32 R5, R5 ;  /* 0x0000000500057304 */ /* 0x000e220000202000 */
[----:B----4-:R-:W-:Y:S02]  /*1160*/  SHF.L.U32 R8, R8, 0x10, RZ ;  /* 0x0000001008087819 */ /* 0x010fe400000006ff */
[----:B------:R-:W-:-:S05]  /*1170*/  SHF.L.U32 R7, R10, 0x10, RZ ;  /* 0x000000100a077819 */ /* 0x000fca00000006ff */
[----:B------:R-:W-:Y:S01]  /*1180*/  FMUL.FTZ R7, R8, R7 ;  /* 0x0000000708077220 */ /* 0x000fe20000410000 */
[----:B0-----:R-:W-:-:S05]  /*1190*/  SHF.L.U32 R8, R5, 0x10, RZ ;  /* 0x0000001005087819 */ /* 0x001fca00000006ff */
[----:B------:R-:W-:Y:S01]  /*11a0*/  FADD.FTZ R8, R49, R8 ;  /* 0x0000000831087221 */ /* 0x000fe20000010000 */
[----:B------:R-:W0:Y:S08]  /*11b0*/  F2F.BF16.F32 R7, R7 ;  /* 0x0000000700077304 */ /* 0x000e300000202000 */
[----:B------:R-:W1:Y:S01]  /*11c0*/  F2F.BF16.F32 R8, R8 ;  /* 0x0000000800087304 */ /* 0x000e620000202000 */
[----:B------:R-:W-:-:S02]  /*11d0*/  SHF.L.U32 R12, R12, 0x10, RZ ;  /* 0x000000100c0c7819 */ /* 0x000fc400000006ff */
[----:B------:R-:W-:Y:S01]  /*11e0*/  SHF.L.U32 R13, R13, 0x10, RZ ;  /* 0x000000100d0d7819 */ /* 0x000fe200000006ff */
[----:B0-----:R-:W-:-:S04]  /*11f0*/  IMAD.U32 R10, R7, 0x10000, RZ ;  /* 0x00010000070a7824 */ /* 0x001fc800078e00ff */
        /* <DEDUP_REMOVED lines=38> */
[----:B------:R-:W-:-:S05]  /*1460*/  SHF.L.U32 R8, R11, 0x10, RZ ;  /* 0x000000100b087819 */ /* 0x000fca00000006ff */
[----:B------:R-:W-:Y:S01]  /*1470*/  FMUL.FTZ R9, R9, R8 ;  /* 0x0000000809097220 */ /* 0x000fe20000410000 */
[----:B0-----:R-:W-:Y:S02]  /*1480*/  SHF.L.U32 R8, R20, 0x10, RZ ;  /* 0x0000001014087819 */ /* 0x001fe400000006ff */
[----:B-1----:R-:W-:-:S05]  /*1490*/  SHF.L.U32 R7, R5, 0x10, RZ ;  /* 0x0000001005077819 */ /* 0x002fca00000006ff */
[----:B------:R-:W-:Y:S01]  /*14a0*/  FADD.FTZ R7, R7, R8 ;  /* 0x0000000807077221 */ /* 0x000fe20000010000 */
[----:B------:R-:W0:Y:S08]  /*14b0*/  F2F.BF16.F32 R9, R9 ;  /* 0x0000000900097304 */ /* 0x000e300000202000 */
[----:B------:R-:W1:Y:S01]  /*14c0*/  F2F.BF16.F32 R7, R7 ;  /* 0x0000000700077304 */ /* 0x000e620000202000 */
[----:B0-----:R-:W-:-:S02]  /*14d0*/  SHF.L.U32 R11, R9, 0x10, RZ ;  /* 0x00000010090b7819 */ /* 0x001fc400000006ff */
[----:B-1----:R-:W-:-:S05]  /*14e0*/  SHF.L.U32 R8, R7, 0x10, RZ ;  /* 0x0000001007087819 */ /* 0x002fca00000006ff */
[----:B------:R-:W-:Y:S01]  /*14f0*/  FADD.FTZ R8, R8, R11 ;  /* 0x0000000b08087221 */ /* 0x000fe20000010000 */
[----:B------:R-:W-:-:S04]  /*1500*/  IADD3 R6, PT, PT, R6, 0x8, RZ ;  /* 0x0000000806067810 */ /* 0x000fc80007ffe0ff */
[----:B------:R-:W-:-:S04]  /*1510*/  F2FP.BF16.F32.PACK_AB R8, RZ, R8 ;  /* 0x00000008ff08723e */ /* 0x000fc800000010ff */
[----:B------:R-:W-:-:S07]  /*1520*/  PRMT R49, R8, 0x7610, R49 ;  /* 0x0000761008317816 */ /* 0x000fce0000000031 */
.L_x_7:
[----:B------:R-:W-:Y:S05]  /*1530*/  @!P1 BRA `(.L_x_6) ;  /* 0x0000000400b49947 */ /* 0x000fea0003800000 */
[----:B------:R-:W-:Y:S02]  /*1540*/  ISETP.GE.U32.AND P0, PT, R4, 0x4, PT ;  /* 0x000000040400780c */ /* 0x000fe40003f06070 */
[----:B------:R-:W-:-:S04]  /*1550*/  LOP3.LUT R24, R0, 0x3, RZ, 0xc0, !PT ;  /* 0x0000000300187812 */ /* 0x000fc800078ec0ff */
[----:B------:R-:W-:-:S07]  /*1560*/  ISETP.NE.AND P1, PT, R24, RZ, PT ;  /* 0x000000ff1800720c */ /* 0x000fce0003f25270 */
[----:B------:R-:W-:Y:S06]  /*1570*/  @!P0 BRA `(.L_x_8) ;  /* 0x0000000000e08947 */ /* 0x000fec0003800000 */
[----:B------:R-:W0:Y:S08]  /*1580*/  LDC R21, c[0x0][0x604] ;  /* 0x00018100ff157b82 */ /* 0x000e300000000800 */
[----:B------:R-:W1:Y:S08]  /*1590*/  LDC R7, c[0x0][0x608] ;  /* 0x00018200ff077b82 */ /* 0x000e700000000800 */
[----:B------:R-:W2:Y:S08]  /*15a0*/  LDC.64 R8, c[0x0][0x5f0] ;  /* 0x00017c00ff087b82 */ /* 0x000eb00000000a00 */
[----:B------:R-:W3:Y:S01]  /*15b0*/  LDC.64 R10, c[0x0][0x5f8] ;  /* 0x00017e00ff0a7b82 */ /* 0x000ee20000000a00 */
[----:B0-----:R-:W-:-:S02]  /*15c0*/  IMAD R5, R6, R21, RZ ;  /* 0x0000001506057224 */ /* 0x001fc400078e02ff */
[----:B-1----:R-:W-:Y:S02]  /*15d0*/  IMAD R13, R6, R7, RZ ;  /* 0x00000007060d7224 */ /* 0x002fe400078e02ff */
[----:B--2---:R-:W-:-:S05]  /*15e0*/  IMAD.WIDE R8, R5, 0x2, R8 ;  /* 0x0000000205087825 */ /* 0x004fca00078e0208 */
[----:B------:R0:W2:Y:S01]  /*15f0*/  LDG.E.U16 R5, desc[UR6][R8.64] ;  /* 0x0000000608057981 */ /* 0x0000a2000c1e1500 */
        /* <DEDUP_REMOVED lines=8> */
[----:B------:R-:W4:Y:S04]  /*1680*/  LDG.E.U16 R28, desc[UR6][R16.64] ;  /* 0x00000006101c7981 */ /* 0x000f28000c1e1500 */
[----:B------:R-:W4:Y:S01]  /*1690*/  LDG.E.U16 R29, desc[UR6][R18.64] ;  /* 0x00000006121d7981 */ /* 0x000f22000c1e1500 */
[----:B------:R-:W-:-:S04]  /*16a0*/  IMAD.WIDE R20, R21, 0x2, R16 ;  /* 0x0000000215147825 */ /* 0x000fc800078e0210 */
[----:B0-----:R-:W-:Y:S02]  /*16b0*/  IMAD.WIDE R8, R7, 0x2, R18 ;  /* 0x0000000207087825 */ /* 0x001fe400078e0212 */
[----:B------:R-:W4:Y:S04]  /*16c0*/  LDG.E.U16 R20, desc[UR6][R20.64] ;  /* 0x0000000614147981 */ /* 0x000f28000c1e1500 */
[----:B------:R0:W4:Y:S01]  /*16d0*/  LDG.E.U16 R9, desc[UR6][R8.64] ;  /* 0x0000000608097981 */ /* 0x000122000c1e1500 */
[----:B-----5:R-:W-:Y:S02]  /*16e0*/  SHF.L.U32 R49, R49, 0x10, RZ ;  /* 0x0000001031317819 */ /* 0x020fe400000006ff */
[----:B------:R-:W-:Y:S02]  /*16f0*/  IADD3 R6, PT, PT, R6, 0x4, RZ ;  /* 0x0000000406067810 */ /* 0x000fe40007ffe0ff */
[----:B--2---:R-:W-:-:S02]  /*1700*/  SHF.L.U32 R5, R5, 0x10, RZ ;  /* 0x0000001005057819 */ /* 0x004fc400000006ff */
[----:B---3--:R-:W-:-:S05]  /*1710*/  SHF.L.U32 R10, R25, 0x10, RZ ;  /* 0x00000010190a7819 */ /* 0x008fca00000006ff */
[----:B------:R-:W-:-:S06]  /*1720*/  FMUL.FTZ R5, R5, R10 ;  /* 0x0000000a05057220 */ /* 0x000fcc0000410000 */
[----:B------:R-:W1:Y:S01]  /*1730*/  F2F.BF16.F32 R5, R5 ;  /* 0x0000000500057304 */ /* 0x000e620000202000 */
[----:B----4-:R-:W-:Y:S02]  /*1740*/  SHF.L.U32 R26, R26, 0x10, RZ ;  /* 0x000000101a1a7819 */ /* 0x010fe400000006ff */
[----:B------:R-:W-:-:S05]  /*1750*/  SHF.L.U32 R27, R27, 0x10, RZ ;  /* 0x000000101b1b7819 */ /* 0x000fca00000006ff */
        /* <DEDUP_REMOVED lines=21> */
[----:B0-----:R-:W-:-:S02]  /*18b0*/  SHF.L.U32 R11, R9, 0x10, RZ ;  /* 0x00000010090b7819 */ /* 0x001fc400000006ff */
[----:B-1----:R-:W-:-:S05]  /*18c0*/  SHF.L.U32 R8, R7, 0x10, RZ ;  /* 0x0000001007087819 */ /* 0x002fca00000006ff */
[----:B------:R-:W-:-:S05]  /*18d0*/  FADD.FTZ R8, R8, R11 ;  /* 0x0000000b08087221 */ /* 0x000fca0000010000 */
[----:B------:R-:W-:-:S04]  /*18e0*/  F2FP.BF16.F32.PACK_AB R8, RZ, R8 ;  /* 0x00000008ff08723e */ /* 0x000fc800000010ff */
[----:B------:R-:W-:-:S07]  /*18f0*/  PRMT R49, R8, 0x7610, R49 ;  /* 0x0000761008317816 */ /* 0x000fce0000000031 */
.L_x_8:
[----:B------:R-:W-:Y:S05]  /*1900*/  @!P1 BRA `(.L_x_6) ;  /* 0x0000000000c09947 */ /* 0x000fea0003800000 */
[----:B------:R-:W0:Y:S08]  /*1910*/  LDC R15, c[0x0][0x604] ;  /* 0x00018100ff0f7b82 */ /* 0x000e300000000800 */
[----:B------:R-:W1:Y:S08]  /*1920*/  LDC R17, c[0x0][0x608] ;  /* 0x00018200ff117b82 */ /* 0x000e700000000800 */
[----:B------:R-:W2:Y:S08]  /*1930*/  LDC.64 R8, c[0x0][0x5f0] ;  /* 0x00017c00ff087b82 */ /* 0x000eb00000000a00 */
[----:B------:R-:W3:Y:S01]  /*1940*/  LDC.64 R10, c[0x0][0x5f8] ;  /* 0x00017e00ff0a7b82 */ /* 0x000ee20000000a00 */
[----:B0-----:R-:W-:-:S02]  /*1950*/  IMAD R7, R6, R15, RZ ;  /* 0x0000000f06077224 */ /* 0x001fc400078e02ff */
[----:B-1----:R-:W-:Y:S02]  /*1960*/  IMAD R5, R6, R17, RZ ;  /* 0x0000001106057224 */ /* 0x002fe400078e02ff */
[----:B--2---:R-:W-:-:S04]  /*1970*/  IMAD.WIDE R6, R7, 0x2, R8 ;  /* 0x0000000207067825 */ /* 0x004fc800078e0208 */
[----:B---3--:R-:W-:Y:S02]  /*1980*/  IMAD.WIDE R8, R5, 0x2, R10 ;  /* 0x0000000205087825 */ /* 0x008fe400078e020a */
[----:B------:R-:W2:Y:S04]  /*1990*/  LDG.E.U16 R5, desc[UR6][R6.64] ;  /* 0x0000000606057981 */ /* 0x000ea8000c1e1500 */
[----:B------:R-:W3:Y:S01]  /*19a0*/  LDG.E.U16 R10, desc[UR6][R8.64] ;  /* 0x00000006080a7981 */ /* 0x000ee2000c1e1500 */
[----:B------:R-:W-:Y:S02]  /*19b0*/  ISETP.NE.AND P0, PT, R24, 0x1, PT ;  /* 0x000000011800780c */ /* 0x000fe40003f05270 */
[----:B-----5:R-:W-:Y:S02]  /*19c0*/  SHF.L.U32 R49, R49, 0x10, RZ ;  /* 0x0000001031317819 */ /* 0x020fe400000006ff */
[----:B--2---:R-:W-:-:S02]  /*19d0*/  SHF.L.U32 R5, R5, 0x10, RZ ;  /* 0x0000001005057819 */ /* 0x004fc400000006ff */
[----:B---3--:R-:W-:-:S05]  /*19e0*/  SHF.L.U32 R10, R10, 0x10, RZ ;  /* 0x000000100a0a7819 */ /* 0x008fca00000006ff */
[----:B------:R-:W-:-:S06]  /*19f0*/  FMUL.FTZ R5, R5, R10 ;  /* 0x0000000a05057220 */ /* 0x000fcc0000410000 */
[----:B------:R-:W0:Y:S02]  /*1a00*/  F2F.BF16.F32 R5, R5 ;  /* 0x0000000500057304 */ /* 0x000e240000202000 */
[----:B0-----:R-:W-:-:S05]  /*1a10*/  SHF.L.U32 R10, R5, 0x10, RZ ;  /* 0x00000010050a7819 */ /* 0x001fca00000006ff */
[----:B------:R-:W-:-:S05]  /*1a20*/  FADD.FTZ R10, R49, R10 ;  /* 0x0000000a310a7221 */ /* 0x000fca0000010000 */
[----:B------:R-:W-:-:S04]  /*1a30*/  F2FP.BF16.F32.PACK_AB R10, RZ, R10 ;  /* 0x0000000aff0a723e */ /* 0x000fc800000010ff */
[----:B------:R-:W-:Y:S01]  /*1a40*/  PRMT R49, R10, 0x7610, R49 ;  /* 0x000076100a317816 */ /* 0x000fe20000000031 */
[----:B------:R-:W-:Y:S06]  /*1a50*/  @!P0 BRA `(.L_x_6) ;  /* 0x00000000006c8947 */ /* 0x000fec0003800000 */
[----:B------:R-:W-:Y:S01]  /*1a60*/  IMAD.WIDE R10, R15, 0x2, R6 ;  /* 0x000000020f0a7825 */ /* 0x000fe200078e0206 */
[----:B------:R-:W-:-:S03]  /*1a70*/  ISETP.NE.AND P0, PT, R24, 0x2, PT ;  /* 0x000000021800780c */ /* 0x000fc60003f05270 */
[C---:B------:R-:W-:Y:S01]  /*1a80*/  IMAD.WIDE R12, R17.reuse, 0x2, R8 ;  /* 0x00000002110c7825 */ /* 0x040fe200078e0208 */
[----:B------:R-:W2:Y:S04]  /*1a90*/  LDG.E.U16 R5, desc[UR6][R10.64] ;  /* 0x000000060a057981 */ /* 0x000ea8000c1e1500 */
[----:B------:R-:W3:Y:S05]  /*1aa0*/  LDG.E.U16 R14, desc[UR6][R12.64] ;  /* 0x000000060c0e7981 */ /* 0x000eea000c1e1500 */
[----:B------:R-:W-:-:S04]  /*1ab0*/  @P0 IMAD.WIDE R8, R17, 0x2, R12 ;  /* 0x0000000211080825 */ /* 0x000fc800078e020c */
[----:B------:R-:W-:Y:S02]  /*1ac0*/  @P0 IMAD.WIDE R6, R15, 0x2, R10 ;  /* 0x000000020f060825 */ /* 0x000fe400078e020a */
[----:B------:R-:W4:Y:S04]  /*1ad0*/  @P0 LDG.E.U16 R8, desc[UR6][R8.64] ;  /* 0x0000000608080981 */ /* 0x000f28000c1e1500 */
[----:B------:R-:W5:Y:S01]  /*1ae0*/  @P0 LDG.E.U16 R6, desc[UR6][R6.64] ;  /* 0x0000000606060981 */ /* 0x000f62000c1e1500 */
[----:B------:R-:W-:Y:S02]  /*1af0*/  SHF.L.U32 R49, R49, 0x10, RZ ;  /* 0x0000001031317819 */ /* 0x000fe400000006ff */
[----:B--2---:R-:W-:Y:S02]  /*1b00*/  SHF.L.U32 R5, R5, 0x10, RZ ;  /* 0x0000001005057819 */ /* 0x004fe400000006ff */
[----:B---3--:R-:W-:-:S05]  /*1b10*/  SHF.L.U32 R14, R14, 0x10, RZ ;  /* 0x000000100e0e7819 */ /* 0x008fca00000006ff */
[----:B------:R-:W-:-:S06]  /*1b20*/  FMUL.FTZ R5, R5, R14 ;  /* 0x0000000e05057220 */ /* 0x000fcc0000410000 */
[----:B------:R-:W0:Y:S01]  /*1b30*/  F2F.BF16.F32 R5, R5 ;  /* 0x0000000500057304 */ /* 0x000e220000202000 */
[----:B----4-:R-:W-:Y:S01]  /*1b40*/  @P0 SHF.L.U32 R11, R8, 0x10, RZ ;  /* 0x00000010080b0819 */ /* 0x010fe200000006ff */
[----:B-----5:R-:W-:-:S04]  /*1b50*/  @P0 IMAD.U32 R14, R6, 0x10000, RZ ;  /* 0x00010000060e0824 */ /* 0x020fc800078e00ff */
[----:B------:R-:W-:Y:S01]  /*1b60*/  @P0 FMUL.FTZ R11, R14, R11 ;  /* 0x0000000b0e0b0220 */ /* 0x000fe20000410000 */
[----:B0-----:R-:W-:-:S05]  /*1b70*/  SHF.L.U32 R10, R5, 0x10, RZ ;  /* 0x00000010050a7819 */ /* 0x001fca00000006ff */
[----:B------:R-:W0:Y:S01]  /*1b80*/  @P0 F2F.BF16.F32 R11, R11 ;  /* 0x0000000b000b0304 */ /* 0x000e220000202000 */
[----:B------:R-:W-:-:S05]  /*1b90*/  FADD.FTZ R10, R49, R10 ;  /* 0x0000000a310a7221 */ /* 0x000fca0000010000 */
[----:B------:R-:W-:-:S04]  /*1ba0*/  F2FP.BF16.F32.PACK_AB R10, RZ, R10 ;  /* 0x0000000aff0a723e */ /* 0x000fc800000010ff */
[----:B------:R-:W-:Y:S02]  /*1bb0*/  PRMT R49, R10, 0x7610, R49 ;  /* 0x000076100a317816 */ /* 0x000fe40000000031 */
[----:B0-----:R-:W-:Y:S02]  /*1bc0*/  @P0 SHF.L.U32 R6, R11, 0x10, RZ ;  /* 0x000000100b060819 */ /* 0x001fe400000006ff */
[----:B------:R-:W-:-:S05]  /*1bd0*/  @P0 SHF.L.U32 R5, R49, 0x10, RZ ;  /* 0x0000001031050819 */ /* 0x000fca00000006ff */
[----:B------:R-:W-:-:S05]  /*1be0*/  @P0 FADD.FTZ R6, R5, R6 ;  /* 0x0000000605060221 */ /* 0x000fca0000010000 */
[----:B------:R-:W-:-:S04]  /*1bf0*/  @P0 F2FP.BF16.F32.PACK_AB R6, RZ, R6 ;  /* 0x00000006ff06023e */ /* 0x000fc800000010ff */
[----:B------:R-:W-:-:S07]  /*1c00*/  @P0 PRMT R49, R6, 0x7610, R49 ;  /* 0x0000761006310816 */ /* 0x000fce0000000031 */
.L_x_6:
[----:B-----5:R0:W-:Y:S01]  /*1c10*/  STG.E.U16 desc[UR6][R22.64], R49 ;  /* 0x0000003116007986 */ /* 0x0201e2000c101506 */
[----:B------:R-:W-:-:S04]  /*1c20*/  IADD3 R3, PT, PT, R3, 0x80, RZ ;  /* 0x0000008003037810 */ /* 0x000fc80007ffe0ff */
[----:B------:R-:W-:-:S13]  /*1c30*/  ISETP.GE.AND P0, PT, R3, UR4, PT ;  /* 0x0000000403007c0c */ /* 0x000fda000bf06270 */
[----:B0-----:R-:W-:Y:S05]  /*1c40*/  @P0 BRA `(.L_x_9) ;  /* 0x0000003400900947 */ /* 0x001fea0003800000 */
        /* <DEDUP_REMOVED lines=14> */
.L_x_11:
        /* <DEDUP_REMOVED lines=61> */
[----:B------:R0:W2:Y:S04]  /*2100*/  LDG.E.U16 R52, desc[UR6][R36.64] ;  /* 0x0000000624347981 */ /* 0x0000a8000c1e1500 */
[----:B------:R-:W1:Y:S01]  /*2110*/  F2F.BF16.F32 R35, R35 ;  /* 0x0000002300237304 */ /* 0x000e620000202000 */
[----:B------:R-:W-:Y:S01]  /*2120*/  SHF.L.U32 R47, R47, 0x10, RZ ;  /* 0x000000102f2f7819 */ /* 0x000fe200000006ff */
[----:B------:R-:W3:Y:S04]  /*2130*/  LDG.E.U16 R53, desc[UR6][R38.64] ;  /* 0x0000000626357981 */ /* 0x000ee8000c1e1500 */
[----:B------:R-:W-:Y:S01]  /*2140*/  FMUL.FTZ R34, R48, R47 ;  /* 0x0000002f30227220 */ /* 0x000fe20000410000 */
[----:B------:R-:W-:-:S02]  /*2150*/  SHF.L.U32 R11, R11, 0x10, RZ ;  /* 0x000000100b0b7819 */ /* 0x000fc400000006ff */
[----:B------:R-:W-:Y:S01]  /*2160*/  SHF.L.U32 R12, R12, 0x10, RZ ;  /* 0x000000100c0c7819 */ /* 0x000fe200000006ff */
[----:B------:R4:W3:Y:S01]  /*2170*/  LDG.E.U16 R38, desc[UR6][R28.64] ;  /* 0x000000061c267981 */ /* 0x0008e2000c1e1500 */
[----:B-1----:R-:W-:-:S03]  /*2180*/  IMAD.U32 R48, R35, 0x10000, RZ ;  /* 0x0001000023307824 */ /* 0x002fc600078e00ff */
[----:B------:R-:W3:Y:S01]  /*2190*/  LDG.E.U16 R39, desc[UR6][R32.64] ;  /* 0x0000000620277981 */ /* 0x000ee2000c1e1500 */
[----:B------:R-:W-:Y:S01]  /*21a0*/  FADD.FTZ R47, R49, R48 ;  /* 0x00000030312f7221 */ /* 0x000fe20000010000 */
[----:B------:R-:W1:Y:S08]  /*21b0*/  F2F.BF16.F32 R34, R34 ;  /* 0x0000002200227304 */ /* 0x000e700000202000 */
[----:B------:R-:W0:Y:S01]  /*21c0*/  F2F.BF16.F32 R47, R47 ;  /* 0x0000002f002f7304 */ /* 0x000e220000202000 */
[----:B------:R-:W-:Y:S01]  /*21d0*/  FMUL.FTZ R12, R11, R12 ;  /* 0x0000000c0b0c7220 */ /* 0x000fe20000410000 */
[----:B-1----:R-:W-:-:S02]  /*21e0*/  SHF.L.U32 R11, R34, 0x10, RZ ;  /* 0x00000010220b7819 */ /* 0x002fc400000006ff */
[----:B0-----:R-:W-:-:S05]  /*21f0*/  SHF.L.U32 R48, R47, 0x10, RZ ;  /* 0x000000102f307819 */ /* 0x001fca00000006ff */
[----:B------:R-:W-:Y:S01]  /*2200*/  FADD.FTZ R11, R48, R11 ;  /* 0x0000000b300b7221 */ /* 0x000fe20000010000 */
[----:B------:R-:W0:Y:S08]  /*2210*/  F2F.BF16.F32 R12, R12 ;  /* 0x0000000c000c7304 */ /* 0x000e300000202000 */
[----:B------:R-:W1:Y:S01]  /*2220*/  F2F.BF16.F32 R11, R11 ;  /* 0x0000000b000b7304 */ /* 0x000e620000202000 */
[----:B------:R-:W-:-:S02]  /*2230*/  SHF.L.U32 R13, R13, 0x10, RZ ;  /* 0x000000100d0d7819 */ /* 0x000fc400000006ff */
[----:B------:R-:W-:Y:S01]  /*2240*/  SHF.L.U32 R14, R14, 0x10, RZ ;  /* 0x000000100e0e7819 */ /* 0x000fe200000006ff */
[----:B------:R-:W-:-:S04]  /*2250*/  IMAD.WIDE R34, R7, 0x2, R28 ;  /* 0x0000000207227825 */ /* 0x000fc800078e021c */
[----:B------:R-:W-:-:S04]  /*2260*/  IMAD.WIDE R36, R8, 0x2, R32 ;  /* 0x0000000208247825 */ /* 0x000fc800078e0220 */
[----:B----4-:R-:W-:Y:S01]  /*2270*/  FMUL.FTZ R28, R13, R14 ;  /* 0x0000000e0d1c7220 */ /* 0x010fe20000410000 */
[----:B0-----:R-:W-:Y:S01]  /*2280*/  SHF.L.U32 R14, R12, 0x10, RZ ;  /* 0x000000100c0e7819 */ /* 0x001fe200000006ff */
[----:B------:R-:W4:Y:S01]  /*2290*/  LDG.E.U16 R34, desc[UR6][R34.64] ;  /* 0x0000000622227981 */ /* 0x000f22000c1e1500 */
[----:B-1----:R-:W-:-:S03]  /*22a0*/  SHF.L.U32 R13, R11, 0x10, RZ ;  /* 0x000000100b0d7819 */ /* 0x002fc600000006ff */
[----:B------:R-:W4:Y:S02]  /*22b0*/  LDG.E.U16 R36, desc[UR6][R36.64] ;  /* 0x0000000624247981 */ /* 0x000f24000c1e1500 */
        /* <DEDUP_REMOVED lines=15> */
[----:B-1----:R-:W-:-:S04]  /*23b0*/  IMAD.U32 R12, R11, 0x10000, RZ ;  /* 0x000100000b0c7824 */ /* 0x002fc800078e00ff */
        /* <DEDUP_REMOVED lines=75> */
[----:B----4-:R-:W-:-:S02]  /*2870*/  SHF.L.U32 R34, R34, 0x10, RZ ;  /* 0x0000001022227819 */ /* 0x010fc400000006ff */
[----:B------:R-:W-:-:S05]  /*2880*/  SHF.L.U32 R13, R36, 0x10, RZ ;  /* 0x00000010240d7819 */ /* 0x000fca00000006ff */
        /* <DEDUP_REMOVED lines=16> */
.L_x_10:
        /* <DEDUP_REMOVED lines=15> */
[C---:B------:R-:W-:Y:S01]  /*2a80*/  IMAD.WIDE R18, R11.reuse, 0x2, R14 ;  /* 0x000000020b127825 */ /* 0x040fe200078e020e */
        /* <DEDUP_REMOVED lines=11> */
[C---:B------:R-:W-:Y:S01]  /*2b40*/  IMAD.WIDE R34, R9.reuse, 0x2, R30 ;  /* 0x0000000209227825 */ /* 0x040fe200078e021e */
[----:B------:R1:W4:Y:S04]  /*2b50*/  LDG.E.U16 R16, desc[UR6][R32.64] ;  /* 0x0000000620107981 */ /* 0x000328000c1e1500 */
[----:B------:R3:W4:Y:S01]  /*2b60*/  LDG.E.U16 R17, desc[UR6][R34.64] ;  /* 0x0000000622117981 */ /* 0x000722000c1e1500 */
[----:B0-----:R-:W-:-:S04]  /*2b70*/  IMAD.WIDE R24, R9, 0x2, R34 ;  /* 0x0000000209187825 */ /* 0x001fc800078e0222 */
[C---:B------:R-:W-:Y:S01]  /*2b80*/  IMAD.WIDE R36, R11.reuse, 0x2, R32 ;  /* 0x000000020b247825 */ /* 0x040fe200078e0220 */
        /* <DEDUP_REMOVED lines=15> */
[----:B----4-:R-:W-:Y:S01]  /*2c80*/  SHF.L.U32 R7, R10, 0x10, RZ ;  /* 0x000000100a077819 */ /* 0x010fe200000006ff */
[----:B------:R-:W-:-:S04]  /*2c90*/  IMAD.U32 R8, R8, 0x10000, RZ ;  /* 0x0001000008087824 */ /* 0x000fc800078e00ff */
[----:B------:R-:W-:Y:S01]  /*2ca0*/  FMUL.FTZ R7, R8, R7 ;  /* 0x0000000708077220 */ /* 0x000fe20000410000 */
[----:B0-----:R-:W-:-:S05]  /*2cb0*/  SHF.L.U32 R8, R5, 0x10, RZ ;  /* 0x0000001005087819 */ /* 0x001fca00000006ff */
        /* <DEDUP_REMOVED lines=57> */
.L_x_13:
        /* <DEDUP_REMOVED lines=29> */
[----:B--2---:R-:W-:Y:S01]  /*3220*/  SHF.L.U32 R5, R5, 0x10, RZ ;  /* 0x0000001005057819 */ /* 0x004fe200000006ff */
[----:B---3--:R-:W-:-:S04]  /*3230*/  IMAD.U32 R10, R25, 0x10000, RZ ;  /* 0x00010000190a7824 */ /* 0x008fc800078e00ff */
        /* <DEDUP_REMOVED lines=30> */
.L_x_14:
        /* <DEDUP_REMOVED lines=12> */
[----:B-----5:R-:W-:Y:S01]  /*34e0*/  SHF.L.U32 R49, R49, 0x10, RZ ;  /* 0x0000001031317819 */ /* 0x020fe200000006ff */
[----:B--2---:R-:W-:Y:S01]  /*34f0*/  IMAD.U32 R5, R5, 0x10000, RZ ;  /* 0x0001000005057824 */ /* 0x004fe200078e00ff */
        /* <DEDUP_REMOVED lines=10> */
[----:B------:R-:W-:Y:S01]  /*35a0*/  IMAD.WIDE R12, R17, 0x2, R8 ;  /* 0x00000002110c7825 */ /* 0x000fe200078e0208 */
        /* <DEDUP_REMOVED lines=11> */
[----:B----4-:R-:W-:Y:S02]  /*3660*/  @P0 SHF.L.U32 R14, R6, 0x10, RZ ;  /* 0x00000010060e0819 */ /* 0x010fe400000006ff */
[----:B-----5:R-:W-:-:S05]  /*3670*/  @P0 SHF.L.U32 R11, R8, 0x10, RZ ;  /* 0x00000010080b0819 */ /* 0x020fca00000006ff */
        /* <DEDUP_REMOVED lines=11> */
.L_x_12:
[----:B-----5:R0:W-:Y:S01]  /*3730*/  STG.E.U16 desc[UR6][R22.64], R49 ;  /* 0x0000003116007986 */ /* 0x0201e2000c101506 */
[----:B------:R-:W-:-:S07]  /*3740*/  IADD3 R3, PT, PT, R3, 0x80, RZ ;  /* 0x0000008003037810 */ /* 0x000fce0007ffe0ff */
.L_x_3:
[----:B------:R-:W-:-:S13]  /*3750*/  ISETP.GE.AND P0, PT, R3, UR4, PT ;  /* 0x0000000403007c0c */ /* 0x000fda000bf06270 */
[----:B------:R-:W-:Y:S05]  /*3760*/  @P0 BRA `(.L_x_15) ;  /* 0x0000003400980947 */ /* 0x000fea0003800000 */
[----:B0-----:R-:W0:Y:S02]  /*3770*/  LDC.64 R22, c[0x0][0x5e8] ;  /* 0x00017a00ff167b82 */ /* 0x001e240000000a00 */
[----:B0-----:R0:W5:Y:S01]  /*3780*/  LDG.E.U16 R49, desc[UR6][R22.64] ;  /* 0x0000000616317981 */ /* 0x001162000c1e1500 */
[----:B------:R-:W-:Y:S01]  /*3790*/  ISETP.GE.U32.AND P0, PT, R0, 0x10, PT ;  /* 0x000000100000780c */ /* 0x000fe20003f06070 */
[----:B------:R-:W-:Y:S01]  /*37a0*/  HFMA2 R6, -RZ, RZ, 0, 0 ;  /* 0x00000000ff067431 */ /* 0x000fe200000001ff */
[----:B------:R-:W-:-:S11]  /*37b0*/  ISETP.NE.AND P1, PT, R2, RZ, PT ;  /* 0x000000ff0200720c */ /* 0x000fd60003f25270 */
[----:B0-----:R-:W-:Y:S05]  /*37c0*/  @!P0 BRA `(.L_x_16) ;  /* 0x0000000c00408947 */ /* 0x001fea0003800000 */
[----:B------:R-:W0:Y:S01]  /*37d0*/  LDC R7, c[0x0][0x604] ;  /* 0x00018100ff077b82 */ /* 0x000e220000000800 */
[----:B------:R-:W-:Y:S01]  /*37e0*/  LOP3.LUT R6, R0, 0x7ffffff0, RZ, 0xc0, !PT ;  /* 0x7ffffff000067812 */ /* 0x000fe200078ec0ff */
[----:B------:R-:W-:Y:S01]  /*37f0*/  BSSY.RECONVERGENT B2, `(.L_x_16) ;  /* 0x00000cd000027945 */ /* 0x000fe20003800200 */
[----:B------:R-:W-:Y:S02]  /*3800*/  MOV R10, RZ ;  /* 0x000000ff000a7202 */ /* 0x000fe40000000f00 */
[----:B------:R-:W-:Y:S01]  /*3810*/  MOV R5, RZ ;  /* 0x000000ff00057202 */ /* 0x000fe20000000f00 */
[----:B------:R-:W-:Y:S02]  /*3820*/  IMAD.MOV R9, RZ, RZ, -R6 ;  /* 0x000000ffff097224 */ /* 0x000fe400078e0a06 */
[----:B------:R-:W1:Y:S08]  /*3830*/  LDC R8, c[0x0][0x608] ;  /* 0x00018200ff087b82 */ /* 0x000e700000000800 */
[----:B------:R-:W2:Y:S08]  /*3840*/  LDC.64 R24, c[0x0][0x5f0] ;  /* 0x00017c00ff187b82 */ /* 0x000eb00000000a00 */
[----:B------:R-:W3:Y:S02]  /*3850*/  LDC.64 R26, c[0x0][0x5f8] ;  /* 0x00017e00ff1a7b82 */ /* 0x000ee40000000a00 */
.L_x_17:
        /* <DEDUP_REMOVED lines=80> */
[----:B------:R-:W-:-:S02]  /*3d60*/  SHF.L.U32 R13, R13, 0x10, RZ ;  /* 0x000000100d0d7819 */ /* 0x000fc400000006ff */
[----:B------:R-:W-:Y:S01]  /*3d70*/  SHF.L.U32 R14, R14, 0x10, RZ ;  /* 0x000000100e0e7819 */ /* 0x000fe200000006ff */
[----:B------:R-:W-:-:S04]  /*3d80*/  IMAD.WIDE R34, R7, 0x2, R28 ;  /* 0x0000000207227825 */ /* 0x000fc800078e021c */
[----:B------:R-:W-:Y:S01]  /*3d90*/  FMUL.FTZ R28, R13, R14 ;  /* 0x0000000e0d1c7220 */ /* 0x000fe20000410000 */
[----:B------:R-:W-:Y:S01]  /*3da0*/  IMAD.WIDE R36, R8, 0x2, R32 ;  /* 0x0000000208247825 */ /* 0x000fe200078e0220 */
[----:B0-----:R-:W-:Y:S01]  /*3db0*/  SHF.L.U32 R14, R12, 0x10, RZ ;  /* 0x000000100c0e7819 */ /* 0x001fe200000006ff */
[----:B------:R-:W4:Y:S01]  /*3dc0*/  LDG.E.U16 R34, desc[UR6][R34.64] ;  /* 0x0000000622227981 */ /* 0x000f22000c1e1500 */
[----:B-1----:R-:W-:-:S03]  /*3dd0*/  SHF.L.U32 R13, R11, 0x10, RZ ;  /* 0x000000100b0d7819 */ /* 0x002fc600000006ff */
[----:B------:R-:W4:Y:S02]  /*3de0*/  LDG.E.U16 R36, desc[UR6][R36.64] ;  /* 0x0000000624247981 */ /* 0x000f24000c1e1500 */
        /* <DEDUP_REMOVED lines=101> */
[----:B0-----:R-:W-:Y:S01]  /*4440*/  SHF.L.U32 R14, R34, 0x10, RZ ;  /* 0x00000010220e7819 */ /* 0x001fe200000006ff */
[----:B-1----:R-:W-:-:S04]  /*4450*/  IMAD.U32 R13, R12, 0x10000, RZ ;  /* 0x000100000c0d7824 */ /* 0x002fc800078e00ff */
[----:B------:R-:W-:Y:S01]  /*4460*/  FADD.FTZ R13, R13, R14 ;  /* 0x0000000e0d0d7221 */ /* 0x000fe20000010000 */
[----:B------:R-:W-:-:S04]  /*4470*/  LEA R10, R7, R10, 0x4 ;  /* 0x0000000a070a7211 */ /* 0x000fc800078e20ff */
[----:B------:R-:W-:Y:S02]  /*4480*/  F2FP.BF16.F32.PACK_AB R13, RZ, R13 ;  /* 0x0000000dff0d723e */ /* 0x000fe400000010ff */
[----:B------:R-:W-:Y:S02]  /*4490*/  LEA R5, R8, R5, 0x4 ;  /* 0x0000000508057211 */ /* 0x000fe400078e20ff */
[----:B------:R-:W-:Y:S01]  /*44a0*/  PRMT R49, R13, 0x7610, R49 ;  /* 0x000076100d317816 */ /* 0x000fe20000000031 */
[----:B------:R-:W-:Y:S06]  /*44b0*/  @P0 BRA `(.L_x_17) ;  /* 0xfffffff000e80947 */ /* 0x000fec000383ffff */
[----:B------:R-:W-:Y:S05]  /*44c0*/  BSYNC.RECONVERGENT B2 ;  /* 0x0000000000027941 */ /* 0x000fea0003800200 */
.L_x_16:
        /* <DEDUP_REMOVED lines=97> */
[----:B0-----:R-:W-:Y:S01]  /*4ae0*/  IMAD.U32 R8, R20, 0x10000, RZ ;  /* 0x0001000014087824 */ /* 0x001fe200078e00ff */
        /* <DEDUP_REMOVED lines=10> */
.L_x_19:
        /* <DEDUP_REMOVED lines=61> */
.L_x_20:
        /* <DEDUP_REMOVED lines=44> */
[----:B0-----:R-:W-:-:S03]  /*5220*/  @P0 SHF.L.U32 R6, R11, 0x10, RZ ;  /* 0x000000100b060819 */ /* 0x001fc600000006ff */
[----:B------:R-:W-:-:S04]  /*5230*/  @P0 IMAD.U32 R5, R49, 0x10000, RZ ;  /* 0x0001000031050824 */ /* 0x000fc800078e00ff */
[----:B------:R-:W-:-:S05]  /*5240*/  @P0 FADD.FTZ R6, R5, R6 ;  /* 0x0000000605060221 */ /* 0x000fca0000010000 */
[----:B------:R-:W-:-:S04]  /*5250*/  @P0 F2FP.BF16.F32.PACK_AB R6, RZ, R6 ;  /* 0x00000006ff06023e */ /* 0x000fc800000010ff */
[----:B------:R-:W-:-:S07]  /*5260*/  @P0 PRMT R49, R6, 0x7610, R49 ;  /* 0x0000761006310816 */ /* 0x000fce0000000031 */
.L_x_18:
[----:B-----5:R0:W-:Y:S01]  /*5270*/  STG.E.U16 desc[UR6][R22.64], R49 ;  /* 0x0000003116007986 */ /* 0x0201e2000c101506 */
[----:B------:R-:W-:-:S07]  /*5280*/  IADD3 R3, PT, PT, R3, 0x80, RZ ;  /* 0x0000008003037810 */ /* 0x000fce0007ffe0ff */
.L_x_9:
        /* <DEDUP_REMOVED lines=12> */
[----:B------:R-:W-:Y:S02]  /*5350*/  MOV R5, RZ ;  /* 0x000000ff00057202 */ /* 0x000fe40000000f00 */
[----:B------:R-:W-:Y:S01]  /*5360*/  IADD3 R9, PT, PT, -R6, RZ, RZ ;  /* 0x000000ff06097210 */ /* 0x000fe20007ffe1ff */
[----:B------:R-:W1:Y:S08]  /*5370*/  LDC R8, c[0x0][0x608] ;  /* 0x00018200ff087b82 */ /* 0x000e700000000800 */
[----:B------:R-:W2:Y:S08]  /*5380*/  LDC.64 R24, c[0x0][0x5f0] ;  /* 0x00017c00ff187b82 */ /* 0x000eb00000000a00 */
[----:B------:R-:W3:Y:S02]  /*5390*/  LDC.64 R26, c[0x0][0x5f8] ;  /* 0x00017e00ff1a7b82 */ /* 0x000ee40000000a00 */
.L_x_23:
        /* <DEDUP_REMOVED lines=189> */
[----:B------:R-:W-:Y:S01]  /*5f70*/  ISETP.NE.AND P0, PT, R9, RZ, PT ;  /* 0x000000ff0900720c */ /* 0x000fe20003f05270 */
[----:B0-----:R-:W-:Y:S01]  /*5f80*/  IMAD.U32 R14, R34, 0x10000, RZ ;  /* 0x00010000220e7824 */ /* 0x001fe200078e00ff */
[----:B-1----:R-:W-:-:S05]  /*5f90*/  SHF.L.U32 R13, R12, 0x10, RZ ;  /* 0x000000100c0d7819 */ /* 0x002fca00000006ff */
[----:B------:R-:W-:Y:S01]  /*5fa0*/  FADD.FTZ R13, R13, R14 ;  /* 0x0000000e0d0d7221 */ /* 0x000fe20000010000 */
[----:B------:R-:W-:-:S04]  /*5fb0*/  LEA R10, R7, R10, 0x4 ;  /* 0x0000000a070a7211 */ /* 0x000fc800078e20ff */
[----:B------:R-:W-:Y:S02]  /*5fc0*/  F2FP.BF16.F32.PACK_AB R13, RZ, R13 ;  /* 0x0000000dff0d723e */ /* 0x000fe400000010ff */
[----:B------:R-:W-:Y:S02]  /*5fd0*/  LEA R5, R8, R5, 0x4 ;  /* 0x0000000508057211 */ /* 0x000fe400078e20ff */
[----:B------:R-:W-:Y:S01]  /*5fe0*/  PRMT R49, R13, 0x7610, R49 ;  /* 0x000076100d317816 */ /* 0x000fe20000000031 */
[----:B------:R-:W-:Y:S06]  /*5ff0*/  @P0 BRA `(.L_x_23) ;  /* 0xfffffff000e80947 */ /* 0x000fec000383ffff */
[----:B------:R-:W-:Y:S05]  /*6000*/  BSYNC.RECONVERGENT B2 ;  /* 0x0000000000027941 */ /* 0x000fea0003800200 */
.L_x_22:
        /* <DEDUP_REMOVED lines=97> */
[----:B0-----:R-:W-:Y:S01]  /*6620*/  SHF.L.U32 R8, R20, 0x10, RZ ;  /* 0x0000001014087819 */ /* 0x001fe200000006ff */
[----:B-1----:R-:W-:-:S04]  /*6630*/  IMAD.U32 R7, R5, 0x10000, RZ ;  /* 0x0001000005077824 */ /* 0x002fc800078e00ff */
        /* <DEDUP_REMOVED lines=9> */
.L_x_25:
        /* <DEDUP_REMOVED lines=61> */
.L_x_26:
        /* <DEDUP_REMOVED lines=49> */
.L_x_24:
[----:B-----5:R1:W-:Y:S01]  /*6db0*/  STG.E.U16 desc[UR6][R22.64], R49 ;  /* 0x0000003116007986 */ /* 0x0203e2000c101506 */
[----:B------:R-:W-:-:S07]  /*6dc0*/  IADD3 R3, PT, PT, R3, 0x80, RZ ;  /* 0x0000008003037810 */ /* 0x000fce0007ffe0ff */
.L_x_15:
[----:B------:R-:W-:-:S13]  /*6dd0*/  ISETP.GE.AND P0, PT, R3, UR4, PT ;  /* 0x0000000403007c0c */ /* 0x000fda000bf06270 */
[----:B------:R-:W-:Y:S05]  /*6de0*/  @P0 BRA `(.L_x_27) ;  /* 0x00000034009c0947 */ /* 0x000fea0003800000 */
[----:B01----:R-:W0:Y:S02]  /*6df0*/  LDC.64 R22, c[0x0][0x5e8] ;  /* 0x00017a00ff167b82 */ /* 0x003e240000000a00 */
[----:B0-----:R0:W5:Y:S01]  /*6e00*/  LDG.E.U16 R49, desc[UR6][R22.64] ;  /* 0x0000000616317981 */ /* 0x001162000c1e1500 */
[----:B------:R-:W-:Y:S01]  /*6e10*/  ISETP.GE.U32.AND P0, PT, R0, 0x10, PT ;  /* 0x000000100000780c */ /* 0x000fe20003f06070 */
[----:B------:R-:W-:Y:S01]  /*6e20*/  IMAD.MOV.U32 R6, RZ, RZ, RZ ;  /* 0x000000ffff067224 */ /* 0x000fe200078e00ff */
[----:B------:R-:W-:-:S11]  /*6e30*/  ISETP.NE.AND P1, PT, R2, RZ, PT ;  /* 0x000000ff0200720c */ /* 0x000fd60003f25270 */
[----:B0-----:R-:W-:Y:S05]  /*6e40*/  @!P0 BRA `(.L_x_28) ;  /* 0x0000000c00408947 */ /* 0x001fea0003800000 */
[----:B------:R-:W0:Y:S01]  /*6e50*/  LDC R7, c[0x0][0x604] ;  /* 0x00018100ff077b82 */ /* 0x000e220000000800 */
[----:B------:R-:W-:Y:S01]  /*6e60*/  LOP3.LUT R6, R0, 0x7ffffff0, RZ, 0xc0, !PT ;  /* 0x7ffffff000067812 */ /* 0x000fe200078ec0ff */
[----:B------:R-:W-:Y:S01]  /*6e70*/  HFMA2 R10, -RZ, RZ, 0, 0 ;  /* 0x00000000ff0a7431 */ /* 0x000fe200000001ff */
[----:B------:R-:W-:Y:S01]  /*6e80*/  BSSY.RECONVERGENT B2, `(.L_x_28) ;  /* 0x00000cc000027945 */ /* 0x000fe20003800200 */
[----:B------:R-:W-:Y:S02]  /*6e90*/  MOV R5, RZ ;  /* 0x000000ff00057202 */ /* 0x000fe40000000f00 */
[----:B------:R-:W-:Y:S02]  /*6ea0*/  IADD3 R9, PT, PT, -R6, RZ, RZ ;  /* 0x000000ff06097210 */ /* 0x000fe40007ffe1ff */
[----:B------:R-:W1:Y:S08]  /*6eb0*/  LDC R8, c[0x0][0x608] ;  /* 0x00018200ff087b82 */ /* 0x000e700000000800 */
[----:B------:R-:W2:Y:S08]  /*6ec0*/  LDC.64 R24, c[0x0][0x5f0] ;  /* 0x00017c00ff187b82 */ /* 0x000eb00000000a00 */
[----:B------:R-:W3:Y:S02]  /*6ed0*/  LDC.64 R26, c[0x0][0x5f8] ;  /* 0x00017e00ff1a7b82 */ /* 0x000ee40000000a00 */
.L_x_29:
        /* <DEDUP_REMOVED lines=19> */
[----:B------:R-:W4:Y:S01]  /*7010*/  LDG.E.U16 R16, desc[UR6][R30.64] ;  /* 0x000000061e107981 */ /* 0x000f22000c1e1500 */
        /* <DEDUP_REMOVED lines=9> */
[C---:B------:R-:W-:Y:S01]  /*70b0*/  IMAD.WIDE R34, R8.reuse, 0x2, R38 ;  /* 0x0000000208227825 */ /* 0x040fe200078e0226 */
[----:B------:R-:W4:Y:S04]  /*70c0*/  LDG.E.U16 R21, desc[UR6][R50.64] ;  /* 0x0000000632157981 */ /* 0x000f28000c1e1500 */
[----:B------:R-:W4:Y:S01]  /*70d0*/  LDG.E.U16 R40, desc[UR6][R34.64] ;  /* 0x0000000622287981 */ /* 0x000f22000c1e1500 */
[----:B0-----:R-:W-:-:S04]  /*70e0*/  IMAD.WIDE R28, R8, 0x2, R34 ;  /* 0x00000002081c7825 */ /* 0x001fc800078e0222 */
[C---:B------:R-:W-:Y:S01]  /*70f0*/  IMAD.WIDE R30, R7.reuse, 0x2, R50 ;  /* 0x00000002071e7825 */ /* 0x040fe200078e0232 */
        /* <DEDUP_REMOVED lines=52> */
[----:B------:R-:W4:Y:S02]  /*7440*/  LDG.E.U16 R34, desc[UR6][R34.64] ;  /* 0x0000000622227981 */ /* 0x000f24000c1e1500 */
[----:B-1----:R-:W-:Y:S02]  /*7450*/  IMAD.U32 R13, R11, 0x10000, RZ ;  /* 0x000100000b0d7824 */ /* 0x002fe400078e00ff */
        /* <DEDUP_REMOVED lines=100> */
[----:B------:R-:W-:-:S05]  /*7aa0*/  VIADD R9, R9, 0x10 ;  /* 0x0000001009097836 */ /* 0x000fca0000000000 */
        /* <DEDUP_REMOVED lines=10> */
.L_x_28:
        /* <DEDUP_REMOVED lines=26> */
[----:B------:R-:W-:-:S04]  /*7cf0*/  IMAD.WIDE R34, R9, 0x2, R30 ;  /* 0x0000000209227825 */ /* 0x000fc800078e021e */
[C---:B------:R-:W-:Y:S01]  /*7d00*/  IMAD.WIDE R32, R11.reuse, 0x2, R28 ;  /* 0x000000020b207825 */ /* 0x040fe200078e021c */
[----:B------:R-:W4:Y:S04]  /*7d10*/  LDG.E.U16 R17, desc[UR6][R34.64] ;  /* 0x0000000622117981 */ /* 0x000f28000c1e1500 */
        /* <DEDUP_REMOVED lines=73> */
[----:B0-----:R-:W-:Y:S01]  /*81b0*/  SHF.L.U32 R11, R9, 0x10, RZ ;  /* 0x00000010090b7819 */ /* 0x001fe200000006ff */
[----:B-1----:R-:W-:-:S04]  /*81c0*/  IMAD.U32 R8, R7, 0x10000, RZ ;  /* 0x0001000007087824 */ /* 0x002fc800078e00ff */
[----:B------:R-:W-:Y:S01]  /*81d0*/  FADD.FTZ R8, R8, R11 ;  /* 0x0000000b08087221 */ /* 0x000fe20000010000 */
[----:B------:R-:W-:-:S04]  /*81e0*/  IADD3 R6, PT, PT, R6, 0x8, RZ ;  /* 0x0000000806067810 */ /* 0x000fc80007ffe0ff */
[----:B------:R-:W-:-:S04]  /*81f0*/  F2FP.BF16.F32.PACK_AB R8, RZ, R8 ;  /* 0x00000008ff08723e */ /* 0x000fc800000010ff */
[----:B------:R-:W-:-:S07]  /*8200*/  PRMT R49, R8, 0x7610, R49 ;  /* 0x0000761008317816 */ /* 0x000fce0000000031 */
.L_x_31:
        /* <DEDUP_REMOVED lines=56> */
[----:B0-----:R-:W-:Y:S01]  /*8590*/  SHF.L.U32 R11, R9, 0x10, RZ ;  /* 0x00000010090b7819 */ /* 0x001fe200000006ff */
[----:B-1----:R-:W-:-:S04]  /*85a0*/  IMAD.U32 R8, R7, 0x10000, RZ ;  /* 0x0001000007087824 */ /* 0x002fc800078e00ff */
[----:B------:R-:W-:-:S05]  /*85b0*/  FADD.FTZ R8, R8, R11 ;  /* 0x0000000b08087221 */ /* 0x000fca0000010000 */
[----:B------:R-:W-:-:S04]  /*85c0*/  F2FP.BF16.F32.PACK_AB R8, RZ, R8 ;  /* 0x00000008ff08723e */ /* 0x000fc800000010ff */
[----:B------:R-:W-:-:S07]  /*85d0*/  PRMT R49, R8, 0x7610, R49 ;  /* 0x0000761008317816 */ /* 0x000fce0000000031 */
.L_x_32:
        /* <DEDUP_REMOVED lines=49> */
.L_x_30:
[----:B-----5:R1:W-:Y:S01]  /*88f0*/  STG.E.U16 desc[UR6][R22.64], R49 ;  /* 0x0000003116007986 */ /* 0x0203e2000c101506 */
[----:B------:R-:W-:-:S07]  /*8900*/  IADD3 R3, PT, PT, R3, 0x80, RZ ;  /* 0x0000008003037810 */ /* 0x000fce0007ffe0ff */
.L_x_21:
[----:B------:R-:W-:-:S13]  /*8910*/  ISETP.GE.AND P0, PT, R3, UR4, PT ;  /* 0x0000000403007c0c */ /* 0x000fda000bf06270 */
[----:B------:R-:W-:Y:S05]  /*8920*/  @P0 BREAK.RELIABLE B0 ;  /* 0x0000000000000942 */ /* 0x000fea0003800100 */
[----:B------:R-:W-:Y:S05]  /*8930*/  @P0 BRA `(.L_x_33) ;  /* 0x0000003400a00947 */ /* 0x000fea0003800000 */
[----:B01----:R-:W0:Y:S02]  /*8940*/  LDC.64 R22, c[0x0][0x5e8] ;  /* 0x00017a00ff167b82 */ /* 0x003e240000000a00 */
        /* <DEDUP_REMOVED lines=8> */
[----:B------:R-:W-:Y:S01]  /*89d0*/  MOV R10, RZ ;  /* 0x000000ff000a7202 */ /* 0x000fe20000000f00 */
[----:B------:R-:W-:Y:S01]  /*89e0*/  IMAD.MOV.U32 R5, RZ, RZ, RZ ;  /* 0x000000ffff057224 */ /* 0x000fe200078e00ff */
[----:B------:R-:W-:-:S03]  /*89f0*/  IADD3 R9, PT, PT, -R6, RZ, RZ ;  /* 0x000000ff06097210 */ /* 0x000fc60007ffe1ff */
[----:B------:R-:W1:Y:S08]  /*8a00*/  LDC R8, c[0x0][0x608] ;  /* 0x00018200ff087b82 */ /* 0x000e700000000800 */
[----:B------:R-:W2:Y:S08]  /*8a10*/  LDC.64 R24, c[0x0][0x5f0] ;  /* 0x00017c00ff187b82 */ /* 0x000eb00000000a00 */
[----:B------:R-:W3:Y:S02]  /*8a20*/  LDC.64 R26, c[0x0][0x5f8] ;  /* 0x00017e00ff1a7b82 */ /* 0x000ee40000000a00 */
.L_x_35:
        /* <DEDUP_REMOVED lines=69> */
[----:B-1----:R-:W-:-:S03]  /*8e80*/  SHF.L.U32 R48, R35, 0x10, RZ ;  /* 0x0000001023307819 */ /* 0x002fc600000006ff */
[----:B------:R-:W3:Y:S02]  /*8e90*/  LDG.E.U16 R39, desc[UR6][R32.64] ;  /* 0x0000000620277981 */ /* 0x000ee4000c1e1500 */
        /* <DEDUP_REMOVED lines=123> */
[----:B------:R-:W-:Y:S01]  /*9650*/  F2FP.BF16.F32.PACK_AB R13, RZ, R13 ;  /* 0x0000000dff0d723e */ /* 0x000fe200000010ff */
[----:B------:R-:W-:-:S03]  /*9660*/  IMAD R5, R8, 0x10, R5 ;  /* 0x0000001008057824 */ /* 0x000fc600078e0205 */
[----:B------:R-:W-:Y:S01]  /*9670*/  PRMT R49, R13, 0x7610, R49 ;  /* 0x000076100d317816 */ /* 0x000fe20000000031 */
[----:B------:R-:W-:Y:S06]  /*9680*/  @P0 BRA `(.L_x_35) ;  /* 0xfffffff000e80947 */ /* 0x000fec000383ffff */
[----:B------:R-:W-:Y:S05]  /*9690*/  BSYNC.RECONVERGENT B2 ;  /* 0x0000000000027941 */ /* 0x000fea0003800200 */
.L_x_34:
        /* <DEDUP_REMOVED lines=108> */
.L_x_37:
        /* <DEDUP_REMOVED lines=14> */
[----:B------:R0:W3:Y:S01]  /*9e40*/  LDG.E.U16 R5, desc[UR6][R8.64] ;  /* 0x0000000608057981 */ /* 0x0000e2000c1e1500 */
        /* <DEDUP_REMOVED lines=46> */
.L_x_38:
        /* <DEDUP_REMOVED lines=49> */
.L_x_36:
[----:B-----5:R2:W-:Y:S01]  /*a440*/  STG.E.U16 desc[UR6][R22.64], R49 ;  /* 0x0000003116007986 */ /* 0x0205e2000c101506 */
[----:B------:R-:W-:-:S07]  /*a450*/  IADD3 R3, PT, PT, R3, 0x80, RZ ;  /* 0x0000008003037810 */ /* 0x000fce0007ffe0ff */
.L_x_27:
[----:B------:R-:W-:-:S13]  /*a460*/  ISETP.GE.AND P0, PT, R3, UR4, PT ;  /* 0x0000000403007c0c */ /* 0x000fda000bf06270 */
[----:B------:R-:W-:Y:S05]  /*a470*/  @P0 BREAK.RELIABLE B0 ;  /* 0x0000000000000942 */ /* 0x000fea0003800100 */
[----:B------:R-:W-:Y:S05]  /*a480*/  @P0 BRA `(.L_x_33) ;  /* 0x0000001800cc0947 */ /* 0x000fea0003800000 */
[----:B------:R-:W-:Y:S05]  /*a490*/  BSYNC.RELIABLE B0 ;  /* 0x0000000000007941 */ /* 0x000fea0003800100 */
.L_x_2:
[----:B012---:R-:W0:Y:S02]  /*a4a0*/  LDC.64 R22, c[0x0][0x5e8] ;  /* 0x00017a00ff167b82 */ /* 0x007e240000000a00 */
        /* <DEDUP_REMOVED lines=14> */
.L_x_40:
[----:B---3--:R-:W-:-:S04]  /*a590*/  IMAD.WIDE R16, R5, 0x2, R26 ;  /* 0x0000000205107825 */ /* 0x008fc800078e021a */
[----:B--2---:R-:W-:Y:S01]  /*a5a0*/  IMAD.WIDE R14, R10, 0x2, R24 ;  /* 0x000000020a0e7825 */ /* 0x004fe200078e0218 */
        /* <DEDUP_REMOVED lines=21> */
[----:B------:R-:W4:Y:S01]  /*a700*/  LDG.E.U16 R18, desc[UR6][R32.64] ;  /* 0x0000000620127981 */ /* 0x000f22000c1e1500 */
        /* <DEDUP_REMOVED lines=9> */
[C---:B0-----:R-:W-:Y:S01]  /*a7a0*/  IMAD.WIDE R28, R8.reuse, 0x2, R34 ;  /* 0x00000002081c7825 */ /* 0x041fe200078e0222 */
[----:B------:R-:W4:Y:S04]  /*a7b0*/  LDG.E.U16 R41, desc[UR6][R30.64] ;  /* 0x000000061e297981 */ /* 0x000f28000c1e1500 */
[----:B------:R-:W4:Y:S01]  /*a7c0*/  LDG.E.U16 R42, desc[UR6][R28.64] ;  /* 0x000000061c2a7981 */ /* 0x000f22000c1e1500 */
[----:B-1----:R-:W-:-:S04]  /*a7d0*/  IMAD.WIDE R36, R8, 0x2, R28 ;  /* 0x0000000208247825 */ /* 0x002fc800078e021c */
[C---:B------:R-:W-:Y:S01]  /*a7e0*/  IMAD.WIDE R32, R7.reuse, 0x2, R30 ;  /* 0x0000000207207825 */ /* 0x040fe200078e021e */
[----:B------:R0:W4:Y:S04]  /*a7f0*/  LDG.E.U16 R44, desc[UR6][R36.64] ;  /* 0x00000006242c7981 */ /* 0x000128000c1e1500 */
[----:B------:R1:W4:Y:S01]  /*a800*/  LDG.E.U16 R43, desc[UR6][R32.64] ;  /* 0x00000006202b7981 */ /* 0x000322000c1e1500 */
[----:B------:R-:W-:-:S04]  /*a810*/  IMAD.WIDE R38, R7, 0x2, R32 ;  /* 0x0000000207267825 */ /* 0x000fc800078e0220 */
[----:B0-----:R-:W-:Y:S01]  /*a820*/  IMAD.WIDE R36, R8, 0x2, R36 ;  /* 0x0000000208247825 */ /* 0x001fe200078e0224 */
[----:B------:R-:W4:Y:S04]  /*a830*/  LDG.E.U16 R45, desc[UR6][R38.64] ;  /* 0x00000006262d7981 */ /* 0x000f28000c1e1500 */
[----:B------:R0:W4:Y:S01]  /*a840*/  LDG.E.U16 R46, desc[UR6][R36.64] ;  /* 0x00000006242e7981 */ /* 0x000122000c1e1500 */
[----:B------:R-:W-:-:S04]  /*a850*/  IMAD.WIDE R34, R7, 0x2, R38 ;  /* 0x0000000207227825 */ /* 0x000fc800078e0226 */
[----:B------:R-:W-:Y:S01]  /*a860*/  IMAD.WIDE R30, R8, 0x2, R36 ;  /* 0x00000002081e7825 */ /* 0x000fe200078e0224 */
[----:B------:R-:W4:Y:S04]  /*a870*/  LDG.E.U16 R50, desc[UR6][R34.64] ;  /* 0x0000000622327981 */ /* 0x000f28000c1e1500 */
[----:B------:R-:W4:Y:S01]  /*a880*/  LDG.E.U16 R51, desc[UR6][R30.64] ;  /* 0x000000061e337981 */ /* 0x000f22000c1e1500 */
[----:B------:R-:W-:-:S04]  /*a890*/  IMAD.WIDE R28, R7, 0x2, R34 ;  /* 0x00000002071c7825 */ /* 0x000fc800078e0222 */
[----:B-1----:R-:W-:Y:S02]  /*a8a0*/  IMAD.WIDE R32, R8, 0x2, R30 ;  /* 0x0000000208207825 */ /* 0x002fe400078e021e */
[----:B------:R1:W4:Y:S04]  /*a8b0*/  LDG.E.U16 R30, desc[UR6][R28.64] ;  /* 0x000000061c1e7981 */ /* 0x000328000c1e1500 */
[----:B------:R1:W4:Y:S01]  /*a8c0*/  LDG.E.U16 R31, desc[UR6][R32.64] ;  /* 0x00000006201f7981 */ /* 0x000322000c1e1500 */
[----:B-----5:R-:W-:Y:S01]  /*a8d0*/  SHF.L.U32 R49, R49, 0x10, RZ ;  /* 0x0000001031317819 */ /* 0x020fe200000006ff */
[----:B0-----:R-:W-:-:S04]  /*a8e0*/  IMAD.WIDE R36, R7, 0x2, R28 ;  /* 0x0000000207247825 */ /* 0x001fc800078e021c */
[----:B------:R-:W-:-:S04]  /*a8f0*/  IMAD.WIDE R38, R8, 0x2, R32 ;  /* 0x0000000208267825 */ /* 0x000fc800078e0220 */
[----:B-1----:R-:W-:-:S04]  /*a900*/  IMAD.WIDE R28, R7, 0x2, R36 ;  /* 0x00000002071c7825 */ /* 0x002fc800078e0224 */
[----:B------:R-:W-:Y:S01]  /*a910*/  IMAD.WIDE R32, R8, 0x2, R38 ;  /* 0x0000000208207825 */ /* 0x000fe200078e0226 */
[----:B--2---:R-:W-:-:S03]  /*a920*/  SHF.L.U32 R53, R53, 0x10, RZ ;  /* 0x0000001035357819 */ /* 0x004fc600000006ff */
[----:B---3--:R-:W-:-:S04]  /*a930*/  IMAD.U32 R52, R52, 0x10000, RZ ;  /* 0x0001000034347824 */ /* 0x008fc800078e00ff */
        /* <DEDUP_REMOVED lines=105> */
[----:B--2---:R-:W-:Y:S01]  /*afd0*/  SHF.L.U32 R52, R52, 0x10, RZ ;  /* 0x0000001034347819 */ /* 0x004fe200000006ff */
[----:B---3--:R-:W-:Y:S01]  /*afe0*/  IMAD.U32 R53, R53, 0x10000, RZ ;  /* 0x0001000035357824 */ /* 0x008fe200078e00ff */
        /* <DEDUP_REMOVED lines=33> */
.L_x_39:
        /* <DEDUP_REMOVED lines=43> */
[----:B--2---:R-:W-:Y:S01]  /*b4b0*/  SHF.L.U32 R5, R5, 0x10, RZ ;  /* 0x0000001005057819 */ /* 0x004fe200000006ff */
[----:B---3--:R-:W-:-:S04]  /*b4c0*/  IMAD.U32 R34, R7, 0x10000, RZ ;  /* 0x0001000007227824 */ /* 0x008fc800078e00ff */
        /* <DEDUP_REMOVED lines=63> */
.L_x_42:
        /* <DEDUP_REMOVED lines=33> */
[----:B----4-:R-:W-:Y:S01]  /*bad0*/  SHF.L.U32 R27, R27, 0x10, RZ ;  /* 0x000000101b1b7819 */ /* 0x010fe200000006ff */
[----:B------:R-:W-:-:S04]  /*bae0*/  IMAD.U32 R26, R26, 0x10000, RZ ;  /* 0x000100001a1a7824 */ /* 0x000fc800078e00ff */
        /* <DEDUP_REMOVED lines=26> */
.L_x_43:
        /* <DEDUP_REMOVED lines=11> */
[----:B------:R-:W-:Y:S01]  /*bd40*/  ISETP.NE.AND P0, PT, R24, 0x1, PT ;  /* 0x000000011800780c */ /* 0x000fe20003f05270 */
[----:B-----5:R-:W-:Y:S01]  /*bd50*/  IMAD.U32 R49, R49, 0x10000, RZ ;  /* 0x0001000031317824 */ /* 0x020fe200078e00ff */
[----:B--2---:R-:W-:Y:S02]  /*bd60*/  SHF.L.U32 R5, R5, 0x10, RZ ;  /* 0x0000001005057819 */ /* 0x004fe400000006ff */
        /* <DEDUP_REMOVED lines=35> */
.L_x_41:
[----:B-----5:R3:W-:Y:S01]  /*bfa0*/  STG.E.U16 desc[UR6][R22.64], R49 ;  /* 0x0000003116007986 */ /* 0x0207e2000c101506 */
[----:B------:R-:W-:-:S07]  /*bfb0*/  IADD3 R3, PT, PT, R3, 0x80, RZ ;  /* 0x0000008003037810 */ /* 0x000fce0007ffe0ff */
.L_x_33:
[----:B------:R-:W-:Y:S05]  /*bfc0*/  BSYNC.RECONVERGENT B1 ;  /* 0x0000000000017941 */ /* 0x000fea0003800200 */
.L_x_1:
[----:B------:R-:W-:Y:S05]  /*bfd0*/  WARPSYNC.ALL ;  /* 0x0000000000007948 */ /* 0x000fea0003800000 */
[----:B------:R-:W-:-:S13]  /*bfe0*/  ISETP.GE.AND P0, PT, R3, UR4, PT ;  /* 0x0000000403007c0c */ /* 0x000fda000bf06270 */
[----:B------:R-:W-:Y:S05]  /*bff0*/  @P0 EXIT ;  /* 0x000000000000094d */ /* 0x000fea0003800000 */
[----:B0123--:R-:W0:Y:S02]  /*c000*/  LDC.64 R22, c[0x0][0x5e8] ;  /* 0x00017a00ff167b82 */ /* 0x00fe240000000a00 */
        /* <DEDUP_REMOVED lines=13> */
.L_x_45:
[----:B--2---:R-:W-:-:S04]  /*c0e0*/  IMAD.WIDE R12, R8, 0x2, R24 ;  /* 0x00000002080c7825 */ /* 0x004fc800078e0218 */
[----:B---3--:R-:W-:Y:S01]  /*c0f0*/  IMAD.WIDE R14, R7, 0x2, R26 ;  /* 0x00000002070e7825 */ /* 0x008fe200078e021a */
[----:B------:R-:W2:Y:S04]  /*c100*/  LDG.E.U16 R52, desc[UR6][R12.64] ;  /* 0x000000060c347981 */ /* 0x000ea8000c1e1500 */
[----:B------:R-:W3:Y:S01]  /*c110*/  LDG.E.U16 R51, desc[UR6][R14.64] ;  /* 0x000000060e337981 */ /* 0x000ee2000c1e1500 */
[----:B-1----:R-:W-:-:S04]  /*c120*/  IMAD.WIDE R18, R6, 0x2, R14 ;  /* 0x0000000206127825 */ /* 0x002fc800078e020e */
[C---:B0-----:R-:W-:Y:S01]  /*c130*/  IMAD.WIDE R16, R5.reuse, 0x2, R12 ;  /* 0x0000000205107825 */ /* 0x041fe200078e020c */
[----:B------:R-:W4:Y:S04]  /*c140*/  LDG.E.U16 R46, desc[UR6][R18.64] ;  /* 0x00000006122e7981 */ /* 0x000f28000c1e1500 */
[----:B------:R-:W4:Y:S01]  /*c150*/  LDG.E.U16 R47, desc[UR6][R16.64] ;  /* 0x00000006102f7981 */ /* 0x000f22000c1e1500 */
        /* <DEDUP_REMOVED lines=11> */
[----:B------:R0:W4:Y:S01]  /*c210*/  LDG.E.U16 R15, desc[UR6][R32.64] ;  /* 0x00000006200f7981 */ /* 0x000122000c1e1500 */
[----:B------:R-:W-:-:S05]  /*c220*/  IMAD.WIDE R28, R5, 0x2, R42 ;  /* 0x00000002051c7825 */ /* 0x000fca00078e022a */
[----:B------:R1:W4:Y:S01]  /*c230*/  LDG.E.U16 R16, desc[UR6][R28.64] ;  /* 0x000000061c107981 */ /* 0x000322000c1e1500 */
[----:B0-----:R-:W-:-:S05]  /*c240*/  IMAD.WIDE R32, R6, 0x2, R32 ;  /* 0x0000000206207825 */ /* 0x001fca00078e0220 */
[----:B------:R0:W4:Y:S01]  /*c250*/  LDG.E.U16 R17, desc[UR6][R32.64] ;  /* 0x0000000620117981 */ /* 0x000122000c1e1500 */
[----:B------:R-:W-:-:S04]  /*c260*/  IMAD.WIDE R36, R5, 0x2, R28 ;  /* 0x0000000205247825 */ /* 0x000fc800078e021c */
        /* <DEDUP_REMOVED lines=8> */
[----:B-1----:R-:W-:Y:S01]  /*c2f0*/  IMAD.WIDE R28, R6, 0x2, R34 ;  /* 0x00000002061c7825 */ /* 0x002fe200078e0222 */
[----:B------:R-:W4:Y:S04]  /*c300*/  LDG.E.U16 R40, desc[UR6][R30.64] ;  /* 0x000000061e287981 */ /* 0x000f28000c1e1500 */
[----:B------:R-:W4:Y:S01]  /*c310*/  LDG.E.U16 R41, desc[UR6][R28.64] ;  /* 0x000000061c297981 */ /* 0x000f22000c1e1500 */
[----:B0-----:R-:W-:-:S04]  /*c320*/  IMAD.WIDE R32, R5, 0x2, R30 ;  /* 0x0000000205207825 */ /* 0x001fc800078e021e */
        /* <DEDUP_REMOVED lines=9> */
[----:B------:R-:W4:Y:S04]  /*c3c0*/  LDG.E.U16 R48, desc[UR6][R34.64] ;  /* 0x0000000622307981 */ /* 0x000f28000c1e1500 */
[----:B------:R-:W4:Y:S01]  /*c3d0*/  LDG.E.U16 R50, desc[UR6][R30.64] ;  /* 0x000000061e327981 */ /* 0x000f22000c1e1500 */
[----:B------:R-:W-:-:S04]  /*c3e0*/  IMAD.WIDE R28, R5, 0x2, R34 ;  /* 0x00000002051c7825 */ /* 0x000fc800078e0222 */
[C---:B------:R-:W-:Y:S01]  /*c3f0*/  IMAD.WIDE R32, R6.reuse, 0x2, R30 ;  /* 0x0000000206207825 */ /* 0x040fe200078e021e */
[----:B------:R-:W4:Y:S04]  /*c400*/  LDG.E.U16 R53, desc[UR6][R28.64] ;  /* 0x000000061c357981 */ /* 0x000f28000c1e1500 */
[----:B------:R0:W4:Y:S01]  /*c410*/  LDG.E.U16 R30, desc[UR6][R32.64] ;  /* 0x00000006201e7981 */ /* 0x000122000c1e1500 */
[----:B-----5:R-:W-:Y:S01]  /*c420*/  SHF.L.U32 R49, R49, 0x10, RZ ;  /* 0x0000001031317819 */ /* 0x020fe200000006ff */
[----:B-1----:R-:W-:-:S04]  /*c430*/  IMAD.WIDE R38, R6, 0x2, R32 ;  /* 0x0000000206267825 */ /* 0x002fc800078e0220 */
[C---:B0-----:R-:W-:Y:S01]  /*c440*/  IMAD.WIDE R36, R5.reuse, 0x2, R28 ;  /* 0x0000000205247825 */ /* 0x041fe200078e021c */
[----:B------:R-:W4:Y:S03]  /*c450*/  LDG.E.U16 R31, desc[UR6][R38.64] ;  /* 0x00000006261f7981 */ /* 0x000f26000c1e1500 */
[C---:B------:R-:W-:Y:S01]  /*c460*/  IMAD.WIDE R32, R6.reuse, 0x2, R38 ;  /* 0x0000000206207825 */ /* 0x040fe200078e0226 */
[----:B------:R0:W4:Y:S03]  /*c470*/  LDG.E.U16 R34, desc[UR6][R36.64] ;  /* 0x0000000624227981 */ /* 0x000126000c1e1500 */
[----:B------:R-:W-:Y:S01]  /*c480*/  IMAD.WIDE R28, R5, 0x2, R36 ;  /* 0x00000002051c7825 */ /* 0x000fe200078e0224 */
[----:B------:R-:W4:Y:S04]  /*c490*/  LDG.E.U16 R38, desc[UR6][R32.64] ;  /* 0x0000000620267981 */ /* 0x000f28000c1e1500 */
[----:B------:R1:W4:Y:S01]  /*c4a0*/  LDG.E.U16 R35, desc[UR6][R28.64] ;  /* 0x000000061c237981 */ /* 0x000322000c1e1500 */
[----:B0-----:R-:W-:-:S06]  /*c4b0*/  IMAD.WIDE R36, R6, 0x2, R32 ;  /* 0x0000000206247825 */ /* 0x001fcc00078e0220 */
[----:B------:R-:W4:Y:S01]  /*c4c0*/  LDG.E.U16 R36, desc[UR6][R36.64] ;  /* 0x0000000624247981 */ /* 0x000f22000c1e1500 */
        /* <DEDUP_REMOVED lines=8> */
[----:B------:R-:W0:Y:S01]  /*c550*/  F2F.BF16.F32 R47, R47 ;  /* 0x0000002f002f7304 */ /* 0x000e220000202000 */
[----:B------:R-:W-:-:S07]  /*c560*/  FADD.FTZ R49, R49, R46 ;  /* 0x0000002e31317221 */ /* 0x000fce0000010000 */
[----:B------:R-:W2:Y:S01]  /*c570*/  F2F.BF16.F32 R39, R49 ;  /* 0x0000003100277304 */ /* 0x000ea20000202000 */
[----:B------:R-:W-:Y:S02]  /*c580*/  SHF.L.U32 R10, R10, 0x10, RZ ;  /* 0x000000100a0a7819 */ /* 0x000fe400000006ff */
[----:B------:R-:W-:Y:S02]  /*c590*/  SHF.L.U32 R11, R11, 0x10, RZ ;  /* 0x000000100b0b7819 */ /* 0x000fe400000006ff */
[----:B0-----:R-:W-:-:S03]  /*c5a0*/  SHF.L.U32 R46, R47, 0x10, RZ ;  /* 0x000000102f2e7819 */ /* 0x001fc600000006ff */
[----:B------:R-:W-:Y:S01]  /*c5b0*/  FMUL.FTZ R51, R10, R11 ;  /* 0x0000000b0a337220 */ /* 0x000fe20000410000 */
[----:B--2---:R-:W-:-:S05]  /*c5c0*/  SHF.L.U32 R39, R39, 0x10, RZ ;  /* 0x0000001027277819 */ /* 0x004fca00000006ff */
[----:B------:R-:W-:Y:S01]  /*c5d0*/  FADD.FTZ R39, R39, R46 ;  /* 0x0000002e27277221 */ /* 0x000fe20000010000 */
[----:B------:R-:W0:Y:S08]  /*c5e0*/  F2F.BF16.F32 R51, R51 ;  /* 0x0000003300337304 */ /* 0x000e300000202000 */
[----:B------:R-:W2:Y:S01]  /*c5f0*/  F2F.BF16.F32 R39, R39 ;  /* 0x0000002700277304 */ /* 0x000ea20000202000 */
[----:B------:R-:W-:-:S02]  /*c600*/  SHF.L.U32 R12, R12, 0x10, RZ ;  /* 0x000000100c0c7819 */ /* 0x000fc400000006ff */
[----:B------:R-:W-:Y:S01]  /*c610*/  SHF.L.U32 R13, R13, 0x10, RZ ;  /* 0x000000100d0d7819 */ /* 0x000fe200000006ff */
[----:B------:R-:W-:-:S04]  /*c620*/  IMAD.WIDE R10, R5, 0x2, R28 ;  /* 0x00000002050a7825 */ /* 0x000fc800078e021c */
[----:B-1----:R-:W-:Y:S01]  /*c630*/  FMUL.FTZ R28, R12, R13 ;  /* 0x0000000d0c1c7220 */ /* 0x002fe20000410000 */
[----:B0-----:R-:W-:Y:S01]  /*c640*/  SHF.L.U32 R13, R51, 0x10, RZ ;  /* 0x00000010330d7819 */ /* 0x001fe200000006ff */
[----:B------:R0:W3:Y:S01]  /*c650*/  LDG.E.U16 R10, desc[UR6][R10.64] ;  /* 0x000000060a0a7981 */ /* 0x0000e2000c1e1500 */
[----:B--2---:R-:W-:-:S05]  /*c660*/  SHF.L.U32 R12, R39, 0x10, RZ ;  /* 0x00000010270c7819 */ /* 0x004fca00000006ff */
[----:B------:R-:W-:Y:S01]  /*c670*/  FADD.FTZ R12, R12, R13 ;  /* 0x0000000d0c0c7221 */ /* 0x000fe20000010000 */
[----:B------:R-:W1:Y:S08]  /*c680*/  F2F.BF16.F32 R28, R28 ;  /* 0x0000001c001c7304 */ /* 0x000e700000202000 */
[----:B------:R-:W0:Y:S01]  /*c690*/  F2F.BF16.F32 R12, R12 ;  /* 0x0000000c000c7304 */ /* 0x000e220000202000 */
[----:B------:R-:W-:-:S02]  /*c6a0*/  SHF.L.U32 R14, R14, 0x10, RZ ;  /* 0x000000100e0e7819 */ /* 0x000fc400000006ff */
[----:B------:R-:W-:-:S05]  /*c6b0*/  SHF.L.U32 R15, R15, 0x10, RZ ;  /* 0x000000100f0f7819 */ /* 0x000fca00000006ff */
[----:B------:R-:W-:Y:S01]  /*c6c0*/  FMUL.FTZ R15, R14, R15 ;  /* 0x0000000f0e0f7220 */ /* 0x000fe20000410000 */
[----:B-1----:R-:W-:Y:S02]  /*c6d0*/  SHF.L.U32 R14, R28, 0x10, RZ ;  /* 0x000000101c0e7819 */ /* 0x002fe400000006ff */
[----:B0-----:R-:W-:-:S05]  /*c6e0*/  SHF.L.U32 R11, R12, 0x10, RZ ;  /* 0x000000100c0b7819 */ /* 0x001fca00000006ff */
        /* <DEDUP_REMOVED lines=83> */
[----:B---3--:R-:W-:-:S02]  /*cc20*/  SHF.L.U32 R10, R10, 0x10, RZ ;  /* 0x000000100a0a7819 */ /* 0x008fc400000006ff */
        /* <DEDUP_REMOVED lines=17> */
.L_x_44:
        /* <DEDUP_REMOVED lines=31> */
[----:B0-----:R-:W-:Y:S01]  /*cf30*/  IMAD.WIDE R20, R6, 0x2, R32 ;  /* 0x0000000206147825 */ /* 0x001fe200078e0220 */
[----:B------:R-:W4:Y:S04]  /*cf40*/  LDG.E.U16 R16, desc[UR6][R34.64] ;  /* 0x0000000622107981 */ /* 0x000f28000c1e1500 */
[----:B------:R0:W4:Y:S01]  /*cf50*/  LDG.E.U16 R17, desc[UR6][R20.64] ;  /* 0x0000000614117981 */ /* 0x000122000c1e1500 */
        /* <DEDUP_REMOVED lines=12> */
[----:B------:R-:W1:Y:S01]  /*d020*/  F2F.BF16.F32 R2, R2 ;  /* 0x0000000200027304 */ /* 0x000e620000202000 */
[----:B----4-:R-:W-:Y:S01]  /*d030*/  SHF.L.U32 R7, R7, 0x10, RZ ;  /* 0x0000001007077819 */ /* 0x010fe200000006ff */
        /* <DEDUP_REMOVED lines=60> */
.L_x_47:
        /* <DEDUP_REMOVED lines=27> */
[----:B-----5:R-:W-:Y:S01]  /*d5b0*/  IMAD.U32 R49, R49, 0x10000, RZ ;  /* 0x0001000031317824 */ /* 0x020fe200078e00ff */
        /* <DEDUP_REMOVED lines=33> */
.L_x_48:
        /* <DEDUP_REMOVED lines=32> */
[----:B--2---:R-:W-:Y:S01]  /*d9d0*/  SHF.L.U32 R11, R10, 0x10, RZ ;  /* 0x000000100a0b7819 */ /* 0x004fe200000006ff */
[----:B---3--:R-:W-:-:S04]  /*d9e0*/  IMAD.U32 R0, R0, 0x10000, RZ ;  /* 0x0001000000007824 */ /* 0x008fc800078e00ff */
        /* <DEDUP_REMOVED lines=15> */
.L_x_46:
[----:B-----5:R-:W-:Y:S01]  /*dae0*/  STG.E.U16 desc[UR6][R22.64], R49 ;  /* 0x0000003116007986 */ /* 0x020fe2000c101506 */
[----:B------:R-:W-:Y:S05]  /*daf0*/  EXIT ;  /* 0x000000000000794d */ /* 0x000fea0003800000 */
.L_x_0:
[----:B------:R-:W0:Y:S02]  /*db00*/  LDC R0, c[0x0][0x600] ;  /* 0x00018000ff007b82 */ /* 0x000e240000000800 */
[----:B0-----:R-:W-:-:S13]  /*db10*/  ISETP.GE.AND P0, PT, R0, 0x1, PT ;  /* 0x000000010000780c */ /* 0x001fda0003f06270 */
[----:B------:R-:W-:Y:S05]  /*db20*/  @!P0 EXIT ;  /* 0x000000000000894d */ /* 0x000fea0003800000 */
[----:B------:R-:W0:Y:S01]  /*db30*/  LDCU UR4, c[0x0][0x380] ;  /* 0x00007000ff0477ac */ /* 0x000e220008000800 */
[----:B------:R-:W-:Y:S01]  /*db40*/  IADD3 R2, PT, PT, R2, -0x1, RZ ;  /* 0xffffffff02027810 */ /* 0x000fe20007ffe0ff */
[----:B------:R-:W-:Y:S04]  /*db50*/  BSSY.RECONVERGENT B1, `(.L_x_49) ;  /* 0x000156e000017945 */ /* 0x000fe80003800200 */
[----:B------:R-:W-:Y:S01]  /*db60*/  BSSY.RELIABLE B0, `(.L_x_50) ;  /* 0x000125f000007945 */ /* 0x000fe20003800100 */
[----:B------:R-:W-:Y:S02]  /*db70*/  LOP3.LUT R4, R0, 0xf, RZ, 0xc0, !PT ;  /* 0x0000000f00047812 */ /* 0x000fe400078ec0ff */
[----:B------:R-:W-:Y:S02]  /*db80*/  VIMNMX.U32 R6, PT, PT, R2, 0x18, PT ;  /* 0x0000001802067848 */ /* 0x000fe40003fe0000 */
[----:B------:R-:W-:-:S02]  /*db90*/  LOP3.LUT R5, R0, 0x7, RZ, 0xc0, !PT ;  /* 0x0000000700057812 */ /* 0x000fc400078ec0ff */
[----:B------:R-:W-:Y:S02]  /*dba0*/  IADD3 R6, PT, PT, R6, 0x1, RZ ;  /* 0x0000000106067810 */ /* 0x000fe40007ffe0ff */
[----:B0-----:R-:W-:-:S13]  /*dbb0*/  ISETP.GE.AND P0, PT, R3, UR4, PT ;  /* 0x0000000403007c0c */ /* 0x001fda000bf06270 */
[----:B------:R-:W-:Y:S05]  /*dbc0*/  @P0 BRA `(.L_x_51) ;  /* 0x0000006000600947 */ /* 0x000fea0003800000 */
[----:B------:R-:W0:Y:S01]  /*dbd0*/  LDCU.64 UR8, c[0x0][0x390] ;  /* 0x00007200ff0877ac */ /* 0x000e220008000a00 */
[----:B------:R-:W-:Y:S02]  /*dbe0*/  MOV R8, RZ ;  /* 0x000000ff00087202 */ /* 0x000fe40000000f00 */
[----:B------:R-:W-:Y:S01]  /*dbf0*/  MOV R9, R3 ;  /* 0x0000000300097202 */ /* 0x000fe20000000f00 */
[----:B------:R-:W1:Y:S01]  /*dc00*/  LDCU UR5, c[0x0][0x38c] ;  /* 0x00007180ff0577ac */ /* 0x000e620008000800 */
[----:B------:R-:W-:Y:S01]  /*dc10*/  ISETP.NE.AND P0, PT, R2, RZ, PT ;  /* 0x000000ff0200720c */ /* 0x000fe20003f05270 */
[----:B------:R-:W2:Y:S01]  /*dc20*/  LDCU.64 UR10, c[0x0][0x4b8] ;  /* 0x00009700ff0a77ac */ /* 0x000ea20008000a00 */
[----:B0-----:R-:W-:Y:S01]  /*dc30*/  IMAD.HI.U32 R8, R3, UR8, R8 ;  /* 0x0000000803087c27 */ /* 0x001fe2000f8e0008 */
[----:B------:R-:W0:Y:S04]  /*dc40*/  LDCU UR8, c[0x0][0x4c0] ;  /* 0x00009800ff0877ac */ /* 0x000e280008000800 */
[----:B------:R-:W-:-:S04]  /*dc50*/  SHF.R.U32.HI R9, RZ, UR9, R8 ;  /* 0x00000009ff097c19 */ /* 0x000fc80008011608 */
[----:B------:R-:W-:-:S05]  /*dc60*/  IADD3 R26, PT, PT, -R9, RZ, RZ ;  /* 0x000000ff091a7210 */ /* 0x000fca0007ffe1ff */
[----:B-1----:R-:W-:-:S04]  /*dc70*/  IMAD R26, R26, UR5, R3 ;  /* 0x000000051a1a7c24 */ /* 0x002fc8000f8e0203 */
[C---:B--2---:R-:W-:Y:S02]  /*dc80*/  IMAD R23, R26.reuse, UR10, RZ ;  /* 0x0000000a1a177c24 */ /* 0x044fe4000f8e02ff */
[C---:B------:R-:W-:Y:S02]  /*dc90*/  IMAD R24, R26.reuse, UR11, RZ ;  /* 0x0000000b1a187c24 */ /* 0x040fe4000f8e02ff */
[----:B0-----:R-:W-:Y:S01]  /*dca0*/  IMAD R26, R26, UR8, RZ ;  /* 0x000000081a1a7c24 */ /* 0x001fe2000f8e02ff */
[----:B------:R-:W-:Y:S06]  /*dcb0*/  @!P0 BRA `(.L_x_52) ;  /* 0x0000001400348947 */ /* 0x000fec0003800000 */
[----:B------:R-:W0:Y:S01]  /*dcc0*/  LDCU.64 UR8, c[0x0][0x398] ;  /* 0x00007300ff0877ac */ /* 0x000e220008000a00 */
[----:B------:R-:W-:Y:S01]  /*dcd0*/  HFMA2 R8, -RZ, RZ, 0, 0 ;  /* 0x00000000ff087431 */ /* 0x000fe200000001ff */
[----:B------:R-:W-:Y:S01]  /*dce0*/  ISETP.NE.AND P0, PT, R6, 0x2, PT ;  /* 0x000000020600780c */ /* 0x000fe20003f05270 */
[----:B------:R-:W1:Y:S01]  /*dcf0*/  LDCU UR5, c[0x0][0x3a0] ;  /* 0x00007400ff0577ac */ /* 0x000e620008000800 */
[----:B------:R-:W2:Y:S01]  /*dd00*/  LDCU UR10, c[0x0][0x4c4] ;  /* 0x00009880ff0a77ac */ /* 0x000ea20008000800 */
[----:B------:R-:W3:Y:S01]  /*dd10*/  LDCU.64 UR12, c[0x0][0x4c8] ;  /* 0x00009900ff0c77ac */ /* 0x000ee20008000a00 */
[----:B0-----:R-:W-:-:S05]  /*dd20*/  IMAD.HI.U32 R10, R9, UR9, R8 ;  /* 0x00000009090a7c27 */ /* 0x001fca000f8e0008 */
[----:B-1----:R-:W-:-:S04]  /*dd30*/  SHF.R.U32.HI R11, RZ, UR5, R10 ;  /* 0x00000005ff0b7c19 */ /* 0x002fc8000801160a */
[----:B------:R-:W-:-:S05]  /*dd40*/  IADD3 R7, PT, PT, -R11, RZ, RZ ;  /* 0x000000ff0b077210 */ /* 0x000fca0007ffe1ff */
[----:B------:R-:W-:-:S04]  /*dd50*/  IMAD R9, R7, UR8, R9 ;  /* 0x0000000807097c24 */ /* 0x000fc8000f8e0209 */
[C---:B--2---:R-:W-:Y:S02]  /*dd60*/  IMAD R23, R9.reuse, UR10, R23 ;  /* 0x0000000a09177c24 */ /* 0x044fe4000f8e0217 */
[C---:B---3--:R-:W-:Y:S02]  /*dd70*/  IMAD R24, R9.reuse, UR12, R24 ;  /* 0x0000000c09187c24 */ /* 0x048fe4000f8e0218 */
[----:B------:R-:W-:Y:S01]  /*dd80*/  IMAD R26, R9, UR13, R26 ;  /* 0x0000000d091a7c24 */ /* 0x000fe2000f8e021a */
[----:B------:R-:W-:Y:S06]  /*dd90*/  @!P0 BRA `(.L_x_52) ;  /* 0x0000001000fc8947 */ /* 0x000fec0003800000 */
[----:B------:R-:W0:Y:S01]  /*dda0*/  LDCU.64 UR8, c[0x0][0x3a8] ;  /* 0x00007500ff0877ac */ /* 0x000e220008000a00 */
[----:B------:R-:W-:Y:S02]  /*ddb0*/  MOV R10, RZ ;  /* 0x000000ff000a7202 */ /* 0x000fe40000000f00 */
[----:B------:R-:W-:Y:S01]  /*ddc0*/  ISETP.NE.AND P0, PT, R6, 0x3, PT ;  /* 0x000000030600780c */ /* 0x000fe20003f05270 */
[----:B------:R-:W1:Y:S01]  /*ddd0*/  LDCU UR5, c[0x0][0x3a4] ;  /* 0x00007480ff0577ac */ /* 0x000e620008000800 */
[----:B------:R-:W2:Y:S01]  /*dde0*/  LDCU.64 UR10, c[0x0][0x4d0] ;  /* 0x00009a00ff0a77ac */ /* 0x000ea20008000a00 */
[----:B0-----:R-:W-:Y:S01]  /*ddf0*/  IMAD.HI.U32 R8, R11, UR8, R10 ;  /* 0x000000080b087c27 */ /* 0x001fe2000f8e000a */
[----:B------:R-:W0:Y:S04]  /*de00*/  LDCU UR8, c[0x0][0x4d8] ;  /* 0x00009b00ff0877ac */ /* 0x000e280008000800 */
[----:B------:R-:W-:-:S04]  /*de10*/  SHF.R.U32.HI R9, RZ, UR9, R8 ;  /* 0x00000009ff097c19 */ /* 0x000fc80008011608 */
[----:B------:R-:W-:-:S05]  /*de20*/  IADD3 R7, PT, PT, -R9, RZ, RZ ;  /* 0x000000ff09077210 */ /* 0x000fca0007ffe1ff */
[----:B-1----:R-:W-:-:S04]  /*de30*/  IMAD R11, R7, UR5, R11 ;  /* 0x00000005070b7c24 */ /* 0x002fc8000f8e020b */
[C---:B--2---:R-:W-:Y:S02]  /*de40*/  IMAD R23, R11.reuse, UR10, R23 ;  /* 0x0000000a0b177c24 */ /* 0x044fe4000f8e0217 */
[C---:B------:R-:W-:Y:S02]  /*de50*/  IMAD R24, R11.reuse, UR11, R24 ;  /* 0x0000000b0b187c24 */ /* 0x040fe4000f8e0218 */
[----:B0-----:R-:W-:Y:S01]  /*de60*/  IMAD R26, R11, UR8, R26 ;  /* 0x000000080b1a7c24 */ /* 0x001fe2000f8e021a */
[----:B------:R-:W-:Y:S06]  /*de70*/  @!P0 BRA `(.L_x_52) ;  /* 0x0000001000c48947 */ /* 0x000fec0003800000 */
[----:B------:R-:W0:Y:S01]  /*de80*/  LDCU.64 UR8, c[0x0][0x3b0] ;  /* 0x00007600ff0877ac */ /* 0x000e220008000a00 */
[----:B------:R-:W-:Y:S01]  /*de90*/  IMAD.MOV.U32 R8, RZ, RZ, RZ ;  /* 0x000000ffff087224 */ /* 0x000fe200078e00ff */
        /* <DEDUP_REMOVED lines=55> */
[----:B------:R-:W-:Y:S02]  /*e210*/  MOV R8, RZ ;  /* 0x000000ff00087202 */ /* 0x000fe40000000f00 */
        /* <DEDUP_REMOVED lines=13> */
[----:B------:R-:W-:Y:S01]  /*e2f0*/  HFMA2 R10, -RZ, RZ, 0, 0 ;  /* 0x00000000ff0a7431 */ /* 0x000fe200000001ff */
[----:B------:R-:W-:Y:S01]  /*e300*/  ISETP.NE.AND P0, PT, R6, 0x9, PT ;  /* 0x000000090600780c */ /* 0x000fe20003f05270 */
[----:B------:R-:W1:Y:S01]  /*e310*/  LDCU UR5, c[0x0][0x3ec] ;  /* 0x00007d80ff0577ac */ /* 0x000e620008000800 */
[----:B------:R-:W2:Y:S02]  /*e320*/  LDCU.64 UR10, c[0x0][0x518] ;  /* 0x0000a300ff0a77ac */ /* 0x000ea40008000a00 */
        /* <DEDUP_REMOVED lines=44> */
[----:B-1----:R-:W-:-:S05]  /*e5f0*/  SHF.R.U32.HI R11, RZ, UR5, R10 ;  /* 0x00000005ff0b7c19 */ /* 0x002fca000801160a */
[----:B------:R-:W-:-:S04]  /*e600*/  IMAD.MOV R7, RZ, RZ, -R11 ;  /* 0x000000ffff077224 */ /* 0x000fc800078e0a0b */
        /* <DEDUP_REMOVED lines=118> */
[----:B------:R-:W-:Y:S01]  /*ed70*/  IMAD.MOV.U32 R10, RZ, RZ, RZ ;  /* 0x000000ffff0a7224 */ /* 0x000fe200078e00ff */
        /* <DEDUP_REMOVED lines=40> */
[----:B------:R-:W-:Y:S01]  /*f000*/  ISETP.NE.AND P0, PT, R6, 0x18, PT ;  /* 0x000000180600780c */ /* 0x000fe20003f05270 */
[----:B------:R-:W0:Y:S01]  /*f010*/  LDCU.64 UR8, c[0x0][0x4a0] ;  /* 0x00009400ff0877ac */ /* 0x000e220008000a00 */
[----:B------:R-:W-:Y:S01]  /*f020*/  MOV R8, RZ ;  /* 0x000000ff00087202 */ /* 0x000fe20000000f00 */
[----:B------:R-:W1:Y:S01]  /*f030*/  LDCU UR5, c[0x0][0x4a8] ;  /* 0x00009500ff0577ac */ /* 0x000e620008000800 */
[----:B------:R-:W2:Y:S09]  /*f040*/  LDCU.64 UR10, c[0x0][0x5d0] ;  /* 0x0000ba00ff0a77ac */ /* 0x000eb20008000a00 */
[----:B------:R-:W3:Y:S01]  /*f050*/  @P0 LDC.64 R12, c[0x0][0x4b0] ;  /* 0x00012c00ff0c0b82 */ /* 0x000ee20000000a00 */
[----:B0-----:R-:W-:Y:S01]  /*f060*/  IMAD.HI.U32 R10, R9, UR9, R8 ;  /* 0x00000009090a7c27 */ /* 0x001fe2000f8e0008 */
[----:B------:R-:W0:Y:S06]  /*f070*/  LDCU UR9, c[0x0][0x5cc] ;  /* 0x0000b980ff0977ac */ /* 0x000e2c0008000800 */
[----:B------:R-:W4:Y:S01]  /*f080*/  @P0 LDC R15, c[0x0][0x4ac] ;  /* 0x00012b00ff0f0b82 */ /* 0x000f220000000800 */
[----:B-1----:R-:W-:-:S02]  /*f090*/  SHF.R.U32.HI R11, RZ, UR5, R10 ;  /* 0x00000005ff0b7c19 */ /* 0x002fc4000801160a */
[----:B------:R-:W-:Y:S02]  /*f0a0*/  @P0 MOV R10, RZ ;  /* 0x000000ff000a0202 */ /* 0x000fe40000000f00 */
[----:B------:R-:W-:-:S03]  /*f0b0*/  IADD3 R7, PT, PT, -R11, RZ, RZ ;  /* 0x000000ff0b077210 */ /* 0x000fc60007ffe1ff */
[----:B------:R-:W1:Y:S02]  /*f0c0*/  @P0 LDC.64 R16, c[0x0][0x5d8] ;  /* 0x00017600ff100b82 */ /* 0x000e640000000a00 */
[----:B------:R-:W-:-:S06]  /*f0d0*/  IMAD R9, R7, UR8, R9 ;  /* 0x0000000807097c24 */ /* 0x000fcc000f8e0209 */
[----:B------:R-:W5:Y:S01]  /*f0e0*/  @P0 LDC R14, c[0x0][0x5e0] ;  /* 0x00017800ff0e0b82 */ /* 0x000f620000000800 */
[----:B---3--:R-:W-:-:S04]  /*f0f0*/  @P0 IMAD.HI.U32 R8, R11, R12, R10 ;  /* 0x0000000c0b080227 */ /* 0x008fc800078e000a */
[C---:B0-----:R-:W-:Y:S01]  /*f100*/  IMAD R23, R9.reuse, UR9, R23 ;  /* 0x0000000909177c24 */ /* 0x041fe2000f8e0217 */
[----:B------:R-:W-:Y:S01]  /*f110*/  @P0 SHF.R.U32.HI R8, RZ, R13, R8 ;  /* 0x0000000dff080219 */ /* 0x000fe20000011608 */
[C---:B--2---:R-:W-:Y:S02]  /*f120*/  IMAD R24, R9.reuse, UR10, R24 ;  /* 0x0000000a09187c24 */ /* 0x044fe4000f8e0218 */
[----:B------:R-:W-:Y:S01]  /*f130*/  IMAD R26, R9, UR11, R26 ;  /* 0x0000000b091a7c24 */ /* 0x000fe2000f8e021a */
[----:B------:R-:W-:-:S05]  /*f140*/  @P0 IADD3 R10, PT, PT, -R8, RZ, RZ ;  /* 0x000000ff080a0210 */ /* 0x000fca0007ffe1ff */
[----:B----4-:R-:W-:-:S04]  /*f150*/  @P0 IMAD R11, R10, R15, R11 ;  /* 0x0000000f0a0b0224 */ /* 0x010fc800078e020b */
[C---:B-1----:R-:W-:Y:S02]  /*f160*/  @P0 IMAD R23, R11.reuse, R16, R23 ;  /* 0x000000100b170224 */ /* 0x042fe400078e0217 */
[C---:B------:R-:W-:Y:S02]  /*f170*/  @P0 IMAD R24, R11.reuse, R17, R24 ;  /* 0x000000110b180224 */ /* 0x040fe400078e0218 */
[----:B-----5:R-:W-:-:S07]  /*f180*/  @P0 IMAD R26, R11, R14, R26 ;  /* 0x0000000e0b1a0224 */ /* 0x020fce00078e021a */
.L_x_52:
[----:B------:R-:W0:Y:S02]  /*f190*/  LDCU.64 UR8, c[0x0][0x5e8] ;  /* 0x0000bd00ff0877ac */ /* 0x000e240008000a00 */
[----:B0-----:R-:W-:-:S04]  /*f1a0*/  IADD3 R22, P0, PT, R23, UR8, RZ ;  /* 0x0000000817167c10 */ /* 0x001fc8000ff1e0ff */
[----:B------:R-:W-:Y:S01]  /*f1b0*/  IADD3.X R23, PT, PT, RZ, UR9, RZ, P0, !PT ;  /* 0x00000009ff177c10 */ /* 0x000fe200087fe4ff */
[----:B------:R-:W0:Y:S04]  /*f1c0*/  LDCU.128 UR8, c[0x0][0x5f0] ;  /* 0x0000be00ff0877ac */ /* 0x000e280008000c00 */
[----:B------:R1:W5:Y:S01]  /*f1d0*/  LDG.E.U16 R51, desc[UR6][R22.64] ;  /* 0x0000000616337981 */ /* 0x000362000c1e1500 */
[----:B------:R-:W-:Y:S02]  /*f1e0*/  ISETP.GE.U32.AND P3, PT, R0, 0x10, PT ;  /* 0x000000100000780c */ /* 0x000fe40003f66070 */
[----:B------:R-:W-:Y:S02]  /*f1f0*/  ISETP.NE.AND P0, PT, R4, RZ, PT ;  /* 0x000000ff0400720c */ /* 0x000fe40003f05270 */
[----:B------:R-:W-:-:S02]  /*f200*/  MOV R8, RZ ;  /* 0x000000ff00087202 */ /* 0x000fc40000000f00 */
[----:B0-----:R-:W-:Y:S02]  /*f210*/  IADD3 R24, P1, PT, R24, UR8, RZ ;  /* 0x0000000818187c10 */ /* 0x001fe4000ff3e0ff */
[----:B------:R-:W-:Y:S02]  /*f220*/  IADD3 R26, P2, PT, R26, UR10, RZ ;  /* 0x0000000a1a1a7c10 */ /* 0x000fe4000ff5e0ff */
[----:B------:R-:W-:Y:S02]  /*f230*/  IADD3.X R25, PT, PT, RZ, UR9, RZ, P1, !PT ;  /* 0x00000009ff197c10 */ /* 0x000fe40008ffe4ff */
[----:B------:R-:W-:Y:S01]  /*f240*/  IADD3.X R27, PT, PT, RZ, UR11, RZ, P2, !PT ;  /* 0x0000000bff1b7c10 */ /* 0x000fe200097fe4ff */
[----:B-1----:R-:W-:Y:S08]  /*f250*/  @!P3 BRA `(.L_x_53) ;  /* 0x0000000c0030b947 */ /* 0x002ff00003800000 */
[----:B------:R-:W0:Y:S01]  /*f260*/  LDC R9, c[0x0][0x604] ;  /* 0x00018100ff097b82 */ /* 0x000e220000000800 */
[----:B------:R-:W-:Y:S01]  /*f270*/  LOP3.LUT R8, R0, 0x7ffffff0, RZ, 0xc0, !PT ;  /* 0x7ffffff000087812 */ /* 0x000fe200078ec0ff */
[----:B------:R-:W-:Y:S01]  /*f280*/  HFMA2 R12, -RZ, RZ, 0, 0 ;  /* 0x00000000ff0c7431 */ /* 0x000fe200000001ff */
[----:B------:R-:W-:Y:S02]  /*f290*/  MOV R7, RZ ;  /* 0x000000ff00077202 */ /* 0x000fe40000000f00 */
[----:B------:R-:W-:-:S03]  /*f2a0*/  IADD3 R13, PT, PT, -R8, RZ, RZ ;  /* 0x000000ff080d7210 */ /* 0x000fc60007ffe1ff */
[----:B------:R-:W1:Y:S04]  /*f2b0*/  LDC R10, c[0x0][0x608] ;  /* 0x00018200ff0a7b82 */ /* 0x000e680000000800 */
.L_x_54:
[----:B------:R-:W-:-:S04]  /*f2c0*/  IMAD.WIDE R28, R7, 0x2, R26 ;  /* 0x00000002071c7825 */ /* 0x000fc800078e021a */
[----:B------:R-:W-:Y:S01]  /*f2d0*/  IMAD.WIDE R20, R12, 0x2, R24 ;  /* 0x000000020c147825 */ /* 0x000fe200078e0218 */
[----:B------:R-:W2:Y:S04]  /*f2e0*/  LDG.E.U16 R38, desc[UR6][R28.64] ;  /* 0x000000061c267981 */ /* 0x000ea8000c1e1500 */
[----:B------:R-:W3:Y:S01]  /*f2f0*/  LDG.E.U16 R39, desc[UR6][R20.64] ;  /* 0x0000000614277981 */ /* 0x000ee2000c1e1500 */
[----:B0-----:R-:W-:-:S04]  /*f300*/  IMAD.WIDE R32, R9, 0x2, R20 ;  /* 0x0000000209207825 */ /* 0x001fc800078e0214 */
[----:B-1----:R-:W-:Y:S01]  /*f310*/  IMAD.WIDE R34, R10, 0x2, R28 ;  /* 0x000000020a227825 */ /* 0x002fe200078e021c */
[----:B------:R0:W4:Y:S04]  /*f320*/  LDG.E.U16 R17, desc[UR6][R32.64] ;  /* 0x0000000620117981 */ /* 0x000128000c1e1500 */
[----:B------:R1:W4:Y:S01]  /*f330*/  LDG.E.U16 R15, desc[UR6][R34.64] ;  /* 0x00000006220f7981 */ /* 0x000322000c1e1500 */
        /* <DEDUP_REMOVED lines=12> */
[----:B------:R-:W-:-:S04]  /*f400*/  IMAD.WIDE R28, R9, 0x2, R36 ;  /* 0x00000002091c7825 */ /* 0x000fc800078e0224 */
[----:B------:R-:W-:Y:S01]  /*f410*/  IMAD.WIDE R20, R10, 0x2, R32 ;  /* 0x000000020a147825 */ /* 0x000fe200078e0220 */
[----:B------:R0:W4:Y:S04]  /*f420*/  LDG.E.U16 R45, desc[UR6][R28.64] ;  /* 0x000000061c2d7981 */ /* 0x000128000c1e1500 */
[----:B------:R-:W4:Y:S01]  /*f430*/  LDG.E.U16 R48, desc[UR6][R20.64] ;  /* 0x0000000614307981 */ /* 0x000f22000c1e1500 */
[----:B-1----:R-:W-:-:S04]  /*f440*/  IMAD.WIDE R34, R9, 0x2, R28 ;  /* 0x0000000209227825 */ /* 0x002fc800078e021c */
[----:B------:R-:W-:Y:S01]  /*f450*/  IMAD.WIDE R18, R10, 0x2, R20 ;  /* 0x000000020a127825 */ /* 0x000fe200078e0214 */
[----:B------:R-:W4:Y:S04]  /*f460*/  LDG.E.U16 R43, desc[UR6][R34.64] ;  /* 0x00000006222b7981 */ /* 0x000f28000c1e1500 */
[----:B------:R-:W4:Y:S01]  /*f470*/  LDG.E.U16 R46, desc[UR6][R18.64] ;  /* 0x00000006122e7981 */ /* 0x000f22000c1e1500 */
[----:B------:R-:W-:-:S04]  /*f480*/  IMAD.WIDE R30, R9, 0x2, R34 ;  /* 0x00000002091e7825 */ /* 0x000fc800078e0222 */
[C---:B------:R-:W-:Y:S01]  /*f490*/  IMAD.WIDE R52, R10.reuse, 0x2, R18 ;  /* 0x000000020a347825 */ /* 0x040fe200078e0212 */
[----:B------:R1:W4:Y:S04]  /*f4a0*/  LDG.E.U16 R41, desc[UR6][R30.64] ;  /* 0x000000061e297981 */ /* 0x000328000c1e1500 */
[----:B------:R-:W4:Y:S01]  /*f4b0*/  LDG.E.U16 R44, desc[UR6][R52.64] ;  /* 0x00000006342c7981 */ /* 0x000f22000c1e1500 */
[----:B0-----:R-:W-:-:S04]  /*f4c0*/  IMAD.WIDE R28, R10, 0x2, R52 ;  /* 0x000000020a1c7825 */ /* 0x001fc800078e0234 */
[----:B-1----:R-:W-:Y:S01]  /*f4d0*/  IMAD.WIDE R30, R9, 0x2, R30 ;  /* 0x00000002091e7825 */ /* 0x002fe200078e021e */
[----:B------:R-:W4:Y:S04]  /*f4e0*/  LDG.E.U16 R42, desc[UR6][R28.64] ;  /* 0x000000061c2a7981 */ /* 0x000f28000c1e1500 */
[----:B------:R-:W4:Y:S01]  /*f4f0*/  LDG.E.U16 R21, desc[UR6][R30.64] ;  /* 0x000000061e157981 */ /* 0x000f22000c1e1500 */
[----:B------:R-:W-:-:S04]  /*f500*/  IMAD.WIDE R36, R10, 0x2, R28 ;  /* 0x000000020a247825 */ /* 0x000fc800078e021c */
[C---:B------:R-:W-:Y:S01]  /*f510*/  IMAD.WIDE R32, R9.reuse, 0x2, R30 ;  /* 0x0000000209207825 */ /* 0x040fe200078e021e */
[----:B------:R0:W4:Y:S04]  /*f520*/  LDG.E.U16 R40, desc[UR6][R36.64] ;  /* 0x0000000624287981 */ /* 0x000128000c1e1500 */
[----:B------:R-:W4:Y:S01]  /*f530*/  LDG.E.U16 R19, desc[UR6][R32.64] ;  /* 0x0000000620137981 */ /* 0x000f22000c1e1500 */
[----:B------:R-:W-:-:S04]  /*f540*/  IMAD.WIDE R34, R9, 0x2, R32 ;  /* 0x0000000209227825 */ /* 0x000fc800078e0220 */
[C---:B0-----:R-:W-:Y:S01]  /*f550*/  IMAD.WIDE R36, R10.reuse, 0x2, R36 ;  /* 0x000000020a247825 */ /* 0x041fe200078e0224 */
[----:B------:R0:W4:Y:S04]  /*f560*/  LDG.E.U16 R18, desc[UR6][R34.64] ;  /* 0x0000000622127981 */ /* 0x000128000c1e1500 */
[----:B------:R1:W4:Y:S01]  /*f570*/  LDG.E.U16 R20, desc[UR6][R36.64] ;  /* 0x0000000624147981 */ /* 0x000322000c1e1500 */
[----:B------:R-:W-:-:S04]  /*f580*/  IMAD.WIDE R30, R10, 0x2, R36 ;  /* 0x000000020a1e7825 */ /* 0x000fc800078e0224 */
[C---:B0-----:R-:W-:Y:S01]  /*f590*/  IMAD.WIDE R34, R9.reuse, 0x2, R34 ;  /* 0x0000000209227825 */ /* 0x041fe200078e0222 */
[----:B------:R-:W4:Y:S04]  /*f5a0*/  LDG.E.U16 R53, desc[UR6][R30.64] ;  /* 0x000000061e357981 */ /* 0x000f28000c1e1500 */
[----:B------:R2:W4:Y:S01]  /*f5b0*/  LDG.E.U16 R52, desc[UR6][R34.64] ;  /* 0x0000000622347981 */ /* 0x000522000c1e1500 */
[----:B------:R-:W-:-:S04]  /*f5c0*/  IMAD.WIDE R28, R9, 0x2, R34 ;  /* 0x00000002091c7825 */ /* 0x000fc800078e0222 */
[----:B------:R-:W-:Y:S02]  /*f5d0*/  IMAD.WIDE R32, R10, 0x2, R30 ;  /* 0x000000020a207825 */ /* 0x000fe400078e021e */
[----:B------:R0:W4:Y:S02]  /*f5e0*/  LDG.E.U16 R30, desc[UR6][R28.64] ;  /* 0x000000061c1e7981 */ /* 0x000124000c1e1500 */
[----:B-1----:R-:W-:Y:S02]  /*f5f0*/  IMAD.WIDE R36, R9, 0x2, R28 ;  /* 0x0000000209247825 */ /* 0x002fe400078e021c */
[----:B------:R1:W4:Y:S01]  /*f600*/  LDG.E.U16 R31, desc[UR6][R32.64] ;  /* 0x00000006201f7981 */ /* 0x000322000c1e1500 */
[----:B-----5:R-:W-:Y:S02]  /*f610*/  SHF.L.U32 R51, R51, 0x10, RZ ;  /* 0x0000001033337819 */ /* 0x020fe400000006ff */
[----:B--2---:R-:W-:Y:S01]  /*f620*/  SHF.L.U32 R35, R38, 0x10, RZ ;  /* 0x0000001026237819 */ /* 0x004fe200000006ff */
[----:B---3--:R-:W-:-:S04]  /*f630*/  IMAD.U32 R34, R39, 0x10000, RZ ;  /* 0x0001000027227824 */ /* 0x008fc800078e00ff */
[----:B0-----:R-:W-:Y:S01]  /*f640*/  FMUL.FTZ R28, R34, R35 ;  /* 0x00000023221c7220 */ /* 0x001fe20000410000 */
[----:B----4-:R-:W-:Y:S02]  /*f650*/  SHF.L.U32 R17, R17, 0x10, RZ ;  /* 0x0000001011117819 */ /* 0x010fe400000006ff */
[----:B------:R-:W-:-:S03]  /*f660*/  SHF.L.U32 R15, R15, 0x10, RZ ;  /* 0x000000100f0f7819 */ /* 0x000fc600000006ff */
[----:B------:R-:W0:Y:S01]  /*f670*/  F2F.BF16.F32 R28, R28 ;  /* 0x0000001c001c7304 */ /* 0x000e220000202000 */
[C---:B------:R-:W-:Y:S01]  /*f680*/  IMAD.WIDE R38, R10.reuse, 0x2, R32 ;  /* 0x000000020a267825 */ /* 0x040fe200078e0220 */
[----:B------:R-:W2:Y:S03]  /*f690*/  LDG.E.U16 R34, desc[UR6][R36.64] ;  /* 0x0000000624227981 */ /* 0x000ea6000c1e1500 */
[----:B------:R-:W-:Y:S01]  /*f6a0*/  FMUL.FTZ R17, R17, R15 ;  /* 0x0000000f11117220 */ /* 0x000fe20000410000 */
[----:B------:R3:W4:Y:S01]  /*f6b0*/  LDG.E.U16 R35, desc[UR6][R38.64] ;  /* 0x0000000626237981 */ /* 0x000722000c1e1500 */
[----:B-1----:R-:W-:Y:S01]  /*f6c0*/  IMAD.WIDE R32, R10, 0x2, R38 ;  /* 0x000000020a207825 */ /* 0x002fe200078e0226 */
[----:B0-----:R-:W-:-:S03]  /*f6d0*/  SHF.L.U32 R15, R28, 0x10, RZ ;  /* 0x000000101c0f7819 */ /* 0x001fc600000006ff */
[----:B------:R-:W0:Y:S02]  /*f6e0*/  F2F.BF16.F32 R17, R17 ;  /* 0x0000001100117304 */ /* 0x000e240000202000 */
[----:B------:R-:W-:Y:S01]  /*f6f0*/  FADD.FTZ R15, R51, R15 ;  /* 0x0000000f330f7221 */ /* 0x000fe20000010000 */
[----:B------:R-:W-:Y:S01]  /*f700*/  IMAD.WIDE R28, R9, 0x2, R36 ;  /* 0x00000002091c7825 */ /* 0x000fe200078e0224 */
[----:B------:R-:W-:Y:S01]  /*f710*/  SHF.L.U32 R11, R11, 0x10, RZ ;  /* 0x000000100b0b7819 */ /* 0x000fe200000006ff */
[----:B------:R-:W4:Y:S03]  /*f720*/  LDG.E.U16 R51, desc[UR6][R32.64] ;  /* 0x0000000620337981 */ /* 0x000f26000c1e1500 */
[----:B---3--:R-:W1:Y:S01]  /*f730*/  F2F.BF16.F32 R38, R15 ;  /* 0x0000000f00267304 */ /* 0x008e620000202000 */
[----:B------:R-:W-:Y:S01]  /*f740*/  SHF.L.U32 R14, R14, 0x10, RZ ;  /* 0x000000100e0e7819 */ /* 0x000fe200000006ff */
[----:B------:R3:W4:Y:S01]  /*f750*/  LDG.E.U16 R39, desc[UR6][R28.64] ;  /* 0x000000061c277981 */ /* 0x000722000c1e1500 */
[----:B0-----:R-:W-:-:S03]  /*f760*/  SHF.L.U32 R17, R17, 0x10, RZ ;  /* 0x0000001011117819 */ /* 0x001fc600000006ff */
[----:B------:R-:W-:Y:S01]  /*f770*/  FMUL.FTZ R11, R11, R14 ;  /* 0x0000000e0b0b7220 */ /* 0x000fe20000410000 */
[----:B-1----:R-:W-:-:S05]  /*f780*/  SHF.L.U32 R38, R38, 0x10, RZ ;  /* 0x0000001026267819 */ /* 0x002fca00000006ff */
[----:B------:R-:W-:Y:S01]  /*f790*/  FADD.FTZ R17, R38, R17 ;  /* 0x0000001126117221 */ /* 0x000fe20000010000 */
[----:B------:R-:W3:Y:S08]  /*f7a0*/  F2F.BF16.F32 R11, R11 ;  /* 0x0000000b000b7304 */ /* 0x000ef00000202000 */
[----:B------:R-:W0:Y:S01]  /*f7b0*/  F2F.BF16.F32 R17, R17 ;  /* 0x0000001100117304 */ /* 0x000e220000202000 */
[----:B------:R-:W-:-:S02]  /*f7c0*/  SHF.L.U32 R49, R49, 0x10, RZ ;  /* 0x0000001031317819 */ /* 0x000fc400000006ff */
[----:B------:R-:W-:Y:S01]  /*f7d0*/  SHF.L.U32 R16, R16, 0x10, RZ ;  /* 0x0000001010107819 */ /* 0x000fe200000006ff */
[----:B------:R-:W-:Y:S01]  /*f7e0*/  IMAD.WIDE R14, R9, 0x2, R28 ;  /* 0x00000002090e7825 */ /* 0x000fe200078e021c */
[----:B---3--:R-:W-:-:S03]  /*f7f0*/  SHF.L.U32 R29, R11, 0x10, RZ ;  /* 0x000000100b1d7819 */ /* 0x008fc600000006ff */
[----:B------:R-:W-:-:S04]  /*f800*/  IMAD.WIDE R36, R10, 0x2, R32 ;  /* 0x000000020a247825 */ /* 0x000fc800078e0220 */
[----:B------:R-:W-:Y:S01]  /*f810*/  FMUL.FTZ R49, R49, R16 ;  /* 0x0000001031317220 */ /* 0x000fe20000410000 */
[----:B------:R1:W3:Y:S04]  /*f820*/  LDG.E.U16 R14, desc[UR6][R14.64] ;  /* 0x000000060e0e7981 */ /* 0x0002e8000c1e1500 */
[----:B------:R-:W3:Y:S01]  /*f830*/  LDG.E.U16 R36, desc[UR6][R36.64] ;  /* 0x0000000624247981 */ /* 0x000ee2000c1e1500 */
        /* <DEDUP_REMOVED lines=77> */
[----:B----4-:R-:W-:Y:S01]  /*fd10*/  IMAD.U32 R35, R35, 0x10000, RZ ;  /* 0x0001000023237824 */ /* 0x010fe200078e00ff */
        /* <DEDUP_REMOVED lines=14> */
[----:B---3--:R-:W-:-:S02]  /*fe00*/  SHF.L.U32 R14, R14, 0x10, RZ ;  /* 0x000000100e0e7819 */ /* 0x008fc400000006ff */
[----:B------:R-:W-:Y:S02]  /*fe10*/  SHF.L.U32 R17, R36, 0x10, RZ ;  /* 0x0000001024117819 */ /* 0x000fe400000006ff */
[----:B0-----:R-:W-:-:S03]  /*fe20*/  SHF.L.U32 R15, R39, 0x10, RZ ;  /* 0x00000010270f7819 */ /* 0x001fc600000006ff */
[----:B------:R-:W-:Y:S01]  /*fe30*/  FMUL.FTZ R17, R14, R17 ;  /* 0x000000110e117220 */ /* 0x000fe20000410000 */
        /* <DEDUP_REMOVED lines=14> */
.L_x_53:
[----:B------:R-:W-:Y:S05]  /*ff20*/  @!P0 BRA `(.L_x_55) ;  /* 0x0000000c004c8947 */ /* 0x000fea0003800000 */
[----:B------:R-:W-:Y:S02]  /*ff30*/  ISETP.GE.U32.AND P0, PT, R4, 0x8, PT ;  /* 0x000000080400780c */ /* 0x000fe40003f06070 */
[----:B------:R-:W-:-:S11]  /*ff40*/  ISETP.NE.AND P1, PT, R5, RZ, PT ;  /* 0x000000ff0500720c */ /* 0x000fd60003f25270 */
[----:B------:R-:W-:Y:S05]  /*ff50*/  @!P0 BRA `(.L_x_56) ;  /* 0x0000000400988947 */ /* 0x000fea0003800000 */
[----:B------:R-:W0:Y:S08]  /*ff60*/  LDC R19, c[0x0][0x604] ;  /* 0x00018100ff137b82 */ /* 0x000e300000000800 */
[----:B------:R-:W1:Y:S01]  /*ff70*/  LDC R21, c[0x0][0x608] ;  /* 0x00018200ff157b82 */ /* 0x000e620000000800 */
[----:B0-----:R-:W-:-:S04]  /*ff80*/  IMAD R11, R8, R19, RZ ;  /* 0x00000013080b7224 */ /* 0x001fc800078e02ff */
[----:B------:R-:W-:-:S04]  /*ff90*/  IMAD.WIDE R10, R11, 0x2, R24 ;  /* 0x000000020b0a7825 */ /* 0x000fc800078e0218 */
[----:B-1----:R-:W-:Y:S01]  /*ffa0*/  IMAD R13, R8, R21, RZ ;  /* 0x00000015080d7224 */ /* 0x002fe200078e02ff */
[----:B------:R0:W2:Y:S03]  /*ffb0*/  LDG.E.U16 R7, desc[UR6][R10.64] ;  /* 0x000000060a077981 */ /* 0x0000a6000c1e1500 */
[----:B------:R-:W-:-:S05]  /*ffc0*/  IMAD.WIDE R12, R13, 0x2, R26 ;  /* 0x000000020d0c7825 */ /* 0x000fca00078e021a */
[----:B------:R-:W3:Y:S01]  /*ffd0*/  LDG.E.U16 R9, desc[UR6][R12.64] ;  /* 0x000000060c097981 */ /* 0x000ee2000c1e1500 */
[----:B------:R-:W-:-:S04]  /*ffe0*/  IMAD.WIDE R14, R19, 0x2, R10 ;  /* 0x00000002130e7825 */ /* 0x000fc800078e020a */
[----:B------:R-:W-:Y:S01]  /*fff0*/  IMAD.WIDE R16, R21, 0x2, R12 ;  /* 0x0000000215107825 */ /* 0x000fe200078e020c */
[----:B------:R-:W4:Y:S04]  /*10000*/  LDG.E.U16 R29, desc[UR6][R14.64] ;  /* 0x000000060e1d7981 */ /* 0x000f28000c1e1500 */
[----:B------:R1:W4:Y:S01]  /*10010*/  LDG.E.U16 R28, desc[UR6][R16.64] ;  /* 0x00000006101c7981 */ /* 0x000322000c1e1500 */
        /* <DEDUP_REMOVED lines=9> */
[C---:B------:R-:W-:Y:S01]  /*100b0*/  IMAD.WIDE R46, R21.reuse, 0x2, R42 ;  /* 0x00000002152e7825 */ /* 0x040fe200078e022a */
[----:B------:R-:W4:Y:S04]  /*100c0*/  LDG.E.U16 R34, desc[UR6][R44.64] ;  /* 0x000000062c227981 */ /* 0x000f28000c1e1500 */
[----:B------:R-:W4:Y:S01]  /*100d0*/  LDG.E.U16 R35, desc[UR6][R46.64] ;  /* 0x000000062e237981 */ /* 0x000f22000c1e1500 */
[----:B0-----:R-:W-:-:S04]  /*100e0*/  IMAD.WIDE R10, R21, 0x2, R46 ;  /* 0x00000002150a7825 */ /* 0x001fc800078e022e */
[C---:B-1----:R-:W-:Y:S01]  /*100f0*/  IMAD.WIDE R16, R19.reuse, 0x2, R44 ;  /* 0x0000000213107825 */ /* 0x042fe200078e022c */
[----:B------:R-:W4:Y:S04]  /*10100*/  LDG.E.U16 R37, desc[UR6][R10.64] ;  /* 0x000000060a257981 */ /* 0x000f28000c1e1500 */
[----:B------:R3:W4:Y:S01]  /*10110*/  LDG.E.U16 R36, desc[UR6][R16.64] ;  /* 0x0000000610247981 */ /* 0x000722000c1e1500 */
[----:B------:R-:W-:-:S04]  /*10120*/  IMAD.WIDE R12, R19, 0x2, R16 ;  /* 0x00000002130c7825 */ /* 0x000fc800078e0210 */
[----:B------:R-:W-:Y:S01]  /*10130*/  IMAD.WIDE R14, R21, 0x2, R10 ;  /* 0x00000002150e7825 */ /* 0x000fe200078e020a */
[----:B------:R0:W4:Y:S04]  /*10140*/  LDG.E.U16 R38, desc[UR6][R12.64] ;  /* 0x000000060c267981 */ /* 0x000128000c1e1500 */
        /* <DEDUP_REMOVED lines=71> */
.L_x_56:
[----:B------:R-:W-:Y:S05]  /*105c0*/  @!P1 BRA `(.L_x_55) ;  /* 0x0000000400a49947 */ /* 0x000fea0003800000 */
[----:B------:R-:W-:Y:S02]  /*105d0*/  ISETP.GE.U32.AND P0, PT, R5, 0x4, PT ;  /* 0x000000040500780c */ /* 0x000fe40003f06070 */
[----:B------:R-:W-:-:S04]  /*105e0*/  LOP3.LUT R30, R0, 0x3, RZ, 0xc0, !PT ;  /* 0x00000003001e7812 */ /* 0x000fc800078ec0ff */
[----:B------:R-:W-:-:S07]  /*105f0*/  ISETP.NE.AND P1, PT, R30, RZ, PT ;  /* 0x000000ff1e00720c */ /* 0x000fce0003f25270 */
[----:B------:R-:W-:Y:S06]  /*10600*/  @!P0 BRA `(.L_x_57) ;  /* 0x0000000000d88947 */ /* 0x000fec0003800000 */
        /* <DEDUP_REMOVED lines=54> */
.L_x_57:
[----:B------:R-:W-:Y:S05]  /*10970*/  @!P1 BRA `(.L_x_55) ;  /* 0x0000000000b89947 */ /* 0x000fea0003800000 */
[----:B------:R-:W0:Y:S08]  /*10980*/  LDC R11, c[0x0][0x604] ;  /* 0x00018100ff0b7b82 */ /* 0x000e300000000800 */
[----:B------:R-:W1:Y:S01]  /*10990*/  LDC R13, c[0x0][0x608] ;  /* 0x00018200ff0d7b82 */ /* 0x000e620000000800 */
[----:B0-----:R-:W-:-:S04]  /*109a0*/  IMAD R7, R8, R11, RZ ;  /* 0x0000000b08077224 */ /* 0x001fc800078e02ff */
[----:B------:R-:W-:-:S04]  /*109b0*/  IMAD.WIDE R24, R7, 0x2, R24 ;  /* 0x0000000207187825 */ /* 0x000fc800078e0218 */
[----:B-1----:R-:W-:Y:S01]  /*109c0*/  IMAD R9, R8, R13, RZ ;  /* 0x0000000d08097224 */ /* 0x002fe200078e02ff */
[----:B------:R-:W2:Y:S03]  /*109d0*/  LDG.E.U16 R7, desc[UR6][R24.64] ;  /* 0x0000000618077981 */ /* 0x000ea6000c1e1500 */
[----:B------:R-:W-:-:S05]  /*109e0*/  IMAD.WIDE R26, R9, 0x2, R26 ;  /* 0x00000002091a7825 */ /* 0x000fca00078e021a */
        /* <DEDUP_REMOVED lines=39> */
.L_x_55:
[----:B-----5:R0:W-:Y:S01]  /*10c60*/  STG.E.U16 desc[UR6][R22.64], R51 ;  /* 0x0000003316007986 */ /* 0x0201e2000c101506 */
[----:B------:R-:W-:-:S04]  /*10c70*/  IADD3 R3, PT, PT, R3, 0x80, RZ ;  /* 0x0000008003037810 */ /* 0x000fc80007ffe0ff */
[----:B------:R-:W-:-:S13]  /*10c80*/  ISETP.GE.AND P0, PT, R3, UR4, PT ;  /* 0x0000000403007c0c */ /* 0x000fda000bf06270 */
[----:B0-----:R-:W-:Y:S05]  /*10c90*/  @P0 BRA `(.L_x_58) ;  /* 0x0000006000680947 */ /* 0x001fea0003800000 */
[----:B------:R-:W0:Y:S01]  /*10ca0*/  LDCU.64 UR8, c[0x0][0x390] ;  /* 0x00007200ff0877ac */ /* 0x000e220008000a00 */
[----:B------:R-:W-:Y:S01]  /*10cb0*/  HFMA2 R8, -RZ, RZ, 0, 0 ;  /* 0x00000000ff087431 */ /* 0x000fe200000001ff */
        /* <DEDUP_REMOVED lines=34> */
[----:B------:R-:W-:-:S05]  /*10ee0*/  SHF.R.U32.HI R9, RZ, UR9, R8 ;  /* 0x00000009ff097c19 */ /* 0x000fca0008011608 */
[----:B------:R-:W-:-:S04]  /*10ef0*/  IMAD.MOV R7, RZ, RZ, -R9 ;  /* 0x000000ffff077224 */ /* 0x000fc800078e0a09 */
        /* <DEDUP_REMOVED lines=310> */
.L_x_59:
        /* <DEDUP_REMOVED lines=16> */
[----:B------:R-:W-:-:S03]  /*12360*/  MOV R7, RZ ;  /* 0x000000ff00077202 */ /* 0x000fc60000000f00 */
[----:B------:R-:W-:Y:S02]  /*12370*/  IMAD.MOV R13, RZ, RZ, -R8 ;  /* 0x000000ffff0d7224 */ /* 0x000fe400078e0a08 */
[----:B------:R-:W1:Y:S05]  /*12380*/  LDC R10, c[0x0][0x608] ;  /* 0x00018200ff0a7b82 */ /* 0x000e6a0000000800 */
.L_x_61:
        /* <DEDUP_REMOVED lines=33> */
[C---:B-1----:R-:W-:Y:S01]  /*125a0*/  IMAD.WIDE R30, R9.reuse, 0x2, R30 ;  /* 0x00000002091e7825 */ /* 0x042fe200078e021e */
        /* <DEDUP_REMOVED lines=10> */
[----:B-1----:R-:W-:-:S04]  /*12650*/  IMAD.WIDE R34, R9, 0x2, R34 ;  /* 0x0000000209227825 */ /* 0x002fc800078e0222 */
[----:B------:R-:W-:Y:S01]  /*12660*/  IMAD.WIDE R30, R10, 0x2, R36 ;  /* 0x000000020a1e7825 */ /* 0x000fe200078e0224 */
[----:B------:R2:W4:Y:S04]  /*12670*/  LDG.E.U16 R52, desc[UR6][R34.64] ;  /* 0x0000000622347981 */ /* 0x000528000c1e1500 */
[----:B------:R-:W4:Y:S01]  /*12680*/  LDG.E.U16 R53, desc[UR6][R30.64] ;  /* 0x000000061e357981 */ /* 0x000f22000c1e1500 */
[----:B------:R-:W-:-:S04]  /*12690*/  IMAD.WIDE R28, R9, 0x2, R34 ;  /* 0x00000002091c7825 */ /* 0x000fc800078e0222 */
[----:B------:R-:W-:-:S04]  /*126a0*/  IMAD.WIDE R32, R10, 0x2, R30 ;  /* 0x000000020a207825 */ /* 0x000fc800078e021e */
[----:B0-----:R-:W-:Y:S01]  /*126b0*/  IMAD.WIDE R36, R9, 0x2, R28 ;  /* 0x0000000209247825 */ /* 0x001fe200078e021c */
[----:B------:R0:W4:Y:S04]  /*126c0*/  LDG.E.U16 R30, desc[UR6][R28.64] ;  /* 0x000000061c1e7981 */ /* 0x000128000c1e1500 */
[----:B------:R1:W4:Y:S01]  /*126d0*/  LDG.E.U16 R31, desc[UR6][R32.64] ;  /* 0x00000006201f7981 */ /* 0x000322000c1e1500 */
[----:B-----5:R-:W-:Y:S02]  /*126e0*/  SHF.L.U32 R51, R51, 0x10, RZ ;  /* 0x0000001033337819 */ /* 0x020fe400000006ff */
[----:B--2---:R-:W-:Y:S02]  /*126f0*/  SHF.L.U32 R34, R39, 0x10, RZ ;  /* 0x0000001027227819 */ /* 0x004fe400000006ff */
[----:B---3--:R-:W-:-:S05]  /*12700*/  SHF.L.U32 R35, R38, 0x10, RZ ;  /* 0x0000001026237819 */ /* 0x008fca00000006ff */
        /* <DEDUP_REMOVED lines=14> */
[----:B------:R-:W2:Y:S03]  /*127f0*/  LDG.E.U16 R51, desc[UR6][R32.64] ;  /* 0x0000000620337981 */ /* 0x000ea6000c1e1500 */
[----:B---3--:R-:W1:Y:S01]  /*12800*/  F2F.BF16.F32 R38, R15 ;  /* 0x0000000f00267304 */ /* 0x008e620000202000 */
[----:B------:R-:W-:Y:S01]  /*12810*/  SHF.L.U32 R14, R14, 0x10, RZ ;  /* 0x000000100e0e7819 */ /* 0x000fe200000006ff */
[----:B------:R3:W2:Y:S01]  /*12820*/  LDG.E.U16 R39, desc[UR6][R28.64] ;  /* 0x000000061c277981 */ /* 0x0006a2000c1e1500 */
        /* <DEDUP_REMOVED lines=90> */
[----:B----4-:R-:W-:Y:S01]  /*12dd0*/  SHF.L.U32 R35, R35, 0x10, RZ ;  /* 0x0000001023237819 */ /* 0x010fe200000006ff */
[----:B--2---:R-:W-:Y:S01]  /*12de0*/  IMAD.U32 R34, R34, 0x10000, RZ ;  /* 0x0001000022227824 */ /* 0x004fe200078e00ff */
        /* <DEDUP_REMOVED lines=32> */
.L_x_60:
        /* <DEDUP_REMOVED lines=28> */
[----:B0-----:R-:W-:-:S04]  /*131b0*/  IMAD.WIDE R16, R19, 0x2, R44 ;  /* 0x0000000213107825 */ /* 0x001fc800078e022c */
        /* <DEDUP_REMOVED lines=21> */
[----:B------:R-:W1:Y:S08]  /*13310*/  F2F.BF16.F32 R28, R28 ;  /* 0x0000001c001c7304 */ /* 0x000e700000202000 */
[----:B------:R-:W0:Y:S01]  /*13320*/  F2F.BF16.F32 R10, R10 ;  /* 0x0000000a000a7304 */ /* 0x000e220000202000 */
[----:B------:R-:W-:-:S02]  /*13330*/  SHF.L.U32 R31, R31, 0x10, RZ ;  /* 0x000000101f1f7819 */ /* 0x000fc400000006ff */
[----:B------:R-:W-:Y:S02]  /*13340*/  SHF.L.U32 R30, R30, 0x10, RZ ;  /* 0x000000101e1e7819 */ /* 0x000fe400000006ff */
[----:B-1----:R-:W-:-:S03]  /*13350*/  SHF.L.U32 R12, R28, 0x10, RZ ;  /* 0x000000101c0c7819 */ /* 0x002fc600000006ff */
        /* <DEDUP_REMOVED lines=51> */
.L_x_63:
        /* <DEDUP_REMOVED lines=59> */
.L_x_64:
        /* <DEDUP_REMOVED lines=9> */
[----:B------:R-:W-:Y:S02]  /*13ad0*/  ISETP.NE.AND P0, PT, R30, 0x1, PT ;  /* 0x000000011e00780c */ /* 0x000fe40003f05270 */
[----:B-----5:R-:W-:Y:S02]  /*13ae0*/  SHF.L.U32 R51, R51, 0x10, RZ ;  /* 0x0000001033337819 */ /* 0x020fe400000006ff */
[----:B--2---:R-:W-:Y:S01]  /*13af0*/  SHF.L.U32 R7, R7, 0x10, RZ ;  /* 0x0000001007077819 */ /* 0x004fe200000006ff */
[----:B---3--:R-:W-:-:S04]  /*13b00*/  IMAD.U32 R8, R8, 0x10000, RZ ;  /* 0x0001000008087824 */ /* 0x008fc800078e00ff */
        /* <DEDUP_REMOVED lines=34> */
.L_x_62:
[----:B-----5:R0:W-:Y:S01]  /*13d30*/  STG.E.U16 desc[UR6][R22.64], R51 ;  /* 0x0000003316007986 */ /* 0x0201e2000c101506 */
[----:B------:R-:W-:-:S07]  /*13d40*/  IADD3 R3, PT, PT, R3, 0x80, RZ ;  /* 0x0000008003037810 */ /* 0x000fce0007ffe0ff */
.L_x_51:
[----:B------:R-:W-:-:S13]  /*13d50*/  ISETP.GE.AND P0, PT, R3, UR4, PT ;  /* 0x0000000403007c0c */ /* 0x000fda000bf06270 */
[----:B------:R-:W-:Y:S05]  /*13d60*/  @P0 BRA `(.L_x_65) ;  /* 0x0000006000700947 */ /* 0x000fea0003800000 */
[----:B------:R-:W1:Y:S01]  /*13d70*/  LDCU.64 UR8, c[0x0][0x390] ;  /* 0x00007200ff0877ac */ /* 0x000e620008000a00 */
[----:B------:R-:W-:Y:S01]  /*13d80*/  HFMA2 R8, -RZ, RZ, 0, 0 ;  /* 0x00000000ff087431 */ /* 0x000fe200000001ff */
[----:B------:R-:W-:Y:S01]  /*13d90*/  MOV R9, R3 ;  /* 0x0000000300097202 */ /* 0x000fe20000000f00 */
[----:B------:R-:W2:Y:S01]  /*13da0*/  LDCU UR5, c[0x0][0x38c] ;  /* 0x00007180ff0577ac */ /* 0x000ea20008000800 */
[----:B------:R-:W-:Y:S01]  /*13db0*/  ISETP.NE.AND P0, PT, R2, RZ, PT ;  /* 0x000000ff0200720c */ /* 0x000fe20003f05270 */
[----:B------:R-:W0:Y:S01]  /*13dc0*/  LDCU.64 UR10, c[0x0][0x4b8] ;  /* 0x00009700ff0a77ac */ /* 0x000e220008000a00 */
[----:B-1----:R-:W-:Y:S01]  /*13dd0*/  IMAD.HI.U32 R8, R3, UR8, R8 ;  /* 0x0000000803087c27 */ /* 0x002fe2000f8e0008 */
[----:B------:R-:W1:Y:S04]  /*13de0*/  LDCU UR8, c[0x0][0x4c0] ;  /* 0x00009800ff0877ac */ /* 0x000e680008000800 */
[----:B------:R-:W-:-:S04]  /*13df0*/  SHF.R.U32.HI R9, RZ, UR9, R8 ;  /* 0x00000009ff097c19 */ /* 0x000fc80008011608 */
[----:B------:R-:W-:-:S05]  /*13e00*/  IADD3 R26, PT, PT, -R9, RZ, RZ ;  /* 0x000000ff091a7210 */ /* 0x000fca0007ffe1ff */
[----:B--2---:R-:W-:-:S04]  /*13e10*/  IMAD R26, R26, UR5, R3 ;  /* 0x000000051a1a7c24 */ /* 0x004fc8000f8e0203 */
[C---:B0-----:R-:W-:Y:S02]  /*13e20*/  IMAD R23, R26.reuse, UR10, RZ ;  /* 0x0000000a1a177c24 */ /* 0x041fe4000f8e02ff */
[C---:B------:R-:W-:Y:S02]  /*13e30*/  IMAD R24, R26.reuse, UR11, RZ ;  /* 0x0000000b1a187c24 */ /* 0x040fe4000f8e02ff */
[----:B-1----:R-:W-:Y:S01]  /*13e40*/  IMAD R26, R26, UR8, RZ ;  /* 0x000000081a1a7c24 */ /* 0x002fe2000f8e02ff */
        /* <DEDUP_REMOVED lines=334> */
.L_x_66:
        /* <DEDUP_REMOVED lines=16> */
[----:B------:R-:W-:Y:S01]  /*15430*/  BSSY.RECONVERGENT B2, `(.L_x_67) ;  /* 0x00000ca000027945 */ /* 0x000fe20003800200 */
[----:B------:R-:W-:Y:S01]  /*15440*/  IMAD.MOV.U32 R7, RZ, RZ, RZ ;  /* 0x000000ffff077224 */ /* 0x000fe200078e00ff */
[----:B------:R-:W-:-:S03]  /*15450*/  IADD3 R13, PT, PT, -R8, RZ, RZ ;  /* 0x000000ff080d7210 */ /* 0x000fc60007ffe1ff */
[----:B------:R-:W1:Y:S04]  /*15460*/  LDC R10, c[0x0][0x608] ;  /* 0x00018200ff0a7b82 */ /* 0x000e680000000800 */
.L_x_68:
        /* <DEDUP_REMOVED lines=165> */
[----:B----4-:R-:W-:Y:S02]  /*15ec0*/  SHF.L.U32 R35, R35, 0x10, RZ ;  /* 0x0000001023237819 */ /* 0x010fe400000006ff */
        /* <DEDUP_REMOVED lines=33> */
.L_x_67:
        /* <DEDUP_REMOVED lines=106> */
.L_x_70:
        /* <DEDUP_REMOVED lines=10> */
[----:B------:R-:W2:Y:S03]  /*16820*/  LDG.E.U16 R31, desc[UR6][R12.64] ;  /* 0x000000060c1f7981 */ /* 0x000ea6000c1e1500 */
[----:B------:R-:W-:-:S05]  /*16830*/  IMAD.WIDE R10, R11, 0x2, R24 ;  /* 0x000000020b0a7825 */ /* 0x000fca00078e0218 */
        /* <DEDUP_REMOVED lines=47> */
.L_x_71:
[----:B------:R-:W-:Y:S05]  /*16b30*/  @!P1 BRA `(.L_x_69) ;  /* 0x0000000000b89947 */ /* 0x000fea0003800000 */
[----:B------:R-:W0:Y:S08]  /*16b40*/  LDC R13, c[0x0][0x608] ;  /* 0x00018200ff0d7b82 */ /* 0x000e300000000800 */
[----:B------:R-:W1:Y:S01]  /*16b50*/  LDC R11, c[0x0][0x604] ;  /* 0x00018100ff0b7b82 */ /* 0x000e620000000800 */
[----:B0-----:R-:W-:-:S04]  /*16b60*/  IMAD R9, R8, R13, RZ ;  /* 0x0000000d08097224 */ /* 0x001fc800078e02ff */
[----:B------:R-:W-:-:S04]  /*16b70*/  IMAD.WIDE R26, R9, 0x2, R26 ;  /* 0x00000002091a7825 */ /* 0x000fc800078e021a */
[----:B-1----:R-:W-:Y:S02]  /*16b80*/  IMAD R7, R8, R11, RZ ;  /* 0x0000000b08077224 */ /* 0x002fe400078e02ff */
[----:B------:R-:W2:Y:S02]  /*16b90*/  LDG.E.U16 R8, desc[UR6][R26.64] ;  /* 0x000000061a087981 */ /* 0x000ea4000c1e1500 */
        /* <DEDUP_REMOVED lines=40> */
.L_x_69:
[----:B-----5:R0:W-:Y:S01]  /*16e20*/  STG.E.U16 desc[UR6][R22.64], R51 ;  /* 0x0000003316007986 */ /* 0x0201e2000c101506 */
[----:B------:R-:W-:-:S07]  /*16e30*/  IADD3 R3, PT, PT, R3, 0x80, RZ ;  /* 0x0000008003037810 */ /* 0x000fce0007ffe0ff */
.L_x_58:
[----:B------:R-:W-:-:S13]  /*16e40*/  ISETP.GE.AND P0, PT, R3, UR4, PT ;  /* 0x0000000403007c0c */ /* 0x000fda000bf06270 */
[----:B------:R-:W-:Y:S05]  /*16e50*/  @P0 BRA `(.L_x_72) ;  /* 0x0000006000700947 */ /* 0x000fea0003800000 */
[----:B------:R-:W1:Y:S01]  /*16e60*/  LDCU.64 UR8, c[0x0][0x390] ;  /* 0x00007200ff0877ac */ /* 0x000e620008000a00 */
[----:B------:R-:W-:Y:S02]  /*16e70*/  MOV R8, RZ ;  /* 0x000000ff00087202 */ /* 0x000fe40000000f00 */
        /* <DEDUP_REMOVED lines=323> */
[----:B------:R-:W-:Y:S01]  /*182b0*/  HFMA2 R8, -RZ, RZ, 0, 0 ;  /* 0x00000000ff087431 */ /* 0x000fe200000001ff */
        /* <DEDUP_REMOVED lines=22> */
.L_x_73:
        /* <DEDUP_REMOVED lines=20> */
.L_x_75:
        /* <DEDUP_REMOVED lines=68> */
[----:B------:R-:W-:Y:S01]  /*189a0*/  SHF.L.U32 R11, R11, 0x10, RZ ;  /* 0x000000100b0b7819 */ /* 0x000fe200000006ff */
[----:B------:R-:W-:Y:S01]  /*189b0*/  IMAD.WIDE R28, R9, 0x2, R36 ;  /* 0x00000002091c7825 */ /* 0x000fe200078e0224 */
[----:B------:R-:W-:-:S03]  /*189c0*/  SHF.L.U32 R14, R14, 0x10, RZ ;  /* 0x000000100e0e7819 */ /* 0x000fc600000006ff */
[----:B---3--:R-:W1:Y:S01]  /*189d0*/  F2F.BF16.F32 R38, R15 ;  /* 0x0000000f00267304 */ /* 0x008e620000202000 */
[----:B------:R-:W3:Y:S01]  /*189e0*/  LDG.E.U16 R51, desc[UR6][R32.64] ;  /* 0x0000000620337981 */ /* 0x000ee2000c1e1500 */
[----:B0-----:R-:W-:Y:S01]  /*189f0*/  SHF.L.U32 R17, R17, 0x10, RZ ;  /* 0x0000001011117819 */ /* 0x001fe200000006ff */
[----:B------:R-:W-:Y:S02]  /*18a00*/  FMUL.FTZ R11, R11, R14 ;  /* 0x0000000e0b0b7220 */ /* 0x000fe40000410000 */
[----:B------:R0:W3:Y:S01]  /*18a10*/  LDG.E.U16 R39, desc[UR6][R28.64] ;  /* 0x000000061c277981 */ /* 0x0000e2000c1e1500 */
[----:B-1----:R-:W-:-:S05]  /*18a20*/  SHF.L.U32 R38, R38, 0x10, RZ ;  /* 0x0000001026267819 */ /* 0x002fca00000006ff */
[----:B------:R-:W-:Y:S01]  /*18a30*/  FADD.FTZ R17, R38, R17 ;  /* 0x0000001126117221 */ /* 0x000fe20000010000 */
[----:B------:R-:W0:Y:S08]  /*18a40*/  F2F.BF16.F32 R11, R11 ;  /* 0x0000000b000b7304 */ /* 0x000e300000202000 */
[----:B------:R-:W1:Y:S01]  /*18a50*/  F2F.BF16.F32 R17, R17 ;  /* 0x0000001100117304 */ /* 0x000e620000202000 */
[----:B------:R-:W-:-:S02]  /*18a60*/  SHF.L.U32 R49, R49, 0x10, RZ ;  /* 0x0000001031317819 */ /* 0x000fc400000006ff */
[----:B------:R-:W-:Y:S01]  /*18a70*/  SHF.L.U32 R16, R16, 0x10, RZ ;  /* 0x0000001010107819 */ /* 0x000fe200000006ff */
[----:B------:R-:W-:Y:S01]  /*18a80*/  IMAD.WIDE R14, R9, 0x2, R28 ;  /* 0x00000002090e7825 */ /* 0x000fe200078e021c */
[----:B0-----:R-:W-:-:S03]  /*18a90*/  SHF.L.U32 R29, R11, 0x10, RZ ;  /* 0x000000100b1d7819 */ /* 0x001fc600000006ff */
[----:B------:R-:W-:Y:S01]  /*18aa0*/  FMUL.FTZ R49, R49, R16 ;  /* 0x0000001031317220 */ /* 0x000fe20000410000 */
[----:B------:R-:W-:Y:S01]  /*18ab0*/  IMAD.WIDE R36, R10, 0x2, R32 ;  /* 0x000000020a247825 */ /* 0x000fe200078e0220 */
[----:B------:R0:W3:Y:S01]  /*18ac0*/  LDG.E.U16 R14, desc[UR6][R14.64] ;  /* 0x000000060e0e7981 */ /* 0x0000e2000c1e1500 */
[----:B-1----:R-:W-:-:S04]  /*18ad0*/  SHF.L.U32 R16, R17, 0x10, RZ ;  /* 0x0000001011107819 */ /* 0x002fc800000006ff */
[----:B------:R-:W3:Y:S01]  /*18ae0*/  LDG.E.U16 R36, desc[UR6][R36.64] ;  /* 0x0000000624247981 */ /* 0x000ee2000c1e1500 */
[----:B------:R-:W-:Y:S01]  /*18af0*/  FADD.FTZ R16, R16, R29 ;  /* 0x0000001d10107221 */ /* 0x000fe20000010000 */
[----:B------:R-:W1:Y:S08]  /*18b00*/  F2F.BF16.F32 R49, R49 ;  /* 0x0000003100317304 */ /* 0x000e700000202000 */
[----:B------:R-:W0:Y:S01]  /*18b10*/  F2F.BF16.F32 R16, R16 ;  /* 0x0000001000107304 */ /* 0x000e220000202000 */
[----:B------:R-:W-:Y:S01]  /*18b20*/  SHF.L.U32 R50, R50, 0x10, RZ ;  /* 0x0000001032327819 */ /* 0x000fe200000006ff */
[----:B------:R-:W-:Y:S01]  /*18b30*/  IMAD.U32 R47, R47, 0x10000, RZ ;  /* 0x000100002f2f7824 */ /* 0x000fe200078e00ff */
        /* <DEDUP_REMOVED lines=99> */
[----:B------:R-:W-:-:S04]  /*19170*/  IMAD R12, R9, 0x10, R12 ;  /* 0x00000010090c7824 */ /* 0x000fc800078e020c */
[----:B------:R-:W-:Y:S02]  /*19180*/  F2FP.BF16.F32.PACK_AB R15, RZ, R15 ;  /* 0x0000000fff0f723e */ /* 0x000fe400000010ff */
[----:B------:R-:W-:Y:S02]  /*19190*/  LEA R7, R10, R7, 0x4 ;  /* 0x000000070a077211 */ /* 0x000fe400078e20ff */
[----:B------:R-:W-:Y:S01]  /*191a0*/  PRMT R51, R15, 0x7610, R51 ;  /* 0x000076100f337816 */ /* 0x000fe20000000033 */
[----:B------:R-:W-:Y:S06]  /*191b0*/  @P1 BRA `(.L_x_75) ;  /* 0xfffffff000e81947 */ /* 0x000fec000383ffff */
[----:B------:R-:W-:Y:S05]  /*191c0*/  BSYNC.RECONVERGENT B2 ;  /* 0x0000000000027941 */ /* 0x000fea0003800200 */
.L_x_74:
        /* <DEDUP_REMOVED lines=103> */
[----:B------:R-:W-:-:S04]  /*19840*/  VIADD R8, R8, 0x8 ;  /* 0x0000000808087836 */ /* 0x000fc80000000000 */
[----:B------:R-:W-:-:S04]  /*19850*/  F2FP.BF16.F32.PACK_AB R10, RZ, R10 ;  /* 0x0000000aff0a723e */ /* 0x000fc800000010ff */
[----:B------:R-:W-:-:S07]  /*19860*/  PRMT R51, R10, 0x7610, R51 ;  /* 0x000076100a337816 */ /* 0x000fce0000000033 */
.L_x_77:
        /* <DEDUP_REMOVED lines=25> */
[----:B-----5:R-:W-:Y:S01]  /*19a00*/  SHF.L.U32 R51, R51, 0x10, RZ ;  /* 0x0000001033337819 */ /* 0x020fe200000006ff */
[----:B------:R-:W-:Y:S01]  /*19a10*/  VIADD R8, R8, 0x4 ;  /* 0x0000000408087836 */ /* 0x000fe20000000000 */
[----:B--2---:R-:W-:Y:S02]  /*19a20*/  SHF.L.U32 R9, R9, 0x10, RZ ;  /* 0x0000001009097819 */ /* 0x004fe400000006ff */
        /* <DEDUP_REMOVED lines=31> */
.L_x_78:
        /* <DEDUP_REMOVED lines=47> */
.L_x_76:
[----:B-----5:R1:W-:Y:S01]  /*19f10*/  STG.E.U16 desc[UR6][R22.64], R51 ;  /* 0x0000003316007986 */ /* 0x0203e2000c101506 */
[----:B------:R-:W-:-:S07]  /*19f20*/  IADD3 R3, PT, PT, R3, 0x80, RZ ;  /* 0x0000008003037810 */ /* 0x000fce0007ffe0ff */
.L_x_65:
[----:B------:R-:W-:-:S13]  /*19f30*/  ISETP.GE.AND P0, PT, R3, UR4, PT ;  /* 0x0000000403007c0c */ /* 0x000fda000bf06270 */
[----:B------:R-:W-:Y:S05]  /*19f40*/  @P0 BRA `(.L_x_79) ;  /* 0x0000006000740947 */ /* 0x000fea0003800000 */
[----:B------:R-:W2:Y:S01]  /*19f50*/  LDCU.64 UR8, c[0x0][0x390] ;  /* 0x00007200ff0877ac */ /* 0x000ea20008000a00 */
[----:B------:R-:W-:Y:S02]  /*19f60*/  MOV R8, RZ ;  /* 0x000000ff00087202 */ /* 0x000fe40000000f00 */
[----:B------:R-:W-:Y:S01]  /*19f70*/  MOV R9, R3 ;  /* 0x0000000300097202 */ /* 0x000fe20000000f00 */
[----:B------:R-:W3:Y:S01]  /*19f80*/  LDCU UR5, c[0x0][0x38c] ;  /* 0x00007180ff0577ac */ /* 0x000ee20008000800 */
[----:B------:R-:W-:Y:S01]  /*19f90*/  ISETP.NE.AND P0, PT, R2, RZ, PT ;  /* 0x000000ff0200720c */ /* 0x000fe20003f05270 */
[----:B------:R-:W0:Y:S01]  /*19fa0*/  LDCU.64 UR10, c[0x0][0x4b8] ;  /* 0x00009700ff0a77ac */ /* 0x000e220008000a00 */
[----:B--2---:R-:W-:Y:S01]  /*19fb0*/  IMAD.HI.U32 R8, R3, UR8, R8 ;  /* 0x0000000803087c27 */ /* 0x004fe2000f8e0008 */
[----:B------:R-:W2:Y:S04]  /*19fc0*/  LDCU UR8, c[0x0][0x4c0] ;  /* 0x00009800ff0877ac */ /* 0x000ea80008000800 */
[----:B------:R-:W-:-:S04]  /*19fd0*/  SHF.R.U32.HI R9, RZ, UR9, R8 ;  /* 0x00000009ff097c19 */ /* 0x000fc80008011608 */
[----:B------:R-:W-:-:S05]  /*19fe0*/  IADD3 R26, PT, PT, -R9, RZ, RZ ;  /* 0x000000ff091a7210 */ /* 0x000fca0007ffe1ff */
[----:B---3--:R-:W-:-:S04]  /*19ff0*/  IMAD R26, R26, UR5, R3 ;  /* 0x000000051a1a7c24 */ /* 0x008fc8000f8e0203 */
[C---:B01----:R-:W-:Y:S02]  /*1a000*/  IMAD R23, R26.reuse, UR10, RZ ;  /* 0x0000000a1a177c24 */ /* 0x043fe4000f8e02ff */
[C---:B------:R-:W-:Y:S02]  /*1a010*/  IMAD R24, R26.reuse, UR11, RZ ;  /* 0x0000000b1a187c24 */ /* 0x040fe4000f8e02ff */
[----:B--2---:R-:W-:Y:S01]  /*1a020*/  IMAD R26, R26, UR8, RZ ;  /* 0x000000081a1a7c24 */ /* 0x004fe2000f8e02ff */
        /* <DEDUP_REMOVED lines=334> */
.L_x_80:
[----:B------:R-:W0:Y:S02]  /*1b510*/  LDCU.64 UR8, c[0x0][0x5e8] ;  /* 0x0000bd00ff0877ac */ /* 0x000e240008000a00 */
[----:B0-----:R-:W-:-:S04]  /*1b520*/  IADD3 R22, P0, PT, R23, UR8, RZ ;  /* 0x0000000817167c10 */ /* 0x001fc8000ff1e0ff */
[----:B------:R-:W-:Y:S01]  /*1b530*/  IADD3.X R23, PT, PT, RZ, UR9, RZ, P0, !PT ;  /* 0x00000009ff177c10 */ /* 0x000fe200087fe4ff */
[----:B------:R-:W0:Y:S04]  /*1b540*/  LDCU.128 UR8, c[0x0][0x5f0] ;  /* 0x0000be00ff0877ac */ /* 0x000e280008000c00 */
[----:B------:R1:W5:Y:S01]  /*1b550*/  LDG.E.U16 R51, desc[UR6][R22.64] ;  /* 0x0000000616337981 */ /* 0x000362000c1e1500 */
[----:B------:R-:W-:Y:S01]  /*1b560*/  ISETP.GE.U32.AND P3, PT, R0, 0x10, PT ;  /* 0x000000100000780c */ /* 0x000fe20003f66070 */
[----:B------:R-:W-:Y:S01]  /*1b570*/  IMAD.MOV.U32 R8, RZ, RZ, RZ ;  /* 0x000000ffff087224 */ /* 0x000fe200078e00ff */
[----:B------:R-:W-:Y:S02]  /*1b580*/  ISETP.NE.AND P0, PT, R4, RZ, PT ;  /* 0x000000ff0400720c */ /* 0x000fe40003f05270 */
[----:B0-----:R-:W-:-:S02]  /*1b590*/  IADD3 R24, P1, PT, R24, UR8, RZ ;  /* 0x0000000818187c10 */ /* 0x001fc4000ff3e0ff */
[----:B------:R-:W-:Y:S02]  /*1b5a0*/  IADD3 R26, P2, PT, R26, UR10, RZ ;  /* 0x0000000a1a1a7c10 */ /* 0x000fe4000ff5e0ff */
[----:B------:R-:W-:Y:S02]  /*1b5b0*/  IADD3.X R25, PT, PT, RZ, UR9, RZ, P1, !PT ;  /* 0x00000009ff197c10 */ /* 0x000fe40008ffe4ff */
[----:B------:R-:W-:-:S03]  /*1b5c0*/  IADD3.X R27, PT, PT, RZ, UR11, RZ, P2, !PT ;  /* 0x0000000bff1b7c10 */ /* 0x000fc600097fe4ff */
[----:B-1----:R-:W-:Y:S06]  /*1b5d0*/  @!P3 BRA `(.L_x_81) ;  /* 0x0000000c0038b947 */ /* 0x002fec0003800000 */
[----:B------:R-:W0:Y:S01]  /*1b5e0*/  LDC R9, c[0x0][0x604] ;  /* 0x00018100ff097b82 */ /* 0x000e220000000800 */
[----:B------:R-:W-:Y:S01]  /*1b5f0*/  LOP3.LUT R8, R0, 0x7ffffff0, RZ, 0xc0, !PT ;  /* 0x7ffffff000087812 */ /* 0x000fe200078ec0ff */
[----:B------:R-:W-:Y:S01]  /*1b600*/  HFMA2 R12, -RZ, RZ, 0, 0 ;  /* 0x00000000ff0c7431 */ /* 0x000fe200000001ff */
[----:B------:R-:W-:Y:S01]  /*1b610*/  BSSY.RECONVERGENT B2, `(.L_x_81) ;  /* 0x00000ca000027945 */ /* 0x000fe20003800200 */
[----:B------:R-:W-:Y:S02]  /*1b620*/  MOV R7, RZ ;  /* 0x000000ff00077202 */ /* 0x000fe40000000f00 */
[----:B------:R-:W-:Y:S02]  /*1b630*/  IADD3 R13, PT, PT, -R8, RZ, RZ ;  /* 0x000000ff080d7210 */ /* 0x000fe40007ffe1ff */
[----:B------:R-:W1:Y:S05]  /*1b640*/  LDC R10, c[0x0][0x608] ;  /* 0x00018200ff0a7b82 */ /* 0x000e6a0000000800 */
.L_x_82:
        /* <DEDUP_REMOVED lines=84> */
[----:B------:R-:W-:-:S04]  /*1bb90*/  IMAD.WIDE R36, R10, 0x2, R32 ;  /* 0x000000020a247825 */ /* 0x000fc800078e0220 */
[----:B------:R-:W-:Y:S01]  /*1bba0*/  FMUL.FTZ R49, R49, R16 ;  /* 0x0000001031317220 */ /* 0x000fe20000410000 */
[----:B------:R0:W3:Y:S04]  /*1bbb0*/  LDG.E.U16 R14, desc[UR6][R14.64] ;  /* 0x000000060e0e7981 */ /* 0x0000e8000c1e1500 */
[----:B------:R-:W3:Y:S01]  /*1bbc0*/  LDG.E.U16 R36, desc[UR6][R36.64] ;  /* 0x0000000624247981 */ /* 0x000ee2000c1e1500 */
[----:B-1----:R-:W-:-:S04]  /*1bbd0*/  IMAD.U32 R16, R17, 0x10000, RZ ;  /* 0x0001000011107824 */ /* 0x002fc800078e00ff */
        /* <DEDUP_REMOVED lines=110> */
.L_x_81:
        /* <DEDUP_REMOVED lines=24> */
[----:B------:R-:W-:-:S04]  /*1c440*/  IMAD.WIDE R46, R21, 0x2, R42 ;  /* 0x00000002152e7825 */ /* 0x000fc800078e022a */
[C---:B------:R-:W-:Y:S01]  /*1c450*/  IMAD.WIDE R44, R19.reuse, 0x2, R40 ;  /* 0x00000002132c7825 */ /* 0x040fe200078e0228 */
        /* <DEDUP_REMOVED lines=80> */
.L_x_84:
        /* <DEDUP_REMOVED lines=59> */
.L_x_85:
        /* <DEDUP_REMOVED lines=47> */
.L_x_83:
[----:B-----5:R1:W-:Y:S01]  /*1d000*/  STG.E.U16 desc[UR6][R22.64], R51 ;  /* 0x0000003316007986 */ /* 0x0203e2000c101506 */
[----:B------:R-:W-:-:S07]  /*1d010*/  IADD3 R3, PT, PT, R3, 0x80, RZ ;  /* 0x0000008003037810 */ /* 0x000fce0007ffe0ff */
.L_x_72:
[----:B------:R-:W-:-:S13]  /*1d020*/  ISETP.GE.AND P0, PT, R3, UR4, PT ;  /* 0x0000000403007c0c */ /* 0x000fda000bf06270 */
[----:B------:R-:W-:Y:S05]  /*1d030*/  @P0 BREAK.RELIABLE B0 ;  /* 0x0000000000000942 */ /* 0x000fea0003800100 */
[----:B------:R-:W-:Y:S05]  /*1d040*/  @P0 BRA `(.L_x_86) ;  /* 0x0000006000780947 */ /* 0x000fea0003800000 */
[----:B------:R-:W2:Y:S01]  /*1d050*/  LDCU.64 UR8, c[0x0][0x390] ;  /* 0x00007200ff0877ac */ /* 0x000ea20008000a00 */
[----:B------:R-:W-:Y:S01]  /*1d060*/  HFMA2 R8, -RZ, RZ, 0, 0 ;  /* 0x00000000ff087431 */ /* 0x000fe200000001ff */
[----:B------:R-:W-:Y:S01]  /*1d070*/  MOV R9, R3 ;  /* 0x0000000300097202 */ /* 0x000fe20000000f00 */
[----:B------:R-:W3:Y:S01]  /*1d080*/  LDCU UR5, c[0x0][0x38c] ;  /* 0x00007180ff0577ac */ /* 0x000ee20008000800 */
[----:B------:R-:W-:Y:S01]  /*1d090*/  ISETP.NE.AND P0, PT, R2, RZ, PT ;  /* 0x000000ff0200720c */ /* 0x000fe20003f05270 */
[----:B------:R-:W0:Y:S01]  /*1d0a0*/  LDCU.64 UR10, c[0x0][0x4b8] ;  /* 0x00009700ff0a77ac */ /* 0x000e220008000a00 */
[----:B--2---:R-:W-:Y:S01]  /*1d0b0*/  IMAD.HI.U32 R8, R3, UR8, R8 ;  /* 0x0000000803087c27 */ /* 0x004fe2000f8e0008 */
[----:B------:R-:W2:Y:S04]  /*1d0c0*/  LDCU UR8, c[0x0][0x4c0] ;  /* 0x00009800ff0877ac */ /* 0x000ea80008000800 */
[----:B------:R-:W-:-:S05]  /*1d0d0*/  SHF.R.U32.HI R9, RZ, UR9, R8 ;  /* 0x00000009ff097c19 */ /* 0x000fca0008011608 */
[----:B------:R-:W-:-:S04]  /*1d0e0*/  IMAD.MOV R26, RZ, RZ, -R9 ;  /* 0x000000ffff1a7224 */ /* 0x000fc800078e0a09 */
[----:B---3--:R-:W-:-:S04]  /*1d0f0*/  IMAD R26, R26, UR5, R3 ;  /* 0x000000051a1a7c24 */ /* 0x008fc8000f8e0203 */
[C---:B01----:R-:W-:Y:S02]  /*1d100*/  IMAD R23, R26.reuse, UR10, RZ ;  /* 0x0000000a1a177c24 */ /* 0x043fe4000f8e02ff */
[C---:B------:R-:W-:Y:S02]  /*1d110*/  IMAD R24, R26.reuse, UR11, RZ ;  /* 0x0000000b1a187c24 */ /* 0x040fe4000f8e02ff */
[----:B--2---:R-:W-:Y:S01]  /*1d120*/  IMAD R26, R26, UR8, RZ ;  /* 0x000000081a1a7c24 */ /* 0x004fe2000f8e02ff */
        /* <DEDUP_REMOVED lines=334> */
.L_x_87:
        /* <DEDUP_REMOVED lines=9> */
[----:B------:R-:W-:-:S03]  /*1e6a0*/  IADD3 R24, P1, PT, R24, UR8, RZ ;  /* 0x0000000818187c10 */ /* 0x000fc6000ff3e0ff */
[----:B------:R-:W-:Y:S01]  /*1e6b0*/  IMAD.X R27, RZ, RZ, UR11, P2 ;  /* 0x0000000bff1b7e24 */ /* 0x000fe200090e06ff */
[----:B------:R-:W-:Y:S01]  /*1e6c0*/  IADD3.X R25, PT, PT, RZ, UR9, RZ, P1, !PT ;  /* 0x00000009ff197c10 */ /* 0x000fe20008ffe4ff */
[----:B-1----:R-:W-:Y:S08]  /*1e6d0*/  @!P3 BRA `(.L_x_88) ;  /* 0x0000000c0038b947 */ /* 0x002ff00003800000 */
[----:B------:R-:W0:Y:S01]  /*1e6e0*/  LDC R9, c[0x0][0x604] ;  /* 0x00018100ff097b82 */ /* 0x000e220000000800 */
[----:B------:R-:W-:Y:S01]  /*1e6f0*/  LOP3.LUT R8, R0, 0x7ffffff0, RZ, 0xc0, !PT ;  /* 0x7ffffff000087812 */ /* 0x000fe200078ec0ff */
[----:B------:R-:W-:Y:S01]  /*1e700*/  HFMA2 R12, -RZ, RZ, 0, 0 ;  /* 0x00000000ff0c7431 */ /* 0x000fe200000001ff */
[----:B------:R-:W-:Y:S01]  /*1e710*/  BSSY.RECONVERGENT B2, `(.L_x_88) ;  /* 0x00000ca000027945 */ /* 0x000fe20003800200 */
[----:B------:R-:W-:Y:S02]  /*1e720*/  MOV R7, RZ ;  /* 0x000000ff00077202 */ /* 0x000fe40000000f00 */
[----:B------:R-:W-:Y:S02]  /*1e730*/  IADD3 R13, PT, PT, -R8, RZ, RZ ;  /* 0x000000ff080d7210 */ /* 0x000fe40007ffe1ff */
[----:B------:R-:W1:Y:S05]  /*1e740*/  LDC R10, c[0x0][0x608] ;  /* 0x00018200ff0a7b82 */ /* 0x000e6a0000000800 */
.L_x_89:
        /* <DEDUP_REMOVED lines=82> */
[----:B------:R-:W-:-:S04]  /*1ec70*/  IMAD.WIDE R14, R9, 0x2, R28 ;  /* 0x00000002090e7825 */ /* 0x000fc800078e021c */
[----:B------:R-:W-:-:S04]  /*1ec80*/  IMAD.WIDE R36, R10, 0x2, R32 ;  /* 0x000000020a247825 */ /* 0x000fc800078e0220 */
[----:B------:R-:W-:Y:S01]  /*1ec90*/  FMUL.FTZ R49, R49, R16 ;  /* 0x0000001031317220 */ /* 0x000fe20000410000 */
[----:B------:R1:W4:Y:S01]  /*1eca0*/  LDG.E.U16 R14, desc[UR6][R14.64] ;  /* 0x000000060e0e7981 */ /* 0x000322000c1e1500 */
[----:B---3--:R-:W-:-:S03]  /*1ecb0*/  IMAD.U32 R29, R11, 0x10000, RZ ;  /* 0x000100000b1d7824 */ /* 0x008fc600078e00ff */
        /* <DEDUP_REMOVED lines=94> */
[----:B---3--:R-:W-:Y:S02]  /*1f2a0*/  SHF.L.U32 R17, R36, 0x10, RZ ;  /* 0x0000001024117819 */ /* 0x008fe400000006ff */
        /* <DEDUP_REMOVED lines=17> */
.L_x_88:
        /* <DEDUP_REMOVED lines=100> */
[----:B0-----:R-:W-:Y:S01]  /*1fa00*/  IMAD.U32 R13, R11, 0x10000, RZ ;  /* 0x000100000b0d7824 */ /* 0x001fe200078e00ff */
[----:B-1----:R-:W-:-:S05]  /*1fa10*/  SHF.L.U32 R10, R9, 0x10, RZ ;  /* 0x00000010090a7819 */ /* 0x002fca00000006ff */
[----:B------:R-:W-:Y:S01]  /*1fa20*/  FADD.FTZ R10, R10, R13 ;  /* 0x0000000d0a0a7221 */ /* 0x000fe20000010000 */
[----:B------:R-:W-:-:S04]  /*1fa30*/  IADD3 R8, PT, PT, R8, 0x8, RZ ;  /* 0x0000000808087810 */ /* 0x000fc80007ffe0ff */
[----:B------:R-:W-:-:S04]  /*1fa40*/  F2FP.BF16.F32.PACK_AB R10, RZ, R10 ;  /* 0x0000000aff0a723e */ /* 0x000fc800000010ff */
[----:B------:R-:W-:-:S07]  /*1fa50*/  PRMT R51, R10, 0x7610, R51 ;  /* 0x000076100a337816 */ /* 0x000fce0000000033 */
.L_x_91:
        /* <DEDUP_REMOVED lines=56> */
[----:B------:R-:W-:-:S05]  /*1fde0*/  FADD.FTZ R10, R10, R13 ;  /* 0x0000000d0a0a7221 */ /* 0x000fca0000010000 */
[----:B------:R-:W-:-:S04]  /*1fdf0*/  F2FP.BF16.F32.PACK_AB R10, RZ, R10 ;  /* 0x0000000aff0a723e */ /* 0x000fc800000010ff */
[----:B------:R-:W-:-:S07]  /*1fe00*/  PRMT R51, R10, 0x7610, R51 ;  /* 0x000076100a337816 */ /* 0x000fce0000000033 */
.L_x_92:
        /* <DEDUP_REMOVED lines=47> */
.L_x_90:
[----:B-----5:R2:W-:Y:S01]  /*20100*/  STG.E.U16 desc[UR6][R22.64], R51 ;  /* 0x0000003316007986 */ /* 0x0205e2000c101506 */
[----:B------:R-:W-:-:S07]  /*20110*/  IADD3 R3, PT, PT, R3, 0x80, RZ ;  /* 0x0000008003037810 */ /* 0x000fce0007ffe0ff */
.L_x_79:
[----:B------:R-:W-:-:S13]  /*20120*/  ISETP.GE.AND P0, PT, R3, UR4, PT ;  /* 0x0000000403007c0c */ /* 0x000fda000bf06270 */
[----:B------:R-:W-:Y:S05]  /*20130*/  @P0 BREAK.RELIABLE B0 ;  /* 0x0000000000000942 */ /* 0x000fea0003800100 */
[----:B------:R-:W-:Y:S05]  /*20140*/  @P0 BRA `(.L_x_86) ;  /* 0x0000003000380947 */ /* 0x000fea0003800000 */
[----:B------:R-:W-:Y:S05]  /*20150*/  BSYNC.RELIABLE B0 ;  /* 0x0000000000007941 */ /* 0x000fea0003800100 */
.L_x_50:
[----:B------:R-:W3:Y:S01]  /*20160*/  LDCU.64 UR8, c[0x0][0x390] ;  /* 0x00007200ff0877ac */ /* 0x000ee20008000a00 */
[----:B------:R-:W-:Y:S02]  /*20170*/  HFMA2 R8, -RZ, RZ, 0, 0 ;  /* 0x00000000ff087431 */ /* 0x000fe400000001ff */
[----:B------:R-:W-:Y:S01]  /*20180*/  IMAD.MOV.U32 R9, RZ, RZ, R3 ;  /* 0x000000ffff097224 */ /* 0x000fe200078e0003 */
[----:B------:R-:W-:Y:S01]  /*20190*/  ISETP.NE.AND P0, PT, R2, RZ, PT ;  /* 0x000000ff0200720c */ /* 0x000fe20003f05270 */
[----:B------:R-:W4:Y:S01]  /*201a0*/  LDCU UR5, c[0x0][0x38c] ;  /* 0x00007180ff0577ac */ /* 0x000f220008000800 */
[----:B------:R-:W0:Y:S01]  /*201b0*/  LDCU.64 UR10, c[0x0][0x4b8] ;  /* 0x00009700ff0a77ac */ /* 0x000e220008000a00 */
[----:B---3--:R-:W-:Y:S01]  /*201c0*/  IMAD.HI.U32 R8, R3, UR8, R8 ;  /* 0x0000000803087c27 */ /* 0x008fe2000f8e0008 */
[----:B------:R-:W3:Y:S04]  /*201d0*/  LDCU UR8, c[0x0][0x4c0] ;  /* 0x00009800ff0877ac */ /* 0x000ee80008000800 */
[----:B------:R-:W-:-:S04]  /*201e0*/  SHF.R.U32.HI R9, RZ, UR9, R8 ;  /* 0x00000009ff097c19 */ /* 0x000fc80008011608 */
[----:B------:R-:W-:-:S05]  /*201f0*/  IADD3 R26, PT, PT, -R9, RZ, RZ ;  /* 0x000000ff091a7210 */ /* 0x000fca0007ffe1ff */
[----:B----4-:R-:W-:-:S04]  /*20200*/  IMAD R26, R26, UR5, R3 ;  /* 0x000000051a1a7c24 */ /* 0x010fc8000f8e0203 */
[C---:B012---:R-:W-:Y:S02]  /*20210*/  IMAD R23, R26.reuse, UR10, RZ ;  /* 0x0000000a1a177c24 */ /* 0x047fe4000f8e02ff */
[C---:B------:R-:W-:Y:S02]  /*20220*/  IMAD R24, R26.reuse, UR11, RZ ;  /* 0x0000000b1a187c24 */ /* 0x040fe4000f8e02ff */
[----:B---3--:R-:W-:Y:S01]  /*20230*/  IMAD R26, R26, UR8, RZ ;  /* 0x000000081a1a7c24 */ /* 0x008fe2000f8e02ff */
        /* <DEDUP_REMOVED lines=334> */
.L_x_93:
        /* <DEDUP_REMOVED lines=20> */
.L_x_95:
        /* <DEDUP_REMOVED lines=80> */
[----:B------:R-:W-:Y:S01]  /*21d60*/  SHF.L.U32 R49, R49, 0x10, RZ ;  /* 0x0000001031317819 */ /* 0x000fe200000006ff */
[----:B------:R-:W-:-:S02]  /*21d70*/  IMAD.U32 R16, R16, 0x10000, RZ ;  /* 0x0001000010107824 */ /* 0x000fc400078e00ff */
[----:B------:R-:W-:-:S04]  /*21d80*/  IMAD.WIDE R14, R9, 0x2, R28 ;  /* 0x00000002090e7825 */ /* 0x000fc800078e021c */
[----:B------:R-:W-:Y:S01]  /*21d90*/  FMUL.FTZ R49, R49, R16 ;  /* 0x0000001031317220 */ /* 0x000fe20000410000 */
[----:B---3--:R-:W-:Y:S01]  /*21da0*/  SHF.L.U32 R29, R11, 0x10, RZ ;  /* 0x000000100b1d7819 */ /* 0x008fe200000006ff */
[----:B------:R-:W-:Y:S01]  /*21db0*/  IMAD.WIDE R36, R10, 0x2, R32 ;  /* 0x000000020a247825 */ /* 0x000fe200078e0220 */
[----:B------:R1:W3:Y:S05]  /*21dc0*/  LDG.E.U16 R14, desc[UR6][R14.64] ;  /* 0x000000060e0e7981 */ /* 0x0002ea000c1e1500 */
        /* <DEDUP_REMOVED lines=112> */
.L_x_94:
        /* <DEDUP_REMOVED lines=106> */
.L_x_97:
        /* <DEDUP_REMOVED lines=59> */
.L_x_98:
        /* <DEDUP_REMOVED lines=47> */
.L_x_96:
[----:B-----5:R3:W-:Y:S01]  /*23210*/  STG.E.U16 desc[UR6][R22.64], R51 ;  /* 0x0000003316007986 */ /* 0x0207e2000c101506 */
[----:B------:R-:W-:-:S07]  /*23220*/  IADD3 R3, PT, PT, R3, 0x80, RZ ;  /* 0x0000008003037810 */ /* 0x000fce0007ffe0ff */
.L_x_86:
[----:B------:R-:W-:Y:S05]  /*23230*/  BSYNC.RECONVERGENT B1 ;  /* 0x0000000000017941 */ /* 0x000fea0003800200 */
.L_x_49:
[----:B------:R-:W-:Y:S05]  /*23240*/  WARPSYNC.ALL ;  /* 0x0000000000007948 */ /* 0x000fea0003800000 */
[----:B------:R-:W-:-:S13]  /*23250*/  ISETP.GE.AND P0, PT, R3, UR4, PT ;  /* 0x0000000403007c0c */ /* 0x000fda000bf06270 */
[----:B------:R-:W-:Y:S05]  /*23260*/  @P0 EXIT ;  /* 0x000000000000094d */ /* 0x000fea0003800000 */
[----:B------:R-:W4:Y:S01]  /*23270*/  LDCU.64 UR4, c[0x0][0x390] ;  /* 0x00007200ff0477ac */ /* 0x000f220008000a00 */
[----:B------:R-:W-:Y:S01]  /*23280*/  MOV R9, R3 ;  /* 0x0000000300097202 */ /* 0x000fe20000000f00 */
[----:B------:R-:W-:Y:S01]  /*23290*/  IMAD.MOV.U32 R8, RZ, RZ, RZ ;  /* 0x000000ffff087224 */ /* 0x000fe200078e00ff */
[----:B------:R-:W-:Y:S01]  /*232a0*/  ISETP.NE.AND P0, PT, R2, RZ, PT ;  /* 0x000000ff0200720c */ /* 0x000fe20003f05270 */
[----:B------:R-:W5:Y:S01]  /*232b0*/  LDCU UR8, c[0x0][0x38c] ;  /* 0x00007180ff0877ac */ /* 0x000f620008000800 */
[----:B------:R-:W0:Y:S01]  /*232c0*/  LDCU.64 UR10, c[0x0][0x4b8] ;  /* 0x00009700ff0a77ac */ /* 0x000e220008000a00 */
[----:B----4-:R-:W-:Y:S01]  /*232d0*/  IMAD.HI.U32 R8, R3, UR4, R8 ;  /* 0x0000000403087c27 */ /* 0x010fe2000f8e0008 */
[----:B------:R-:W4:Y:S04]  /*232e0*/  LDCU UR4, c[0x0][0x4c0] ;  /* 0x00009800ff0477ac */ /* 0x000f280008000800 */
[----:B------:R-:W-:-:S04]  /*232f0*/  SHF.R.U32.HI R9, RZ, UR5, R8 ;  /* 0x00000005ff097c19 */ /* 0x000fc80008011608 */
[----:B------:R-:W-:-:S05]  /*23300*/  IADD3 R10, PT, PT, -R9, RZ, RZ ;  /* 0x000000ff090a7210 */ /* 0x000fca0007ffe1ff */
[----:B-----5:R-:W-:-:S04]  /*23310*/  IMAD R3, R10, UR8, R3 ;  /* 0x000000080a037c24 */ /* 0x020fc8000f8e0203 */
[C---:B0123--:R-:W-:Y:S02]  /*23320*/  IMAD R23, R3.reuse, UR10, RZ ;  /* 0x0000000a03177c24 */ /* 0x04ffe4000f8e02ff */
[C---:B------:R-:W-:Y:S02]  /*23330*/  IMAD R24, R3.reuse, UR11, RZ ;  /* 0x0000000b03187c24 */ /* 0x040fe4000f8e02ff */
[----:B----4-:R-:W-:Y:S01]  /*23340*/  IMAD R26, R3, UR4, RZ ;  /* 0x00000004031a7c24 */ /* 0x010fe2000f8e02ff */
        /* <DEDUP_REMOVED lines=313> */
[----:B------:R-:W2:Y:S09]  /*246e0*/  LDCU UR5, c[0x0][0x5cc] ;  /* 0x0000b980ff0577ac */ /* 0x000eb20008000800 */
[----:B------:R-:W3:Y:S01]  /*246f0*/  @P0 LDC.64 R8, c[0x0][0x4b0] ;  /* 0x00012c00ff080b82 */ /* 0x000ee20000000a00 */
[----:B------:R-:W4:Y:S01]  /*24700*/  LDCU.64 UR10, c[0x0][0x5d0] ;  /* 0x0000ba00ff0a77ac */ /* 0x000f220008000a00 */
[----:B0-----:R-:W-:-:S06]  /*24710*/  IMAD.HI.U32 R2, R7, UR9, R6 ;  /* 0x0000000907027c27 */ /* 0x001fcc000f8e0006 */
[----:B------:R-:W0:Y:S01]  /*24720*/  @P0 LDC R11, c[0x0][0x4ac] ;  /* 0x00012b00ff0b0b82 */ /* 0x000e220000000800 */
[----:B-1----:R-:W-:Y:S02]  /*24730*/  SHF.R.U32.HI R3, RZ, UR4, R2 ;  /* 0x00000004ff037c19 */ /* 0x002fe40008011602 */
[----:B------:R-:W-:Y:S02]  /*24740*/  @P0 MOV R2, RZ ;  /* 0x000000ff00020202 */ /* 0x000fe40000000f00 */
[----:B------:R-:W-:-:S03]  /*24750*/  IADD3 R6, PT, PT, -R3, RZ, RZ ;  /* 0x000000ff03067210 */ /* 0x000fc60007ffe1ff */
[----:B------:R-:W1:Y:S02]  /*24760*/  @P0 LDC.64 R12, c[0x0][0x5d8] ;  /* 0x00017600ff0c0b82 */ /* 0x000e640000000a00 */
[----:B------:R-:W-:-:S06]  /*24770*/  IMAD R7, R6, UR8, R7 ;  /* 0x0000000806077c24 */ /* 0x000fcc000f8e0207 */
[----:B------:R-:W5:Y:S01]  /*24780*/  @P0 LDC R10, c[0x0][0x5e0] ;  /* 0x00017800ff0a0b82 */ /* 0x000f620000000800 */
[----:B---3--:R-:W-:-:S04]  /*24790*/  @P0 IMAD.HI.U32 R2, R3, R8, R2 ;  /* 0x0000000803020227 */ /* 0x008fc800078e0002 */
[C---:B--2---:R-:W-:Y:S01]  /*247a0*/  IMAD R23, R7.reuse, UR5, R23 ;  /* 0x0000000507177c24 */ /* 0x044fe2000f8e0217 */
[----:B------:R-:W-:Y:S01]  /*247b0*/  @P0 SHF.R.U32.HI R2, RZ, R9, R2 ;  /* 0x00000009ff020219 */ /* 0x000fe20000011602 */
[C---:B----4-:R-:W-:Y:S02]  /*247c0*/  IMAD R24, R7.reuse, UR10, R24 ;  /* 0x0000000a07187c24 */ /* 0x050fe4000f8e0218 */
[----:B------:R-:W-:Y:S01]  /*247d0*/  IMAD R26, R7, UR11, R26 ;  /* 0x0000000b071a7c24 */ /* 0x000fe2000f8e021a */
[----:B------:R-:W-:-:S05]  /*247e0*/  @P0 IADD3 R2, PT, PT, -R2, RZ, RZ ;  /* 0x000000ff02020210 */ /* 0x000fca0007ffe1ff */
[----:B0-----:R-:W-:-:S04]  /*247f0*/  @P0 IMAD R3, R11, R2, R3 ;  /* 0x000000020b030224 */ /* 0x001fc800078e0203 */
[C---:B-1----:R-:W-:Y:S02]  /*24800*/  @P0 IMAD R23, R3.reuse, R12, R23 ;  /* 0x0000000c03170224 */ /* 0x042fe400078e0217 */
[C---:B------:R-:W-:Y:S02]  /*24810*/  @P0 IMAD R24, R3.reuse, R13, R24 ;  /* 0x0000000d03180224 */ /* 0x040fe400078e0218 */
[----:B-----5:R-:W-:-:S07]  /*24820*/  @P0 IMAD R26, R3, R10, R26 ;  /* 0x0000000a031a0224 */ /* 0x020fce00078e021a */
.L_x_99:
[----:B------:R-:W0:Y:S01]  /*24830*/  LDCU.64 UR4, c[0x0][0x5e8] ;  /* 0x0000bd00ff0477ac */ /* 0x000e220008000a00 */
[----:B------:R-:W1:Y:S01]  /*24840*/  LDCU.128 UR8, c[0x0][0x5f0] ;  /* 0x0000be00ff0877ac */ /* 0x000e620008000c00 */
[----:B0-----:R-:W-:-:S05]  /*24850*/  IADD3 R22, P0, PT, R23, UR4, RZ ;  /* 0x0000000417167c10 */ /* 0x001fca000ff1e0ff */
[----:B------:R-:W-:-:S05]  /*24860*/  IMAD.X R23, RZ, RZ, UR5, P0 ;  /* 0x00000005ff177e24 */ /* 0x000fca00080e06ff */
[----:B------:R0:W5:Y:S01]  /*24870*/  LDG.E.U16 R49, desc[UR6][R22.64] ;  /* 0x0000000616317981 */ /* 0x000162000c1e1500 */
[----:B------:R-:W-:Y:S02]  /*24880*/  ISETP.GE.U32.AND P3, PT, R0, 0x10, PT ;  /* 0x000000100000780c */ /* 0x000fe40003f66070 */
[----:B-1----:R-:W-:Y:S02]  /*24890*/  IADD3 R24, P1, PT, R24, UR8, RZ ;  /* 0x0000000818187c10 */ /* 0x002fe4000ff3e0ff */
[----:B------:R-:W-:Y:S02]  /*248a0*/  IADD3 R26, P2, PT, R26, UR10, RZ ;  /* 0x0000000a1a1a7c10 */ /* 0x000fe4000ff5e0ff */
[----:B------:R-:W-:Y:S02]  /*248b0*/  IADD3.X R25, PT, PT, RZ, UR9, RZ, P1, !PT ;  /* 0x00000009ff197c10 */ /* 0x000fe40008ffe4ff */
[----:B------:R-:W-:Y:S02]  /*248c0*/  IADD3.X R27, PT, PT, RZ, UR11, RZ, P2, !PT ;  /* 0x0000000bff1b7c10 */ /* 0x000fe400097fe4ff */
[----:B------:R-:W-:-:S02]  /*248d0*/  ISETP.NE.AND P0, PT, R4, RZ, PT ;  /* 0x000000ff0400720c */ /* 0x000fc40003f05270 */
[----:B------:R-:W-:Y:S01]  /*248e0*/  MOV R2, RZ ;  /* 0x000000ff00027202 */ /* 0x000fe20000000f00 */
[----:B0-----:R-:W-:Y:S10]  /*248f0*/  @!P3 BRA `(.L_x_100) ;  /* 0x0000000c0030b947 */ /* 0x001ff40003800000 */
[----:B------:R-:W0:Y:S01]  /*24900*/  LDC R3, c[0x0][0x604] ;  /* 0x00018100ff037b82 */ /* 0x000e220000000800 */
[----:B------:R-:W-:Y:S01]  /*24910*/  LOP3.LUT R2, R0, 0x7ffffff0, RZ, 0xc0, !PT ;  /* 0x7ffffff000027812 */ /* 0x000fe200078ec0ff */
[----:B------:R-:W-:Y:S01]  /*24920*/  HFMA2 R7, -RZ, RZ, 0, 0 ;  /* 0x00000000ff077431 */ /* 0x000fe200000001ff */
[----:B------:R-:W-:Y:S02]  /*24930*/  MOV R8, RZ ;  /* 0x000000ff00087202 */ /* 0x000fe40000000f00 */
[----:B------:R-:W-:-:S03]  /*24940*/  IADD3 R9, PT, PT, -R2, RZ, RZ ;  /* 0x000000ff02097210 */ /* 0x000fc60007ffe1ff */
[----:B------:R-:W1:Y:S04]  /*24950*/  LDC R6, c[0x0][0x608] ;  /* 0x00018200ff067b82 */ /* 0x000e680000000800 */
.L_x_101:
[----:B------:R-:W-:-:S04]  /*24960*/  IMAD.WIDE R12, R8, 0x2, R24 ;  /* 0x00000002080c7825 */ /* 0x000fc800078e0218 */
[----:B------:R-:W-:Y:S01]  /*24970*/  IMAD.WIDE R14, R7, 0x2, R26 ;  /* 0x00000002070e7825 */ /* 0x000fe200078e021a */
[----:B------:R-:W2:Y:S04]  /*24980*/  LDG.E.U16 R52, desc[UR6][R12.64] ;  /* 0x000000060c347981 */ /* 0x000ea8000c1e1500 */
[----:B------:R-:W3:Y:S01]  /*24990*/  LDG.E.U16 R51, desc[UR6][R14.64] ;  /* 0x000000060e337981 */ /* 0x000ee2000c1e1500 */
[----:B0-----:R-:W-:-:S04]  /*249a0*/  IMAD.WIDE R16, R3, 0x2, R12 ;  /* 0x0000000203107825 */ /* 0x001fc800078e020c */
[----:B-1----:R-:W-:Y:S01]  /*249b0*/  IMAD.WIDE R18, R6, 0x2, R14 ;  /* 0x0000000206127825 */ /* 0x002fe200078e020e */
        /* <DEDUP_REMOVED lines=76> */
[----:B------:R-:W-:Y:S01]  /*24e80*/  SHF.L.U32 R13, R13, 0x10, RZ ;  /* 0x000000100d0d7819 */ /* 0x000fe200000006ff */
[----:B------:R-:W-:-:S02]  /*24e90*/  IMAD.U32 R12, R12, 0x10000, RZ ;  /* 0x000100000c0c7824 */ /* 0x000fc400078e00ff */
        /* <DEDUP_REMOVED lines=99> */
[----:B0-----:R-:W-:Y:S01]  /*254d0*/  SHF.L.U32 R13, R35, 0x10, RZ ;  /* 0x00000010230d7819 */ /* 0x001fe200000006ff */
[----:B-1----:R-:W-:-:S04]  /*254e0*/  IMAD.U32 R10, R11, 0x10000, RZ ;  /* 0x000100000b0a7824 */ /* 0x002fc800078e00ff */
        /* <DEDUP_REMOVED lines=13> */
.L_x_100:
        /* <DEDUP_REMOVED lines=37> */
[----:B------:R-:W-:Y:S01]  /*25810*/  IMAD.WIDE R34, R9, 0x2, R30 ;  /* 0x0000000209227825 */ /* 0x000fe200078e021e */
[----:B------:R-:W4:Y:S04]  /*25820*/  LDG.E.U16 R7, desc[UR6][R32.64] ;  /* 0x0000000620077981 */ /* 0x000f28000c1e1500 */
[----:B------:R-:W4:Y:S01]  /*25830*/  LDG.E.U16 R9, desc[UR6][R34.64] ;  /* 0x0000000622097981 */ /* 0x000f22000c1e1500 */
[----:B-----5:R-:W-:Y:S02]  /*25840*/  SHF.L.U32 R49, R49, 0x10, RZ ;  /* 0x0000001031317819 */ /* 0x020fe400000006ff */
[----:B--2---:R-:W-:Y:S02]  /*25850*/  SHF.L.U32 R3, R3, 0x10, RZ ;  /* 0x0000001003037819 */ /* 0x004fe400000006ff */
[----:B---3--:R-:W-:-:S05]  /*25860*/  SHF.L.U32 R4, R4, 0x10, RZ ;  /* 0x0000001004047819 */ /* 0x008fca00000006ff */
[----:B------:R-:W-:-:S06]  /*25870*/  FMUL.FTZ R3, R3, R4 ;  /* 0x0000000403037220 */ /* 0x000fcc0000410000 */
[----:B------:R-:W1:Y:S01]  /*25880*/  F2F.BF16.F32 R3, R3 ;  /* 0x0000000300037304 */ /* 0x000e620000202000 */
[----:B----4-:R-:W-:Y:S02]  /*25890*/  SHF.L.U32 R6, R6, 0x10, RZ ;  /* 0x0000001006067819 */ /* 0x010fe400000006ff */
[----:B0-----:R-:W-:-:S05]  /*258a0*/  SHF.L.U32 R21, R8, 0x10, RZ ;  /* 0x0000001008157819 */ /* 0x001fca00000006ff */
        /* <DEDUP_REMOVED lines=59> */
.L_x_103:
        /* <DEDUP_REMOVED lines=59> */
.L_x_104:
        /* <DEDUP_REMOVED lines=47> */
.L_x_102:
[----:B-----5:R-:W-:Y:S01]  /*26300*/  STG.E.U16 desc[UR6][R22.64], R49 ;  /* 0x0000003116007986 */ /* 0x020fe2000c101506 */
[----:B------:R-:W-:Y:S05]  /*26310*/  EXIT ;  /* 0x000000000000794d */ /* 0x000fea0003800000 */
.L_x_105:
[----:B------:R-:W-:-:S00]  /*26320*/  BRA `(.L_x_105) ;  /* 0xfffffffc00fc7947 */ /* 0x000fc0000383ffff */
[----:B------:R-:W-:-:S00]  /*26330*/  NOP ;  /* 0x0000000000007918 */ /* 0x000fc00000000000 */
        /* <DEDUP_REMOVED lines=12> */
.L_x_1240:


//--------------------- .text._ZN2at6native69_GLOBAL__N__64f4e359_31_FunctionOfAMatrixUtilsKernel_cu_b2145a98_316216_elemwise_kernelILi128ELi8EZNS1_43_compute_linear_combination_internal_kernelIbEEvRNS_14TensorIteratorEiiiEUliE_EEviT1_ --------------------------
	.section	.text._ZN2at6native69_GLOBAL__N__64f4e359_31_FunctionOfAMatrixUtilsKernel_cu_b2145a98_316216_elemwise_kernelILi128ELi8EZNS1_43_compute_linear_combination_internal_kernelIbEEvRNS_14TensorIteratorEiiiEUliE_EEviT1_,"ax",@progbits
	.align	128
.text._ZN2at6native69_GLOBAL__N__64f4e359_31_FunctionOfAMatrixUtilsKernel_cu_b2145a98_316216_elemwise_kernelILi128ELi8EZNS1_43_compute_linear_combination_internal_kernelIbEEvRNS_14TensorIteratorEiiiEUliE_EEviT1_:
        .type           _ZN2at6native69_GLOBAL__N__64f4e359_31_FunctionOfAMatrixUtilsKernel_cu_b2145a98_316216_elemwise_kernelILi128ELi8EZNS1_43_compute_linear_combination_internal_kernelIbEEvRNS_14TensorIteratorEiiiEUliE_EEviT1_,@function
        .size           _ZN2at6native69_GLOBAL__N__64f4e359_31_FunctionOfAMatrixUtilsKernel_cu_b2145a98_316216_elemwise_kernelILi128ELi8EZNS1_43_compute_linear_combination_internal_kernelIbEEvRNS_14TensorIteratorEiiiEUliE_EEviT1_,(.L_x_1241 - _ZN2at6native69_GLOBAL__N__64f4e359_31_FunctionOfAMatrixUtilsKernel_cu_b2145a98_316216_elemwise_kernelILi128ELi8EZNS1_43_compute_linear_combination_internal_kernelIbEEvRNS_14TensorIteratorEiiiEUliE_EEviT1_)
        .other          _ZN2at6native69_GLOBAL__N__64f4e359_31_FunctionOfAMatrixUtilsKernel_cu_b2145a98_316216_elemwise_kernelILi128ELi8EZNS1_43_compute_linear_combination_internal_kernelIbEEvRNS_14TensorIteratorEiiiEUliE_EEviT1_,@"STO_CUDA_ENTRY STV_DEFAULT"
_ZN2at6native69_GLOBAL__N__64f4e359_31_FunctionOfAMatrixUtilsKernel_cu_b2145a98_316216_elemwise_kernelILi128ELi8EZNS1_43_compute_linear_combination_internal_kernelIbEEvRNS_14TensorIteratorEiiiEUliE_EEviT1_:
        /* <DEDUP_REMOVED lines=13> */
[C---:B------:R-:W-:Y:S01]  /*00d0*/  LOP3.LUT R2, R0.reuse, 0x3, RZ, 0xc0, !PT ;  /* 0x0000000300027812 */ /* 0x040fe200078ec0ff */
[----:B------:R-:W-:Y:S04]  /*00e0*/  BSSY.RECONVERGENT B1, `(.L_x_107) ;  /* 0x00005cf000017945 */ /* 0x000fe80003800200 */
[----:B------:R-:W-:Y:S01]  /*00f0*/  BSSY.RELIABLE B0, `(.L_x_108) ;  /* 0x0000506000007945 */ /* 0x000fe20003800100 */
[----:B------:R-:W1:Y:S01]  /*0100*/  LDCU.128 UR8, c[0x0][0x5f0] ;  /* 0x0000be00ff0877ac */ /* 0x000e620008000c00 */
[----:B------:R-:W-:Y:S01]  /*0110*/  LOP3.LUT R20, R0, 0x7, RZ, 0xc0, !PT ;  /* 0x0000000700147812 */ /* 0x000fe200078ec0ff */
[----:B------:R-:W-:Y:S01]  /*0120*/  VIADD R21, R2, 0xffffffff ;  /* 0xffffffff02157836 */ /* 0x000fe20000000000 */
[----:B------:R-:W2:Y:S01]  /*0130*/  LDCU.128 UR16, c[0x0][0x5f0] ;  /* 0x0000be00ff1077ac */ /* 0x000ea20008000c00 */
[----:B------:R-:W3:Y:S01]  /*0140*/  LDCU.128 UR20, c[0x0][0x5f0] ;  /* 0x0000be00ff1477ac */ /* 0x000ee20008000c00 */
[----:B------:R-:W4:Y:S01]  /*0150*/  LDCU.128 UR24, c[0x0][0x5f0] ;  /* 0x0000be00ff1877ac */ /* 0x000f220008000c00 */
[----:B0-----:R-:W-:Y:S01]  /*0160*/  ISETP.GE.AND P0, PT, R3, UR14, PT ;  /* 0x0000000e03007c0c */ /* 0x001fe2000bf06270 */
[----:B------:R-:W0:-:S12]  /*0170*/  LDCU.128 UR28, c[0x0][0x5f0] ;  /* 0x0000be00ff1c77ac */ /* 0x000e180008000c00 */
[----:B-1234-:R-:W-:Y:S05]  /*0180*/  @P0 BRA `(.L_x_109) ;  /* 0x0000001c00500947 */ /* 0x01efea0003800000 */
[----:B------:R-:W1:Y:S02]  /*0190*/  LDC.64 R4, c[0x0][0x5e8] ;  /* 0x00017a00ff047b82 */ /* 0x000e640000000a00 */
[----:B-1----:R1:W5:Y:S01]  /*01a0*/  LDG.E.U8 R7, desc[UR12][R4.64] ;  /* 0x0000000c04077981 */ /* 0x002362000c1e1100 */
[----:B------:R-:W-:Y:S01]  /*01b0*/  ISETP.GE.U32.AND P1, PT, R0, 0x8, PT ;  /* 0x000000080000780c */ /* 0x000fe20003f26070 */
[----:B------:R-:W-:Y:S01]  /*01c0*/  IMAD.MOV.U32 R6, RZ, RZ, RZ ;  /* 0x000000ffff067224 */ /* 0x000fe200078e00ff */
[----:B------:R-:W-:-:S11]  /*01d0*/  ISETP.NE.AND P0, PT, R20, RZ, PT ;  /* 0x000000ff1400720c */ /* 0x000fd60003f05270 */
[----:B-1----:R-:W-:Y:S05]  /*01e0*/  @!P1 BRA `(.L_x_110) ;  /* 0x0000000400e49947 */ /* 0x002fea0003800000 */
[----:B------:R-:W1:Y:S01]  /*01f0*/  LDCU UR40, c[0x0][0x604] ;  /* 0x0000c080ff2877ac */ /* 0x000e620008000800 */
[----:B------:R-:W-:Y:S01]  /*0200*/  LOP3.LUT R6, R0, 0x7ffffff8, RZ, 0xc0, !PT ;  /* 0x7ffffff800067812 */ /* 0x000fe200078ec0ff */
[----:B------:R-:W2:Y:S04]  /*0210*/  LDCU UR41, c[0x0][0x608] ;  /* 0x0000c100ff2977ac */ /* 0x000ea80008000800 */
[----:B------:R-:W-:Y:S01]  /*0220*/  IMAD.MOV R24, RZ, RZ, -R6 ;  /* 0x000000ffff187224 */ /* 0x000fe200078e0a06 */
[----:B------:R-:W3:Y:S01]  /*0230*/  LDCU.128 UR32, c[0x0][0x5f0] ;  /* 0x0000be00ff2077ac */ /* 0x000ee20008000c00 */
[----:B------:R-:W-:Y:S01]  /*0240*/  UMOV UR4, URZ ;  /* 0x000000ff00047c82 */ /* 0x000fe20008000000 */
[----:B------:R-:W-:Y:S01]  /*0250*/  UMOV UR5, URZ ;  /* 0x000000ff00057c82 */ /* 0x000fe20008000000 */
[----:B-1----:R-:W-:-:S02]  /*0260*/  USHF.R.S32.HI UR15, URZ, 0x1f, UR40 ;  /* 0x0000001fff0f7899 */ /* 0x002fc40008011428 */
[----:B--2---:R-:W-:-:S12]  /*0270*/  USHF.R.S32.HI UR36, URZ, 0x1f, UR41 ;  /* 0x0000001fff247899 */ /* 0x004fd80008011429 */
.L_x_111:
[----:B---3--:R-:W-:Y:S02]  /*0280*/  UIADD3 UR37, UP0, UPT, UR4, UR32, URZ ;  /* 0x0000002004257290 */ /* 0x008fe4000ff1e0ff */
[----:B------:R-:W-:Y:S02]  /*0290*/  UIADD3 UR39, UP1, UPT, UR5, UR34, URZ ;  /* 0x0000002205277290 */ /* 0x000fe4000ff3e0ff */
[----:B------:R-:W-:Y:S02]  /*02a0*/  ULEA.HI.X.SX32 UR7, UR4, UR33, 0x1, UP0 ;  /* 0x0000002104077291 */ /* 0x000fe400080f0eff */
[----:B------:R-:W-:Y:S01]  /*02b0*/  ULEA.HI.X.SX32 UR6, UR5, UR35, 0x1, UP1 ;  /* 0x0000002305067291 */ /* 0x000fe200088f0eff */
[----:B------:R-:W-:Y:S01]  /*02c0*/  IMAD.U32 R12, RZ, RZ, UR37 ;  /* 0x00000025ff0c7e24 */ /* 0x000fe2000f8e00ff */
[----:B------:R-:W-:Y:S01]  /*02d0*/  UIADD3 UR38, UP0, UPT, UR37, UR40, URZ ;  /* 0x0000002825267290 */ /* 0x000fe2000ff1e0ff */
[----:B------:R-:W-:Y:S01]  /*02e0*/  IMAD.U32 R14, RZ, RZ, UR39 ;  /* 0x00000027ff0e7e24 */ /* 0x000fe2000f8e00ff */
[----:B------:R-:W-:Y:S01]  /*02f0*/  UIADD3 UR37, UP1, UPT, UR39, UR41, URZ ;  /* 0x0000002927257290 */ /* 0x000fe2000ff3e0ff */
[----:B------:R-:W-:Y:S01]  /*0300*/  IMAD.U32 R13, RZ, RZ, UR7 ;  /* 0x00000007ff0d7e24 */ /* 0x000fe2000f8e00ff */
[----:B------:R-:W-:Y:S01]  /*0310*/  UIADD3.X UR7, UPT, UPT, UR15, UR7, URZ, UP0, !UPT ;  /* 0x000000070f077290 */ /* 0x000fe200087fe4ff */
[----:B------:R-:W-:Y:S01]  /*0320*/  IMAD.U32 R15, RZ, RZ, UR6 ;  /* 0x00000006ff0f7e24 */ /* 0x000fe2000f8e00ff */
[----:B------:R-:W-:Y:S01]  /*0330*/  UIADD3.X UR6, UPT, UPT, UR36, UR6, URZ, UP1, !UPT ;  /* 0x0000000624067290 */ /* 0x000fe20008ffe4ff */
[----:B------:R-:W-:Y:S01]  /*0340*/  IMAD.U32 R16, RZ, RZ, UR38 ;  /* 0x00000026ff107e24 */ /* 0x000fe2000f8e00ff */
[----:B------:R-:W2:Y:S01]  /*0350*/  LDG.E.S8 R8, desc[UR12][R12.64] ;  /* 0x0000000c0c087981 */ /* 0x000ea2000c1e1300 */
[----:B------:R-:W-:-:S02]  /*0360*/  UIADD3 UR39, UP0, UPT, UR38, UR40, URZ ;  /* 0x0000002826277290 */ /* 0x000fc4000ff1e0ff */
[----:B------:R-:W-:Y:S01]  /*0370*/  UIADD3 UR38, UP1, UPT, UR37, UR41, URZ ;  /* 0x0000002925267290 */ /* 0x000fe2000ff3e0ff */
[----:B------:R1:W2:Y:S01]  /*0380*/  LDG.E.S8 R9, desc[UR12][R14.64] ;  /* 0x0000000c0e097981 */ /* 0x0002a2000c1e1300 */
[----:B------:R-:W-:Y:S01]  /*0390*/  IMAD.U32 R17, RZ, RZ, UR7 ;  /* 0x00000007ff117e24 */ /* 0x000fe2000f8e00ff */
[----:B------:R-:W-:Y:S01]  /*03a0*/  UIADD3.X UR7, UPT, UPT, UR15, UR7, URZ, UP0, !UPT ;  /* 0x000000070f077290 */ /* 0x000fe200087fe4ff */
[----:B------:R-:W-:Y:S02]  /*03b0*/  IMAD.U32 R18, RZ, RZ, UR37 ;  /* 0x00000025ff127e24 */ /* 0x000fe4000f8e00ff */
[----:B------:R-:W-:Y:S01]  /*03c0*/  IMAD.U32 R19, RZ, RZ, UR6 ;  /* 0x00000006ff137e24 */ /* 0x000fe2000f8e00ff */
[----:B------:R-:W-:Y:S01]  /*03d0*/  UIADD3.X UR6, UPT, UPT, UR36, UR6, URZ, UP1, !UPT ;  /* 0x0000000624067290 */ /* 0x000fe20008ffe4ff */
[----:B------:R3:W4:Y:S01]  /*03e0*/  LDG.E.S8 R10, desc[UR12][R16.64] ;  /* 0x0000000c100a7981 */ /* 0x000722000c1e1300 */
[----:B------:R-:W-:Y:S02]  /*03f0*/  UIADD3 UR37, UP0, UPT, UR39, UR40, URZ ;  /* 0x0000002827257290 */ /* 0x000fe4000ff1e0ff */
[----:B-1----:R-:W-:Y:S01]  /*0400*/  IMAD.U32 R14, RZ, RZ, UR39 ;  /* 0x00000027ff0e7e24 */ /* 0x002fe2000f8e00ff */
[----:B------:R1:W4:Y:S01]  /*0410*/  LDG.E.S8 R13, desc[UR12][R18.64] ;  /* 0x0000000c120d7981 */ /* 0x000322000c1e1300 */
[----:B------:R-:W-:Y:S01]  /*0420*/  UIADD3 UR39, UP1, UPT, UR38, UR41, URZ ;  /* 0x0000002926277290 */ /* 0x000fe2000ff3e0ff */
[----:B------:R-:W-:Y:S01]  /*0430*/  MOV R15, UR7 ;  /* 0x00000007000f7c02 */ /* 0x000fe20008000f00 */
[----:B------:R-:W-:Y:S01]  /*0440*/  IMAD.U32 R22, RZ, RZ, UR38 ;  /* 0x00000026ff167e24 */ /* 0x000fe2000f8e00ff */
[----:B------:R-:W-:Y:S01]  /*0450*/  UIADD3.X UR7, UPT, UPT, UR15, UR7, URZ, UP0, !UPT ;  /* 0x000000070f077290 */ /* 0x000fe200087fe4ff */
[----:B------:R-:W-:Y:S01]  /*0460*/  IMAD.U32 R23, RZ, RZ, UR6 ;  /* 0x00000006ff177e24 */ /* 0x000fe2000f8e00ff */
[----:B------:R-:W-:Y:S01]  /*0470*/  UIADD3.X UR6, UPT, UPT, UR36, UR6, URZ, UP1, !UPT ;  /* 0x0000000624067290 */ /* 0x000fe20008ffe4ff */
[----:B------:R0:W4:Y:S01]  /*0480*/  LDG.E.S8 R11, desc[UR12][R14.64] ;  /* 0x0000000c0e0b7981 */ /* 0x000122000c1e1300 */
[----:B------:R-:W-:-:S02]  /*0490*/  UIADD3 UR38, UP0, UPT, UR37, UR40, URZ ;  /* 0x0000002825267290 */ /* 0x000fc4000ff1e0ff */
[----:B---3--:R-:W-:Y:S01]  /*04a0*/  IMAD.U32 R16, RZ, RZ, UR37 ;  /* 0x00000025ff107e24 */ /* 0x008fe2000f8e00ff */
[----:B------:R-:W-:Y:S01]  /*04b0*/  UIADD3 UR37, UP1, UPT, UR39, UR41, URZ ;  /* 0x0000002927257290 */ /* 0x000fe2000ff3e0ff */
[----:B------:R3:W4:Y:S01]  /*04c0*/  LDG.E.S8 R12, desc[UR12][R22.64] ;  /* 0x0000000c160c7981 */ /* 0x000722000c1e1300 */
[----:B------:R-:W-:Y:S01]  /*04d0*/  IMAD.U32 R17, RZ, RZ, UR7 ;  /* 0x00000007ff117e24 */ /* 0x000fe2000f8e00ff */
[----:B------:R-:W-:Y:S01]  /*04e0*/  UIADD3.X UR7, UPT, UPT, UR15, UR7, URZ, UP0, !UPT ;  /* 0x000000070f077290 */ /* 0x000fe200087fe4ff */
[----:B-1----:R-:W-:Y:S02]  /*04f0*/  IMAD.U32 R18, RZ, RZ, UR39 ;  /* 0x00000027ff127e24 */ /* 0x002fe4000f8e00ff */
[----:B------:R-:W-:Y:S01]  /*0500*/  IMAD.U32 R19, RZ, RZ, UR6 ;  /* 0x00000006ff137e24 */ /* 0x000fe2000f8e00ff */
[----:B------:R-:W-:Y:S01]  /*0510*/  UIADD3.X UR6, UPT, UPT, UR36, UR6, URZ, UP1, !UPT ;  /* 0x0000000624067290 */ /* 0x000fe20008ffe4ff */
[----:B------:R1:W4:Y:S01]  /*0520*/  LDG.E.S8 R25, desc[UR12][R16.64] ;  /* 0x0000000c10197981 */ /* 0x000322000c1e1300 */
[----:B------:R-:W-:-:S02]  /*0530*/  UIADD3 UR39, UP0, UPT, UR38, UR40, URZ ;  /* 0x0000002826277290 */ /* 0x000fc4000ff1e0ff */
[----:B0-----:R-:W-:Y:S01]  /*0540*/  IMAD.U32 R14, RZ, RZ, UR38 ;  /* 0x00000026ff0e7e24 */ /* 0x001fe2000f8e00ff */
[----:B------:R-:W-:Y:S01]  /*0550*/  UIADD3 UR38, UP1, UPT, UR37, UR41, URZ ;  /* 0x0000002925267290 */ /* 0x000fe2000ff3e0ff */
[----:B------:R0:W4:Y:S01]  /*0560*/  LDG.E.S8 R26, desc[UR12][R18.64] ;  /* 0x0000000c121a7981 */ /* 0x000122000c1e1300 */
[----:B------:R-:W-:Y:S01]  /*0570*/  IMAD.U32 R15, RZ, RZ, UR7 ;  /* 0x00000007ff0f7e24 */ /* 0x000fe2000f8e00ff */
[----:B------:R-:W-:Y:S01]  /*0580*/  UIADD3.X UR7, UPT, UPT, UR15, UR7, URZ, UP0, !UPT ;  /* 0x000000070f077290 */ /* 0x000fe200087fe4ff */
[----:B---3--:R-:W-:Y:S02]  /*0590*/  IMAD.U32 R22, RZ, RZ, UR37 ;  /* 0x00000025ff167e24 */ /* 0x008fe4000f8e00ff */
[----:B------:R-:W-:Y:S01]  /*05a0*/  IMAD.U32 R23, RZ, RZ, UR6 ;  /* 0x00000006ff177e24 */ /* 0x000fe2000f8e00ff */
[----:B------:R-:W-:Y:S01]  /*05b0*/  UIADD3.X UR6, UPT, UPT, UR36, UR6, URZ, UP1, !UPT ;  /* 0x0000000624067290 */ /* 0x000fe20008ffe4ff */
[----:B-1----:R-:W-:Y:S01]  /*05c0*/  IMAD.U32 R16, RZ, RZ, UR39 ;  /* 0x00000027ff107e24 */ /* 0x002fe2000f8e00ff */
[----:B------:R-:W-:Y:S01]  /*05d0*/  UIADD3 UR37, UP0, UPT, UR39, UR40, URZ ;  /* 0x0000002827257290 */ /* 0x000fe2000ff1e0ff */
[----:B------:R1:W3:Y:S01]  /*05e0*/  LDG.E.S8 R27, desc[UR12][R14.64] ;  /* 0x0000000c0e1b7981 */ /* 0x0002e2000c1e1300 */
[----:B------:R-:W-:-:S03]  /*05f0*/  UIADD3 UR39, UP1, UPT, UR38, UR41, URZ ;  /* 0x0000002926277290 */ /* 0x000fc6000ff3e0ff */
[----:B------:R1:W3:Y:S01]  /*0600*/  LDG.E.S8 R28, desc[UR12][R22.64] ;  /* 0x0000000c161c7981 */ /* 0x0002e2000c1e1300 */
[----:B------:R-:W-:Y:S01]  /*0610*/  IMAD.U32 R17, RZ, RZ, UR7 ;  /* 0x00000007ff117e24 */ /* 0x000fe2000f8e00ff */
[----:B0-----:R-:W-:Y:S01]  /*0620*/  MOV R18, UR38 ;  /* 0x0000002600127c02 */ /* 0x001fe20008000f00 */
[----:B------:R-:W-:Y:S01]  /*0630*/  IMAD.U32 R19, RZ, RZ, UR6 ;  /* 0x00000006ff137e24 */ /* 0x000fe2000f8e00ff */
[----:B------:R-:W-:Y:S02]  /*0640*/  UIADD3.X UR6, UPT, UPT, UR36, UR6, URZ, UP1, !UPT ;  /* 0x0000000624067290 */ /* 0x000fe40008ffe4ff */
[----:B------:R-:W-:Y:S01]  /*0650*/  UIADD3.X UR7, UPT, UPT, UR15, UR7, URZ, UP0, !UPT ;  /* 0x000000070f077290 */ /* 0x000fe200087fe4ff */
[----:B-1----:R-:W-:Y:S01]  /*0660*/  IMAD.U32 R14, RZ, RZ, UR37 ;  /* 0x00000025ff0e7e24 */ /* 0x002fe2000f8e00ff */
[----:B------:R-:W-:Y:S01]  /*0670*/  UIADD3 UR38, UP0, UPT, UR37, UR40, URZ ;  /* 0x0000002825267290 */ /* 0x000fe2000ff1e0ff */
[----:B------:R0:W3:Y:S01]  /*0680*/  LDG.E.S8 R29, desc[UR12][R16.64] ;  /* 0x0000000c101d7981 */ /* 0x0000e2000c1e1300 */
[----:B------:R-:W-:Y:S01]  /*0690*/  UIADD3 UR37, UP1, UPT, UR39, UR41, URZ ;  /* 0x0000002927257290 */ /* 0x000fe2000ff3e0ff */
[----:B------:R-:W-:-:S02]  /*06a0*/  IMAD.U32 R23, RZ, RZ, UR6 ;  /* 0x00000006ff177e24 */ /* 0x000fc4000f8e00ff */
[----:B------:R1:W3:Y:S01]  /*06b0*/  LDG.E.S8 R30, desc[UR12][R18.64] ;  /* 0x0000000c121e7981 */ /* 0x0002e2000c1e1300 */
[----:B------:R-:W-:Y:S01]  /*06c0*/  IMAD.U32 R15, RZ, RZ, UR7 ;  /* 0x00000007ff0f7e24 */ /* 0x000fe2000f8e00ff */
[----:B------:R-:W-:Y:S01]  /*06d0*/  UIADD3.X UR6, UPT, UPT, UR36, UR6, URZ, UP1, !UPT ;  /* 0x0000000624067290 */ /* 0x000fe20008ffe4ff */
[----:B------:R-:W-:Y:S01]  /*06e0*/  IMAD.U32 R22, RZ, RZ, UR39 ;  /* 0x00000027ff167e24 */ /* 0x000fe2000f8e00ff */
[----:B------:R-:W-:Y:S02]  /*06f0*/  UIADD3.X UR7, UPT, UPT, UR15, UR7, URZ, UP0, !UPT ;  /* 0x000000070f077290 */ /* 0x000fe400087fe4ff */
[----:B------:R-:W3:Y:S01]  /*0700*/  LDG.E.S8 R14, desc[UR12][R14.64] ;  /* 0x0000000c0e0e7981 */ /* 0x000ee2000c1e1300 */
[----:B0-----:R-:W-:-:S03]  /*0710*/  IMAD.U32 R16, RZ, RZ, UR38 ;  /* 0x00000026ff107e24 */ /* 0x001fc6000f8e00ff */
[----:B------:R-:W3:Y:S01]  /*0720*/  LDG.E.S8 R23, desc[UR12][R22.64] ;  /* 0x0000000c16177981 */ /* 0x000ee2000c1e1300 */
[----:B-1----:R-:W-:Y:S02]  /*0730*/  IMAD.U32 R19, RZ, RZ, UR6 ;  /* 0x00000006ff137e24 */ /* 0x002fe4000f8e00ff */
[----:B------:R-:W-:Y:S02]  /*0740*/  IMAD.U32 R17, RZ, RZ, UR7 ;  /* 0x00000007ff117e24 */ /* 0x000fe4000f8e00ff */
[----:B------:R-:W-:-:S03]  /*0750*/  IMAD.U32 R18, RZ, RZ, UR37 ;  /* 0x00000025ff127e24 */ /* 0x000fc6000f8e00ff */
[----:B------:R-:W3:Y:S04]  /*0760*/  LDG.E.S8 R16, desc[UR12][R16.64] ;  /* 0x0000000c10107981 */ /* 0x000ee8000c1e1300 */
[----:B------:R-:W3:Y:S01]  /*0770*/  LDG.E.S8 R19, desc[UR12][R18.64] ;  /* 0x0000000c12137981 */ /* 0x000ee2000c1e1300 */
[----:B-----5:R-:W-:Y:S01]  /*0780*/  LOP3.LUT R7, R7, 0xffff, RZ, 0xc0, !PT ;  /* 0x0000ffff07077812 */ /* 0x020fe200078ec0ff */
[----:B------:R-:W-:Y:S01]  /*0790*/  VIADD R24, R24, 0x8 ;  /* 0x0000000818187836 */ /* 0x000fe20000000000 */
[----:B------:R-:W-:Y:S02]  /*07a0*/  ULEA UR5, UR41, UR5, 0x3 ;  /* 0x0000000529057291 */ /* 0x000fe4000f8e18ff */
[----:B------:R-:W-:Y:S01]  /*07b0*/  PRMT R7, R7, 0x8880, RZ ;  /* 0x0000888007077816 */ /* 0x000fe200000000ff */
[----:B------:R-:W-:Y:S01]  /*07c0*/  ULEA UR4, UR40, UR4, 0x3 ;  /* 0x0000000428047291 */ /* 0x000fe2000f8e18ff */
[----:B------:R-:W-:-:S03]  /*07d0*/  ISETP.NE.AND P2, PT, R24, RZ, PT ;  /* 0x000000ff1800720c */ /* 0x000fc60003f45270 */
[----:B------:R-:W-:Y:S02]  /*07e0*/  IMAD.MOV R7, RZ, RZ, -R7 ;  /* 0x000000ffff077224 */ /* 0x000fe400078e0a07 */
[----:B--2---:R-:W-:-:S05]  /*07f0*/  IMAD R8, R8, R9, RZ ;  /* 0x0000000908087224 */ /* 0x004fca00078e02ff */
[----:B------:R-:W-:-:S04]  /*0800*/  ISETP.NE.AND P1, PT, R8, R7, PT ;  /* 0x000000070800720c */ /* 0x000fc80003f25270 */
[----:B------:R-:W-:Y:S01]  /*0810*/  SEL R7, RZ, 0xffffffff, !P1 ;  /* 0xffffffffff077807 */ /* 0x000fe20004800000 */
[----:B----4-:R-:W-:-:S05]  /*0820*/  IMAD R10, R10, R13, RZ ;  /* 0x0000000d0a0a7224 */ /* 0x010fca00078e02ff */
[----:B------:R-:W-:-:S04]  /*0830*/  ISETP.NE.AND P1, PT, R10, R7, PT ;  /* 0x000000070a00720c */ /* 0x000fc80003f25270 */
[----:B------:R-:W-:Y:S01]  /*0840*/  SEL R7, RZ, 0xffffffff, !P1 ;  /* 0xffffffffff077807 */ /* 0x000fe20004800000 */
[----:B------:R-:W-:-:S05]  /*0850*/  IMAD R12, R11, R12, RZ ;  /* 0x0000000c0b0c7224 */ /* 0x000fca00078e02ff */
[----:B------:R-:W-:-:S04]  /*0860*/  ISETP.NE.AND P1, PT, R12, R7, PT ;  /* 0x000000070c00720c */ /* 0x000fc80003f25270 */
[----:B------:R-:W-:Y:S01]  /*0870*/  SEL R7, RZ, 0xffffffff, !P1 ;  /* 0xffffffffff077807 */ /* 0x000fe20004800000 */
[----:B------:R-:W-:-:S05]  /*0880*/  IMAD R26, R25, R26, RZ ;  /* 0x0000001a191a7224 */ /* 0x000fca00078e02ff */
[----:B------:R-:W-:-:S04]  /*0890*/  ISETP.NE.AND P1, PT, R26, R7, PT ;  /* 0x000000071a00720c */ /* 0x000fc80003f25270 */
[----:B------:R-:W-:Y:S01]  /*08a0*/  SEL R7, RZ, 0xffffffff, !P1 ;  /* 0xffffffffff077807 */ /* 0x000fe20004800000 */
[----:B---3--:R-:W-:-:S05]  /*08b0*/  IMAD R28, R27, R28, RZ ;  /* 0x0000001c1b1c7224 */ /* 0x008fca00078e02ff */
        /* <DEDUP_REMOVED lines=11> */
[----:B------:R-:W-:Y:S08]  /*0970*/  @P2 BRA `(.L_x_111) ;  /* 0xfffffff800402947 */ /* 0x000ff0000383ffff */
.L_x_110:
[----:B------:R-:W-:Y:S05]  /*0980*/  @!P0 BRA `(.L_x_112) ;  /* 0x00000004009c8947 */ /* 0x000fea0003800000 */
[----:B------:R-:W-:Y:S02]  /*0990*/  ISETP.GE.U32.AND P1, PT, R20, 0x4, PT ;  /* 0x000000041400780c */ /* 0x000fe40003f26070 */
[----:B------:R-:W-:-:S11]  /*09a0*/  ISETP.NE.AND P0, PT, R2, RZ, PT ;  /* 0x000000ff0200720c */ /* 0x000fd60003f05270 */
[----:B------:R-:W-:Y:S05]  /*09b0*/  @!P1 BRA `(.L_x_113) ;  /* 0x0000000000c09947 */ /* 0x000fea0003800000 */
[----:B------:R-:W1:Y:S01]  /*09c0*/  LDC.64 R12, c[0x0][0x5f0] ;  /* 0x00017c00ff0c7b82 */ /* 0x000e620000000a00 */
[----:B------:R-:W2:Y:S01]  /*09d0*/  LDCU UR4, c[0x0][0x604] ;  /* 0x0000c080ff0477ac */ /* 0x000ea20008000800 */
[----:B------:R-:W3:Y:S06]  /*09e0*/  LDCU UR5, c[0x0][0x608] ;  /* 0x0000c100ff0577ac */ /* 0x000eec0008000800 */
[----:B------:R-:W4:Y:S01]  /*09f0*/  LDC.64 R14, c[0x0][0x5f8] ;  /* 0x00017e00ff0e7b82 */ /* 0x000f220000000a00 */
[C---:B--2---:R-:W-:Y:S01]  /*0a00*/  IMAD R9, R6.reuse, UR4, RZ ;  /* 0x0000000406097c24 */ /* 0x044fe2000f8e02ff */
[----:B------:R-:W-:Y:S01]  /*0a10*/  USHF.R.S32.HI UR6, URZ, 0x1f, UR4 ;  /* 0x0000001fff067899 */ /* 0x000fe20008011404 */
[----:B---3--:R-:W-:-:S03]  /*0a20*/  IMAD R11, R6, UR5, RZ ;  /* 0x00000005060b7c24 */ /* 0x008fc6000f8e02ff */
[----:B-1----:R-:W-:Y:S01]  /*0a30*/  IADD3 R8, P1, PT, R9, R12, RZ ;  /* 0x0000000c09087210 */ /* 0x002fe20007f3e0ff */
[----:B------:R-:W-:-:S03]  /*0a40*/  USHF.R.S32.HI UR7, URZ, 0x1f, UR5 ;  /* 0x0000001fff077899 */ /* 0x000fc60008011405 */
[----:B------:R-:W-:Y:S02]  /*0a50*/  LEA.HI.X.SX32 R9, R9, R13, 0x1, P1 ;  /* 0x0000000d09097211 */ /* 0x000fe400008f0eff */
[----:B------:R-:W-:Y:S02]  /*0a60*/  IADD3 R12, P1, PT, R8, UR4, RZ ;  /* 0x00000004080c7c10 */ /* 0x000fe4000ff3e0ff */
[C---:B----4-:R-:W-:Y:S01]  /*0a70*/  IADD3 R10, P2, PT, R11.reuse, R14, RZ ;  /* 0x0000000e0b0a7210 */ /* 0x050fe20007f5e0ff */
[----:B------:R1:W2:Y:S03]  /*0a80*/  LDG.E.S8 R24, desc[UR12][R8.64] ;  /* 0x0000000c08187981 */ /* 0x0002a6000c1e1300 */
[----:B------:R-:W-:Y:S02]  /*0a90*/  LEA.HI.X.SX32 R11, R11, R15, 0x1, P2 ;  /* 0x0000000f0b0b7211 */ /* 0x000fe400010f0eff */
[----:B------:R-:W-:-:S03]  /*0aa0*/  IADD3 R14, P2, PT, R10, UR5, RZ ;  /* 0x000000050a0e7c10 */ /* 0x000fc6000ff5e0ff */
[----:B------:R-:W2:Y:S01]  /*0ab0*/  LDG.E.S8 R25, desc[UR12][R10.64] ;  /* 0x0000000c0a197981 */ /* 0x000ea2000c1e1300 */
[----:B------:R-:W-:Y:S02]  /*0ac0*/  IADD3.X R13, PT, PT, R9, UR6, RZ, P1, !PT ;  /* 0x00000006090d7c10 */ /* 0x000fe40008ffe4ff */
[----:B------:R-:W-:Y:S02]  /*0ad0*/  IADD3.X R15, PT, PT, R11, UR7, RZ, P2, !PT ;  /* 0x000000070b0f7c10 */ /* 0x000fe400097fe4ff */
[----:B------:R-:W-:Y:S02]  /*0ae0*/  IADD3 R16, P1, PT, R12, UR4, RZ ;  /* 0x000000040c107c10 */ /* 0x000fe4000ff3e0ff */
[----:B------:R-:W-:Y:S01]  /*0af0*/  IADD3 R18, P2, PT, R14, UR5, RZ ;  /* 0x000000050e127c10 */ /* 0x000fe2000ff5e0ff */
[----:B------:R-:W3:Y:S01]  /*0b00*/  LDG.E.S8 R12, desc[UR12][R12.64] ;  /* 0x0000000c0c0c7981 */ /* 0x000ee2000c1e1300 */
[----:B------:R-:W-:-:S03]  /*0b10*/  IADD3.X R17, PT, PT, R13, UR6, RZ, P1, !PT ;  /* 0x000000060d117c10 */ /* 0x000fc60008ffe4ff */
[----:B------:R-:W3:Y:S01]  /*0b20*/  LDG.E.S8 R27, desc[UR12][R14.64] ;  /* 0x0000000c0e1b7981 */ /* 0x000ee2000c1e1300 */
[----:B------:R-:W-:Y:S02]  /*0b30*/  IADD3.X R19, PT, PT, R15, UR7, RZ, P2, !PT ;  /* 0x000000070f137c10 */ /* 0x000fe400097fe4ff */
[----:B------:R-:W-:Y:S01]  /*0b40*/  IADD3 R22, P2, PT, R18, UR5, RZ ;  /* 0x0000000512167c10 */ /* 0x000fe2000ff5e0ff */
[----:B------:R-:W4:Y:S01]  /*0b50*/  LDG.E.S8 R26, desc[UR12][R16.64] ;  /* 0x0000000c101a7981 */ /* 0x000f22000c1e1300 */
[----:B-1----:R-:W-:-:S03]  /*0b60*/  IADD3 R8, P1, PT, R16, UR4, RZ ;  /* 0x0000000410087c10 */ /* 0x002fc6000ff3e0ff */
[----:B------:R-:W4:Y:S01]  /*0b70*/  LDG.E.S8 R11, desc[UR12][R18.64] ;  /* 0x0000000c120b7981 */ /* 0x000f22000c1e1300 */
[----:B------:R-:W-:Y:S02]  /*0b80*/  IADD3.X R23, PT, PT, R19, UR7, RZ, P2, !PT ;  /* 0x0000000713177c10 */ /* 0x000fe400097fe4ff */
[----:B------:R-:W-:-:S04]  /*0b90*/  IADD3.X R9, PT, PT, R17, UR6, RZ, P1, !PT ;  /* 0x0000000611097c10 */ /* 0x000fc80008ffe4ff */
[----:B------:R-:W4:Y:S04]  /*0ba0*/  LDG.E.S8 R23, desc[UR12][R22.64] ;  /* 0x0000000c16177981 */ /* 0x000f28000c1e1300 */
[----:B------:R-:W4:Y:S01]  /*0bb0*/  LDG.E.S8 R8, desc[UR12][R8.64] ;  /* 0x0000000c08087981 */ /* 0x000f22000c1e1300 */
[----:B-----5:R-:W-:-:S04]  /*0bc0*/  LOP3.LUT R7, R7, 0xffff, RZ, 0xc0, !PT ;  /* 0x0000ffff07077812 */ /* 0x020fc800078ec0ff */
[----:B------:R-:W-:-:S05]  /*0bd0*/  PRMT R7, R7, 0x8880, RZ ;  /* 0x0000888007077816 */ /* 0x000fca00000000ff */
[----:B------:R-:W-:Y:S01]  /*0be0*/  IMAD.MOV R7, RZ, RZ, -R7 ;  /* 0x000000ffff077224 */ /* 0x000fe200078e0a07 */
[----:B------:R-:W-:Y:S01]  /*0bf0*/  IADD3 R6, PT, PT, R6, 0x4, RZ ;  /* 0x0000000406067810 */ /* 0x000fe20007ffe0ff */
[----:B--2---:R-:W-:-:S05]  /*0c00*/  IMAD R24, R24, R25, RZ ;  /* 0x0000001918187224 */ /* 0x004fca00078e02ff */
[----:B------:R-:W-:-:S04]  /*0c10*/  ISETP.NE.AND P1, PT, R24, R7, PT ;  /* 0x000000071800720c */ /* 0x000fc80003f25270 */
[----:B------:R-:W-:Y:S01]  /*0c20*/  SEL R7, RZ, 0xffffffff, !P1 ;  /* 0xffffffffff077807 */ /* 0x000fe20004800000 */
[----:B---3--:R-:W-:-:S05]  /*0c30*/  IMAD R12, R12, R27, RZ ;  /* 0x0000001b0c0c7224 */ /* 0x008fca00078e02ff */
[----:B------:R-:W-:Y:S01]  /*0c40*/  ISETP.NE.AND P1, PT, R12, R7, PT ;  /* 0x000000070c00720c */ /* 0x000fe20003f25270 */
[----:B----4-:R-:W-:-:S03]  /*0c50*/  IMAD R26, R26, R11, RZ ;  /* 0x0000000b1a1a7224 */ /* 0x010fc600078e02ff */
[----:B------:R-:W-:-:S04]  /*0c60*/  SEL R7, RZ, 0xffffffff, !P1 ;  /* 0xffffffffff077807 */ /* 0x000fc80004800000 */
[----:B------:R-:W-:-:S04]  /*0c70*/  ISETP.NE.AND P1, PT, R26, R7, PT ;  /* 0x000000071a00720c */ /* 0x000fc80003f25270 */
[----:B------:R-:W-:Y:S01]  /*0c80*/  SEL R7, RZ, 0xffffffff, !P1 ;  /* 0xffffffffff077807 */ /* 0x000fe20004800000 */
[----:B------:R-:W-:-:S05]  /*0c90*/  IMAD R8, R8, R23, RZ ;  /* 0x0000001708087224 */ /* 0x000fca00078e02ff */
[----:B------:R-:W-:-:S04]  /*0ca0*/  ISETP.NE.AND P1, PT, R8, R7, PT ;  /* 0x000000070800720c */ /* 0x000fc80003f25270 */
[----:B------:R-:W-:-:S09]  /*0cb0*/  SEL R7, RZ, 0x1, !P1 ;  /* 0x00000001ff077807 */ /* 0x000fd20004800000 */
.L_x_113:
[----:B------:R-:W-:Y:S05]  /*0cc0*/  @!P0 BRA `(.L_x_112) ;  /* 0x0000000000cc8947 */ /* 0x000fea0003800000 */
[----:B------:R-:W-:Y:S02]  /*0cd0*/  ISETP.NE.AND P1, PT, R21, RZ, PT ;  /* 0x000000ff1500720c */ /* 0x000fe40003f25270 */
[----:B------:R-:W-:-:S04]  /*0ce0*/  LOP3.LUT R8, R0, 0x1, RZ, 0xc0, !PT ;  /* 0x0000000100087812 */ /* 0x000fc800078ec0ff */
[----:B------:R-:W-:-:S07]  /*0cf0*/  ISETP.NE.U32.AND P0, PT, R8, 0x1, PT ;  /* 0x000000010800780c */ /* 0x000fce0003f05070 */
[----:B------:R-:W-:Y:S06]  /*0d00*/  @!P1 BRA `(.L_x_114) ;  /* 0x0000000000709947 */ /* 0x000fec0003800000 */
[----:B------:R-:W1:Y:S08]  /*0d10*/  LDC R13, c[0x0][0x604] ;  /* 0x00018100ff0d7b82 */ /* 0x000e700000000800 */
[----:B------:R-:W2:Y:S08]  /*0d20*/  LDC R15, c[0x0][0x608] ;  /* 0x00018200ff0f7b82 */ /* 0x000eb00000000800 */
[----:B------:R-:W3:Y:S08]  /*0d30*/  LDC.64 R10, c[0x0][0x5f0] ;  /* 0x00017c00ff0a7b82 */ /* 0x000ef00000000a00 */
[----:B------:R-:W4:Y:S01]  /*0d40*/  LDC.64 R16, c[0x0][0x5f8] ;  /* 0x00017e00ff107b82 */ /* 0x000f220000000a00 */
[----:B-1----:R-:W-:-:S02]  /*0d50*/  IMAD R9, R6, R13, RZ ;  /* 0x0000000d06097224 */ /* 0x002fc400078e02ff */
[----:B--2---:R-:W-:-:S03]  /*0d60*/  IMAD R14, R6, R15, RZ ;  /* 0x0000000f060e7224 */ /* 0x004fc600078e02ff */
[----:B---3--:R-:W-:-:S04]  /*0d70*/  IADD3 R8, P1, PT, R9, R10, RZ ;  /* 0x0000000a09087210 */ /* 0x008fc80007f3e0ff */
[----:B------:R-:W-:Y:S02]  /*0d80*/  LEA.HI.X.SX32 R9, R9, R11, 0x1, P1 ;  /* 0x0000000b09097211 */ /* 0x000fe400008f0eff */
[----:B------:R-:W-:Y:S02]  /*0d90*/  IADD3 R12, P1, PT, R8, R13, RZ ;  /* 0x0000000d080c7210 */ /* 0x000fe40007f3e0ff */
[C---:B----4-:R-:W-:Y:S01]  /*0da0*/  IADD3 R10, P2, PT, R14.reuse, R16, RZ ;  /* 0x000000100e0a7210 */ /* 0x050fe20007f5e0ff */
[----:B------:R-:W2:Y:S01]  /*0db0*/  LDG.E.S8 R8, desc[UR12][R8.64] ;  /* 0x0000000c08087981 */ /* 0x000ea2000c1e1300 */
[----:B------:R-:W-:Y:S02]  /*0dc0*/  LEA.HI.X.SX32 R13, R13, R9, 0x1, P1 ;  /* 0x000000090d0d7211 */ /* 0x000fe400008f0eff */
[----:B------:R-:W-:Y:S02]  /*0dd0*/  LEA.HI.X.SX32 R11, R14, R17, 0x1, P2 ;  /* 0x000000110e0b7211 */ /* 0x000fe400010f0eff */
[----:B------:R-:W-:Y:S01]  /*0de0*/  IADD3 R14, P1, PT, R10, R15, RZ ;  /* 0x0000000f0a0e7210 */ /* 0x000fe20007f3e0ff */
[----:B------:R-:W3:Y:S04]  /*0df0*/  LDG.E.S8 R12, desc[UR12][R12.64] ;  /* 0x0000000c0c0c7981 */ /* 0x000ee8000c1e1300 */
[----:B------:R-:W2:Y:S01]  /*0e00*/  LDG.E.S8 R17, desc[UR12][R10.64] ;  /* 0x0000000c0a117981 */ /* 0x000ea2000c1e1300 */
[----:B------:R-:W-:-:S06]  /*0e10*/  LEA.HI.X.SX32 R15, R15, R11, 0x1, P1 ;  /* 0x0000000b0f0f7211 */ /* 0x000fcc00008f0eff */
[----:B------:R-:W3:Y:S01]  /*0e20*/  LDG.E.S8 R15, desc[UR12][R14.64] ;  /* 0x0000000c0e0f7981 */ /* 0x000ee2000c1e1300 */
[----:B-----5:R-:W-:-:S04]  /*0e30*/  LOP3.LUT R7, R7, 0xffff, RZ, 0xc0, !PT ;  /* 0x0000ffff07077812 */ /* 0x020fc800078ec0ff */
[----:B------:R-:W-:-:S05]  /*0e40*/  PRMT R7, R7, 0x8880, RZ ;  /* 0x0000888007077816 */ /* 0x000fca00000000ff */
[----:B------:R-:W-:Y:S02]  /*0e50*/  IMAD.MOV R16, RZ, RZ, -R7 ;  /* 0x000000ffff107224 */ /* 0x000fe400078e0a07 */
[----:B------:R-:W-:Y:S02]  /*0e60*/  VIADD R6, R6, 0x2 ;  /* 0x0000000206067836 */ /* 0x000fe40000000000 */
[----:B--2---:R-:W-:-:S05]  /*0e70*/  IMAD R17, R8, R17, RZ ;  /* 0x0000001108117224 */ /* 0x004fca00078e02ff */
[----:B------:R-:W-:Y:S01]  /*0e80*/  ISETP.NE.AND P1, PT, R17, R16, PT ;  /* 0x000000101100720c */ /* 0x000fe20003f25270 */
[----:B---3--:R-:W-:-:S03]  /*0e90*/  IMAD R8, R12, R15, RZ ;  /* 0x0000000f0c087224 */ /* 0x008fc600078e02ff */
[----:B------:R-:W-:-:S04]  /*0ea0*/  SEL R7, RZ, 0xffffffff, !P1 ;  /* 0xffffffffff077807 */ /* 0x000fc80004800000 */
[----:B------:R-:W-:-:S04]  /*0eb0*/  ISETP.NE.AND P1, PT, R8, R7, PT ;  /* 0x000000070800720c */ /* 0x000fc80003f25270 */
[----:B------:R-:W-:-:S09]  /*0ec0*/  SEL R7, RZ, 0x1, !P1 ;  /* 0x00000001ff077807 */ /* 0x000fd20004800000 */
.L_x_114:
[----:B------:R-:W-:Y:S05]  /*0ed0*/  @P0 BRA `(.L_x_112) ;  /* 0x0000000000480947 */ /* 0x000fea0003800000 */
[----:B------:R-:W1:Y:S01]  /*0ee0*/  LDC.64 R10, c[0x0][0x5f0] ;  /* 0x00017c00ff0a7b82 */ /* 0x000e620000000a00 */
[----:B------:R-:W2:Y:S01]  /*0ef0*/  LDCU UR4, c[0x0][0x604] ;  /* 0x0000c080ff0477ac */ /* 0x000ea20008000800 */
[----:B------:R-:W3:Y:S06]  /*0f00*/  LDCU UR5, c[0x0][0x608] ;  /* 0x0000c100ff0577ac */ /* 0x000eec0008000800 */
[----:B------:R-:W4:Y:S01]  /*0f10*/  LDC.64 R12, c[0x0][0x5f8] ;  /* 0x00017e00ff0c7b82 */ /* 0x000f220000000a00 */
[C---:B--2---:R-:W-:Y:S02]  /*0f20*/  IMAD R9, R6.reuse, UR4, RZ ;  /* 0x0000000406097c24 */ /* 0x044fe4000f8e02ff */
[----:B---3--:R-:W-:-:S03]  /*0f30*/  IMAD R6, R6, UR5, RZ ;  /* 0x0000000506067c24 */ /* 0x008fc6000f8e02ff */
[----:B-1----:R-:W-:-:S04]  /*0f40*/  IADD3 R8, P0, PT, R9, R10, RZ ;  /* 0x0000000a09087210 */ /* 0x002fc80007f1e0ff */
[----:B------:R-:W-:Y:S02]  /*0f50*/  LEA.HI.X.SX32 R9, R9, R11, 0x1, P0 ;  /* 0x0000000b09097211 */ /* 0x000fe400000f0eff */
[----:B----4-:R-:W-:-:S03]  /*0f60*/  IADD3 R10, P1, PT, R6, R12, RZ ;  /* 0x0000000c060a7210 */ /* 0x010fc60007f3e0ff */
[----:B------:R-:W2:Y:S01]  /*0f70*/  LDG.E.S8 R8, desc[UR12][R8.64] ;  /* 0x0000000c08087981 */ /* 0x000ea2000c1e1300 */
[----:B------:R-:W-:-:S06]  /*0f80*/  LEA.HI.X.SX32 R11, R6, R13, 0x1, P1 ;  /* 0x0000000d060b7211 */ /* 0x000fcc00008f0eff */
[----:B------:R-:W2:Y:S01]  /*0f90*/  LDG.E.S8 R11, desc[UR12][R10.64] ;  /* 0x0000000c0a0b7981 */ /* 0x000ea2000c1e1300 */
[----:B-----5:R-:W-:-:S04]  /*0fa0*/  LOP3.LUT R7, R7, 0xffff, RZ, 0xc0, !PT ;  /* 0x0000ffff07077812 */ /* 0x020fc800078ec0ff */
[----:B------:R-:W-:-:S05]  /*0fb0*/  PRMT R7, R7, 0x8880, RZ ;  /* 0x0000888007077816 */ /* 0x000fca00000000ff */
[----:B------:R-:W-:Y:S02]  /*0fc0*/  IMAD.MOV R7, RZ, RZ, -R7 ;  /* 0x000000ffff077224 */ /* 0x000fe400078e0a07 */
[----:B--2---:R-:W-:-:S05]  /*0fd0*/  IMAD R6, R8, R11, RZ ;  /* 0x0000000b08067224 */ /* 0x004fca00078e02ff */
[----:B------:R-:W-:-:S04]  /*0fe0*/  ISETP.NE.AND P0, PT, R6, R7, PT ;  /* 0x000000070600720c */ /* 0x000fc80003f05270 */
[----:B------:R-:W-:-:S09]  /*0ff0*/  SEL R7, RZ, 0x1, !P0 ;  /* 0x00000001ff077807 */ /* 0x000fd20004000000 */
.L_x_112:
[----:B-----5:R1:W-:Y:S01]  /*1000*/  STG.E.U8 desc[UR12][R4.64], R7 ;  /* 0x0000000704007986 */ /* 0x0203e2000c10110c */
[----:B------:R-:W-:-:S05]  /*1010*/  VIADD R3, R3, 0x80 ;  /* 0x0000008003037836 */ /* 0x000fca0000000000 */
[----:B------:R-:W-:-:S13]  /*1020*/  ISETP.GE.AND P0, PT, R3, UR14, PT ;  /* 0x0000000e03007c0c */ /* 0x000fda000bf06270 */
[----:B-1----:R-:W-:Y:S05]  /*1030*/  @P0 BRA `(.L_x_115) ;  /* 0x0000001800c80947 */ /* 0x002fea0003800000 */
        /* <DEDUP_REMOVED lines=15> */
.L_x_117:
        /* <DEDUP_REMOVED lines=18> */
[----:B------:R-:W-:Y:S01]  /*1250*/  MOV R18, UR15 ;  /* 0x0000000f00127c02 */ /* 0x000fe20008000f00 */
[----:B------:R-:W-:Y:S01]  /*1260*/  IMAD.U32 R19, RZ, RZ, UR6 ;  /* 0x00000006ff137e24 */ /* 0x000fe2000f8e00ff */
[----:B------:R-:W-:Y:S02]  /*1270*/  UIADD3.X UR7, UPT, UPT, UR39, UR7, URZ, UP0, !UPT ;  /* 0x0000000727077290 */ /* 0x000fe400087fe4ff */
[----:B------:R-:W-:Y:S01]  /*1280*/  UIADD3.X UR6, UPT, UPT, UR41, UR6, URZ, UP1, !UPT ;  /* 0x0000000629067290 */ /* 0x000fe20008ffe4ff */
[----:B------:R3:W4:Y:S01]  /*1290*/  LDG.E.S8 R10, desc[UR12][R16.64] ;  /* 0x0000000c100a7981 */ /* 0x000722000c1e1300 */
[----:B------:R-:W-:Y:S02]  /*12a0*/  UIADD3 UR15, UP0, UPT, UR37, UR38, URZ ;  /* 0x00000026250f7290 */ /* 0x000fe4000ff1e0ff */
[----:B-1----:R-:W-:Y:S01]  /*12b0*/  IMAD.U32 R14, RZ, RZ, UR37 ;  /* 0x00000025ff0e7e24 */ /* 0x002fe2000f8e00ff */
[----:B------:R1:W4:Y:S01]  /*12c0*/  LDG.E.S8 R13, desc[UR12][R18.64] ;  /* 0x0000000c120d7981 */ /* 0x000322000c1e1300 */
[----:B------:R-:W-:Y:S01]  /*12d0*/  UIADD3 UR37, UP1, UPT, UR36, UR40, URZ ;  /* 0x0000002824257290 */ /* 0x000fe2000ff3e0ff */
[----:B------:R-:W-:Y:S01]  /*12e0*/  IMAD.U32 R15, RZ, RZ, UR7 ;  /* 0x00000007ff0f7e24 */ /* 0x000fe2000f8e00ff */
[----:B------:R-:W-:Y:S01]  /*12f0*/  UIADD3.X UR7, UPT, UPT, UR39, UR7, URZ, UP0, !UPT ;  /* 0x0000000727077290 */ /* 0x000fe200087fe4ff */
[----:B------:R-:W-:-:S02]  /*1300*/  IMAD.U32 R22, RZ, RZ, UR36 ;  /* 0x00000024ff167e24 */ /* 0x000fc4000f8e00ff */
[----:B------:R-:W-:Y:S01]  /*1310*/  IMAD.U32 R23, RZ, RZ, UR6 ;  /* 0x00000006ff177e24 */ /* 0x000fe2000f8e00ff */
[----:B------:R-:W-:Y:S01]  /*1320*/  UIADD3.X UR6, UPT, UPT, UR41, UR6, URZ, UP1, !UPT ;  /* 0x0000000629067290 */ /* 0x000fe20008ffe4ff */
[----:B------:R0:W4:Y:S01]  /*1330*/  LDG.E.S8 R11, desc[UR12][R14.64] ;  /* 0x0000000c0e0b7981 */ /* 0x000122000c1e1300 */
[----:B------:R-:W-:Y:S02]  /*1340*/  UIADD3 UR36, UP0, UPT, UR15, UR38, URZ ;  /* 0x000000260f247290 */ /* 0x000fe4000ff1e0ff */
[----:B---3--:R-:W-:Y:S01]  /*1350*/  IMAD.U32 R16, RZ, RZ, UR15 ;  /* 0x0000000fff107e24 */ /* 0x008fe2000f8e00ff */
[----:B------:R-:W-:Y:S01]  /*1360*/  UIADD3 UR15, UP1, UPT, UR37, UR40, URZ ;  /* 0x00000028250f7290 */ /* 0x000fe2000ff3e0ff */
[----:B------:R3:W4:Y:S01]  /*1370*/  LDG.E.S8 R12, desc[UR12][R22.64] ;  /* 0x0000000c160c7981 */ /* 0x000722000c1e1300 */
[----:B------:R-:W-:Y:S01]  /*1380*/  IMAD.U32 R17, RZ, RZ, UR7 ;  /* 0x00000007ff117e24 */ /* 0x000fe2000f8e00ff */
[----:B------:R-:W-:Y:S01]  /*1390*/  UIADD3.X UR7, UPT, UPT, UR39, UR7, URZ, UP0, !UPT ;  /* 0x0000000727077290 */ /* 0x000fe200087fe4ff */
[----:B-1----:R-:W-:-:S02]  /*13a0*/  IMAD.U32 R18, RZ, RZ, UR37 ;  /* 0x00000025ff127e24 */ /* 0x002fc4000f8e00ff */
[----:B------:R-:W-:Y:S01]  /*13b0*/  IMAD.U32 R19, RZ, RZ, UR6 ;  /* 0x00000006ff137e24 */ /* 0x000fe2000f8e00ff */
[----:B------:R-:W-:Y:S01]  /*13c0*/  UIADD3.X UR6, UPT, UPT, UR41, UR6, URZ, UP1, !UPT ;  /* 0x0000000629067290 */ /* 0x000fe20008ffe4ff */
[----:B------:R1:W4:Y:S01]  /*13d0*/  LDG.E.S8 R25, desc[UR12][R16.64] ;  /* 0x0000000c10197981 */ /* 0x000322000c1e1300 */
[----:B------:R-:W-:Y:S02]  /*13e0*/  UIADD3 UR37, UP0, UPT, UR36, UR38, URZ ;  /* 0x0000002624257290 */ /* 0x000fe4000ff1e0ff */
[----:B0-----:R-:W-:Y:S01]  /*13f0*/  IMAD.U32 R14, RZ, RZ, UR36 ;  /* 0x00000024ff0e7e24 */ /* 0x001fe2000f8e00ff */
[----:B------:R-:W-:Y:S01]  /*1400*/  UIADD3 UR36, UP1, UPT, UR15, UR40, URZ ;  /* 0x000000280f247290 */ /* 0x000fe2000ff3e0ff */
[----:B------:R0:W4:Y:S01]  /*1410*/  LDG.E.S8 R26, desc[UR12][R18.64] ;  /* 0x0000000c121a7981 */ /* 0x000122000c1e1300 */
[----:B------:R-:W-:Y:S01]  /*1420*/  IMAD.U32 R15, RZ, RZ, UR7 ;  /* 0x00000007ff0f7e24 */ /* 0x000fe2000f8e00ff */
[----:B---3--:R-:W-:Y:S01]  /*1430*/  MOV R23, UR6 ;  /* 0x0000000600177c02 */ /* 0x008fe20008000f00 */
[----:B------:R-:W-:Y:S01]  /*1440*/  IMAD.U32 R22, RZ, RZ, UR15 ;  /* 0x0000000fff167e24 */ /* 0x000fe2000f8e00ff */
[----:B------:R-:W-:-:S02]  /*1450*/  UIADD3.X UR7, UPT, UPT, UR39, UR7, URZ, UP0, !UPT ;  /* 0x0000000727077290 */ /* 0x000fc400087fe4ff */
[----:B------:R-:W-:Y:S01]  /*1460*/  UIADD3.X UR6, UPT, UPT, UR41, UR6, URZ, UP1, !UPT ;  /* 0x0000000629067290 */ /* 0x000fe20008ffe4ff */
[----:B-1----:R-:W-:Y:S01]  /*1470*/  IMAD.U32 R16, RZ, RZ, UR37 ;  /* 0x00000025ff107e24 */ /* 0x002fe2000f8e00ff */
[----:B------:R-:W-:Y:S01]  /*1480*/  UIADD3 UR15, UP0, UPT, UR37, UR38, URZ ;  /* 0x00000026250f7290 */ /* 0x000fe2000ff1e0ff */
[----:B------:R1:W3:Y:S01]  /*1490*/  LDG.E.S8 R27, desc[UR12][R14.64] ;  /* 0x0000000c0e1b7981 */ /* 0x0002e2000c1e1300 */
[----:B------:R-:W-:-:S03]  /*14a0*/  UIADD3 UR37, UP1, UPT, UR36, UR40, URZ ;  /* 0x0000002824257290 */ /* 0x000fc6000ff3e0ff */
[----:B------:R1:W3:Y:S01]  /*14b0*/  LDG.E.S8 R28, desc[UR12][R22.64] ;  /* 0x0000000c161c7981 */ /* 0x0002e2000c1e1300 */
[----:B------:R-:W-:Y:S01]  /*14c0*/  IMAD.U32 R17, RZ, RZ, UR7 ;  /* 0x00000007ff117e24 */ /* 0x000fe2000f8e00ff */
[----:B------:R-:W-:Y:S01]  /*14d0*/  UIADD3.X UR7, UPT, UPT, UR39, UR7, URZ, UP0, !UPT ;  /* 0x0000000727077290 */ /* 0x000fe200087fe4ff */
[----:B0-----:R-:W-:Y:S02]  /*14e0*/  IMAD.U32 R18, RZ, RZ, UR36 ;  /* 0x00000024ff127e24 */ /* 0x001fe4000f8e00ff */
        /* <DEDUP_REMOVED lines=9> */
[----:B------:R-:W-:Y:S01]  /*1580*/  IMAD.U32 R15, RZ, RZ, UR7 ;  /* 0x00000007ff0f7e24 */ /* 0x000fe2000f8e00ff */
[----:B------:R-:W-:Y:S01]  /*1590*/  UIADD3.X UR7, UPT, UPT, UR39, UR7, URZ, UP0, !UPT ;  /* 0x0000000727077290 */ /* 0x000fe200087fe4ff */
[----:B------:R-:W-:-:S03]  /*15a0*/  IMAD.U32 R22, RZ, RZ, UR37 ;  /* 0x00000025ff167e24 */ /* 0x000fc6000f8e00ff */
        /* <DEDUP_REMOVED lines=13> */
[----:B------:R-:W-:-:S02]  /*1680*/  ISETP.NE.AND P2, PT, R24, RZ, PT ;  /* 0x000000ff1800720c */ /* 0x000fc40003f45270 */
[----:B------:R-:W-:Y:S01]  /*1690*/  IADD3 R7, PT, PT, -R7, RZ, RZ ;  /* 0x000000ff07077210 */ /* 0x000fe20007ffe1ff */
        /* <DEDUP_REMOVED lines=25> */
.L_x_116:
        /* <DEDUP_REMOVED lines=38> */
[----:B------:R-:W-:Y:S02]  /*1a90*/  IMAD.MOV R7, RZ, RZ, -R7 ;  /* 0x000000ffff077224 */ /* 0x000fe400078e0a07 */
[----:B------:R-:W-:Y:S02]  /*1aa0*/  VIADD R6, R6, 0x4 ;  /* 0x0000000406067836 */ /* 0x000fe40000000000 */
        /* <DEDUP_REMOVED lines=12> */
.L_x_119:
        /* <DEDUP_REMOVED lines=33> */
.L_x_120:
        /* <DEDUP_REMOVED lines=19> */
.L_x_118:
[----:B-----5:R1:W-:Y:S01]  /*1eb0*/  STG.E.U8 desc[UR12][R4.64], R7 ;  /* 0x0000000704007986 */ /* 0x0203e2000c10110c */
[----:B------:R-:W-:-:S07]  /*1ec0*/  VIADD R3, R3, 0x80 ;  /* 0x0000008003037836 */ /* 0x000fce0000000000 */
.L_x_109:
[----:B------:R-:W-:-:S13]  /*1ed0*/  ISETP.GE.AND P0, PT, R3, UR14, PT ;  /* 0x0000000e03007c0c */ /* 0x000fda000bf06270 */
[----:B------:R-:W-:Y:S05]  /*1ee0*/  @P0 BRA `(.L_x_121) ;  /* 0x0000001800400947 */ /* 0x000fea0003800000 */
[----:B-1----:R-:W1:Y:S02]  /*1ef0*/  LDC.64 R4, c[0x0][0x5e8] ;  /* 0x00017a00ff047b82 */ /* 0x002e640000000a00 */
[----:B-1----:R1:W5:Y:S01]  /*1f00*/  LDG.E.U8 R31, desc[UR12][R4.64] ;  /* 0x0000000c041f7981 */ /* 0x002362000c1e1100 */
[----:B------:R-:W-:Y:S01]  /*1f10*/  ISETP.GE.U32.AND P1, PT, R0, 0x8, PT ;  /* 0x000000080000780c */ /* 0x000fe20003f26070 */
[----:B------:R-:W-:Y:S01]  /*1f20*/  IMAD.MOV.U32 R22, RZ, RZ, RZ ;  /* 0x000000ffff167224 */ /* 0x000fe200078e00ff */
[----:B------:R-:W-:-:S11]  /*1f30*/  ISETP.NE.AND P0, PT, R20, RZ, PT ;  /* 0x000000ff1400720c */ /* 0x000fd60003f05270 */
[----:B-1----:R-:W-:Y:S05]  /*1f40*/  @!P1 BRA `(.L_x_122) ;  /* 0x0000000400689947 */ /* 0x002fea0003800000 */
[----:B------:R-:W1:Y:S01]  /*1f50*/  LDC R25, c[0x0][0x604] ;  /* 0x00018100ff197b82 */ /* 0x000e620000000800 */
[----:B------:R-:W-:Y:S01]  /*1f60*/  LOP3.LUT R22, R0, 0x7ffffff8, RZ, 0xc0, !PT ;  /* 0x7ffffff800167812 */ /* 0x000fe200078ec0ff */
[----:B------:R-:W-:Y:S01]  /*1f70*/  BSSY.RECONVERGENT B2, `(.L_x_122) ;  /* 0x0000057000027945 */ /* 0x000fe20003800200 */
[----:B------:R-:W-:Y:S02]  /*1f80*/  IMAD.MOV.U32 R26, RZ, RZ, RZ ;  /* 0x000000ffff1a7224 */ /* 0x000fe400078e00ff */
[----:B------:R-:W-:Y:S02]  /*1f90*/  IMAD.MOV.U32 R24, RZ, RZ, RZ ;  /* 0x000000ffff187224 */ /* 0x000fe400078e00ff */
[----:B------:R-:W-:Y:S01]  /*1fa0*/  IMAD.MOV R40, RZ, RZ, -R22 ;  /* 0x000000ffff287224 */ /* 0x000fe200078e0a16 */
[----:B------:R-:W2:Y:S01]  /*1fb0*/  LDC R27, c[0x0][0x608] ;  /* 0x00018200ff1b7b82 */ /* 0x000ea20000000800 */
[----:B-1----:R-:W-:Y:S02]  /*1fc0*/  SHF.R.S32.HI R29, RZ, 0x1f, R25 ;  /* 0x0000001fff1d7819 */ /* 0x002fe40000011419 */
[----:B--2---:R-:W-:-:S07]  /*1fd0*/  SHF.R.S32.HI R23, RZ, 0x1f, R27 ;  /* 0x0000001fff177819 */ /* 0x004fce000001141b */
.L_x_123:
[----:B------:R-:W-:Y:S02]  /*1fe0*/  IADD3 R6, P1, PT, R26, UR8, RZ ;  /* 0x000000081a067c10 */ /* 0x000fe4000ff3e0ff */
[----:B------:R-:W-:Y:S02]  /*1ff0*/  IADD3 R10, P2, PT, R24, UR10, RZ ;  /* 0x0000000a180a7c10 */ /* 0x000fe4000ff5e0ff */
[----:B------:R-:W-:Y:S02]  /*2000*/  LEA.HI.X.SX32 R7, R26, UR9, 0x1, P1 ;  /* 0x000000091a077c11 */ /* 0x000fe400088f0eff */
[----:B------:R-:W-:Y:S02]  /*2010*/  LEA.HI.X.SX32 R11, R24, UR11, 0x1, P2 ;  /* 0x0000000b180b7c11 */ /* 0x000fe400090f0eff */
[----:B------:R-:W-:Y:S01]  /*2020*/  IADD3 R12, P1, PT, R6, R25, RZ ;  /* 0x00000019060c7210 */ /* 0x000fe20007f3e0ff */
[----:B------:R-:W2:Y:S01]  /*2030*/  LDG.E.S8 R28, desc[UR12][R6.64] ;  /* 0x0000000c061c7981 */ /* 0x000ea2000c1e1300 */
[----:B------:R-:W-:-:S03]  /*2040*/  IADD3 R14, P2, PT, R10, R27, RZ ;  /* 0x0000001b0a0e7210 */ /* 0x000fc60007f5e0ff */
[----:B------:R-:W2:Y:S01]  /*2050*/  LDG.E.S8 R33, desc[UR12][R10.64] ;  /* 0x0000000c0a217981 */ /* 0x000ea2000c1e1300 */
[----:B------:R-:W-:Y:S01]  /*2060*/  IMAD.X R13, R29, 0x1, R7, P1 ;  /* 0x000000011d0d7824 */ /* 0x000fe200008e0607 */
[----:B------:R-:W-:Y:S02]  /*2070*/  IADD3.X R15, PT, PT, R23, R11, RZ, P2, !PT ;  /* 0x0000000b170f7210 */ /* 0x000fe400017fe4ff */
[----:B------:R-:W-:Y:S02]  /*2080*/  IADD3 R16, P1, PT, R12, R25, RZ ;  /* 0x000000190c107210 */ /* 0x000fe40007f3e0ff */
[----:B------:R-:W-:Y:S01]  /*2090*/  IADD3 R42, P2, PT, R14, R27, RZ ;  /* 0x0000001b0e2a7210 */ /* 0x000fe20007f5e0ff */
[----:B------:R1:W3:Y:S04]  /*20a0*/  LDG.E.S8 R30, desc[UR12][R12.64] ;  /* 0x0000000c0c1e7981 */ /* 0x0002e8000c1e1300 */
[----:B------:R4:W3:Y:S01]  /*20b0*/  LDG.E.S8 R35, desc[UR12][R14.64] ;  /* 0x0000000c0e237981 */ /* 0x0008e2000c1e1300 */
[----:B------:R-:W-:-:S02]  /*20c0*/  IMAD.X R17, R29, 0x1, R13, P1 ;  /* 0x000000011d117824 */ /* 0x000fc400008e060d */
[----:B------:R-:W-:Y:S01]  /*20d0*/  IMAD.X R43, R23, 0x1, R15, P2 ;  /* 0x00000001172b7824 */ /* 0x000fe200010e060f */
[----:B------:R-:W-:Y:S02]  /*20e0*/  IADD3 R8, P1, PT, R16, R25, RZ ;  /* 0x0000001910087210 */ /* 0x000fe40007f3e0ff */
[----:B------:R-:W-:Y:S01]  /*20f0*/  IADD3 R18, P2, PT, R42, R27, RZ ;  /* 0x0000001b2a127210 */ /* 0x000fe20007f5e0ff */
[----:B------:R0:W3:Y:S04]  /*2100*/  LDG.E.S8 R32, desc[UR12][R16.64] ;  /* 0x0000000c10207981 */ /* 0x0000e8000c1e1300 */
[----:B------:R-:W3:Y:S01]  /*2110*/  LDG.E.S8 R37, desc[UR12][R42.64] ;  /* 0x0000000c2a257981 */ /* 0x000ee2000c1e1300 */
[----:B------:R-:W-:Y:S02]  /*2120*/  IMAD.X R9, R29, 0x1, R17, P1 ;  /* 0x000000011d097824 */ /* 0x000fe400008e0611 */
[----:B------:R-:W-:Y:S01]  /*2130*/  IMAD.X R19, R23, 0x1, R43, P2 ;  /* 0x0000000117137824 */ /* 0x000fe200010e062b */
[----:B-1----:R-:W-:-:S02]  /*2140*/  IADD3 R12, P1, PT, R8, R25, RZ ;  /* 0x00000019080c7210 */ /* 0x002fc40007f3e0ff */
[----:B------:R-:W-:Y:S01]  /*2150*/  IADD3 R10, P2, PT, R18, R27, RZ ;  /* 0x0000001b120a7210 */ /* 0x000fe20007f5e0ff */
[----:B------:R1:W3:Y:S04]  /*2160*/  LDG.E.S8 R34, desc[UR12][R8.64] ;  /* 0x0000000c08227981 */ /* 0x0002e8000c1e1300 */
[----:B------:R1:W3:Y:S01]  /*2170*/  LDG.E.S8 R39, desc[UR12][R18.64] ;  /* 0x0000000c12277981 */ /* 0x0002e2000c1e1300 */
[----:B------:R-:W-:Y:S02]  /*2180*/  IMAD.X R13, R29, 0x1, R9, P1 ;  /* 0x000000011d0d7824 */ /* 0x000fe400008e0609 */
[----:B------:R-:W-:Y:S01]  /*2190*/  IMAD.X R11, R23, 0x1, R19, P2 ;  /* 0x00000001170b7824 */ /* 0x000fe200010e0613 */
[----:B------:R-:W-:Y:S02]  /*21a0*/  IADD3 R6, P1, PT, R12, R25, RZ ;  /* 0x000000190c067210 */ /* 0x000fe40007f3e0ff */
[----:B----4-:R-:W-:Y:S01]  /*21b0*/  IADD3 R14, P2, PT, R10, R27, RZ ;  /* 0x0000001b0a0e7210 */ /* 0x010fe20007f5e0ff */
[----:B------:R4:W3:Y:S04]  /*21c0*/  LDG.E.S8 R36, desc[UR12][R12.64] ;  /* 0x0000000c0c247981 */ /* 0x0008e8000c1e1300 */
[----:B------:R-:W3:Y:S01]  /*21d0*/  LDG.E.S8 R41, desc[UR12][R10.64] ;  /* 0x0000000c0a297981 */ /* 0x000ee2000c1e1300 */
[----:B------:R-:W-:-:S02]  /*21e0*/  IMAD.X R7, R29, 0x1, R13, P1 ;  /* 0x000000011d077824 */ /* 0x000fc400008e060d */
[----:B------:R-:W-:Y:S01]  /*21f0*/  IMAD.X R15, R23, 0x1, R11, P2 ;  /* 0x00000001170f7824 */ /* 0x000fe200010e060b */
[----:B0-----:R-:W-:Y:S02]  /*2200*/  IADD3 R16, P1, PT, R6, R25, RZ ;  /* 0x0000001906107210 */ /* 0x001fe40007f3e0ff */
[-C--:B-1----:R-:W-:Y:S01]  /*2210*/  IADD3 R8, P2, PT, R14, R27.reuse, RZ ;  /* 0x0000001b0e087210 */ /* 0x082fe20007f5e0ff */
[----:B------:R0:W3:Y:S04]  /*2220*/  LDG.E.S8 R6, desc[UR12][R6.64] ;  /* 0x0000000c06067981 */ /* 0x0000e8000c1e1300 */
[----:B------:R-:W3:Y:S01]  /*2230*/  LDG.E.S8 R43, desc[UR12][R14.64] ;  /* 0x0000000c0e2b7981 */ /* 0x000ee2000c1e1300 */
[----:B------:R-:W-:Y:S02]  /*2240*/  IMAD.X R17, R29, 0x1, R7, P1 ;  /* 0x000000011d117824 */ /* 0x000fe400008e0607 */
[----:B------:R-:W-:Y:S01]  /*2250*/  IMAD.X R9, R23, 0x1, R15, P2 ;  /* 0x0000000117097824 */ /* 0x000fe200010e060f */
[----:B------:R-:W-:-:S02]  /*2260*/  IADD3 R18, P2, PT, R8, R27, RZ ;  /* 0x0000001b08127210 */ /* 0x000fc40007f5e0ff */
[----:B----4-:R-:W-:Y:S01]  /*2270*/  IADD3 R12, P1, PT, R16, R25, RZ ;  /* 0x00000019100c7210 */ /* 0x010fe20007f3e0ff */
[----:B------:R-:W4:Y:S02]  /*2280*/  LDG.E.S8 R38, desc[UR12][R16.64] ;  /* 0x0000000c10267981 */ /* 0x000f24000c1e1300 */
[----:B------:R-:W-:Y:S02]  /*2290*/  IMAD.X R19, R23, 0x1, R9, P2 ;  /* 0x0000000117137824 */ /* 0x000fe400010e0609 */
[----:B------:R-:W4:Y:S01]  /*22a0*/  LDG.E.S8 R11, desc[UR12][R8.64] ;  /* 0x0000000c080b7981 */ /* 0x000f22000c1e1300 */
[----:B------:R-:W-:-:S03]  /*22b0*/  IMAD.X R13, R29, 0x1, R17, P1 ;  /* 0x000000011d0d7824 */ /* 0x000fc600008e0611 */
[----:B------:R-:W4:Y:S04]  /*22c0*/  LDG.E.S8 R19, desc[UR12][R18.64] ;  /* 0x0000000c12137981 */ /* 0x000f28000c1e1300 */
[----:B------:R-:W4:Y:S01]  /*22d0*/  LDG.E.S8 R12, desc[UR12][R12.64] ;  /* 0x0000000c0c0c7981 */ /* 0x000f22000c1e1300 */
[----:B-----5:R-:W-:-:S04]  /*22e0*/  LOP3.LUT R31, R31, 0xffff, RZ, 0xc0, !PT ;  /* 0x0000ffff1f1f7812 */ /* 0x020fc800078ec0ff */
[----:B0-----:R-:W-:-:S04]  /*22f0*/  PRMT R7, R31, 0x8880, RZ ;  /* 0x000088801f077816 */ /* 0x001fc800000000ff */
[----:B------:R-:W-:Y:S01]  /*2300*/  IADD3 R7, PT, PT, -R7, RZ, RZ ;  /* 0x000000ff07077210 */ /* 0x000fe20007ffe1ff */
[----:B------:R-:W-:-:S05]  /*2310*/  VIADD R40, R40, 0x8 ;  /* 0x0000000828287836 */ /* 0x000fca0000000000 */
[----:B------:R-:W-:Y:S01]  /*2320*/  ISETP.NE.AND P2, PT, R40, RZ, PT ;  /* 0x000000ff2800720c */ /* 0x000fe20003f45270 */
[----:B------:R-:W-:Y:S02]  /*2330*/  IMAD R24, R27, 0x8, R24 ;  /* 0x000000081b187824 */ /* 0x000fe400078e0218 */
[----:B------:R-:W-:Y:S02]  /*2340*/  IMAD R26, R25, 0x8, R26 ;  /* 0x00000008191a7824 */ /* 0x000fe400078e021a */
[----:B--2---:R-:W-:-:S05]  /*2350*/  IMAD R28, R28, R33, RZ ;  /* 0x000000211c1c7224 */ /* 0x004fca00078e02ff */
        /* <DEDUP_REMOVED lines=12> */
[----:B------:R-:W-:Y:S01]  /*2420*/  ISETP.NE.AND P1, PT, R36, R7, PT ;  /* 0x000000072400720c */ /* 0x000fe20003f25270 */
[----:B------:R-:W-:-:S03]  /*2430*/  IMAD R43, R6, R43, RZ ;  /* 0x0000002b062b7224 */ /* 0x000fc600078e02ff */
[----:B------:R-:W-:-:S04]  /*2440*/  SEL R6, RZ, 0xffffffff, !P1 ;  /* 0xffffffffff067807 */ /* 0x000fc80004800000 */
[----:B------:R-:W-:-:S04]  /*2450*/  ISETP.NE.AND P1, PT, R43, R6, PT ;  /* 0x000000062b00720c */ /* 0x000fc80003f25270 */
[----:B------:R-:W-:Y:S01]  /*2460*/  SEL R6, RZ, 0xffffffff, !P1 ;  /* 0xffffffffff067807 */ /* 0x000fe20004800000 */
[----:B----4-:R-:W-:-:S05]  /*2470*/  IMAD R11, R38, R11, RZ ;  /* 0x0000000b260b7224 */ /* 0x010fca00078e02ff */
[----:B------:R-:W-:Y:S01]  /*2480*/  ISETP.NE.AND P1, PT, R11, R6, PT ;  /* 0x000000060b00720c */ /* 0x000fe20003f25270 */
[----:B------:R-:W-:-:S03]  /*2490*/  IMAD R19, R12, R19, RZ ;  /* 0x000000130c137224 */ /* 0x000fc600078e02ff */
[----:B------:R-:W-:-:S04]  /*24a0*/  SEL R6, RZ, 0xffffffff, !P1 ;  /* 0xffffffffff067807 */ /* 0x000fc80004800000 */
[----:B------:R-:W-:-:S04]  /*24b0*/  ISETP.NE.AND P1, PT, R19, R6, PT ;  /* 0x000000061300720c */ /* 0x000fc80003f25270 */
[----:B------:R-:W-:Y:S01]  /*24c0*/  SEL R31, RZ, 0x1, !P1 ;  /* 0x00000001ff1f7807 */ /* 0x000fe20004800000 */
[----:B------:R-:W-:Y:S08]  /*24d0*/  @P2 BRA `(.L_x_123) ;  /* 0xfffffff800c02947 */ /* 0x000ff0000383ffff */
[----:B------:R-:W-:Y:S05]  /*24e0*/  BSYNC.RECONVERGENT B2 ;  /* 0x0000000000027941 */ /* 0x000fea0003800200 */
.L_x_122:
[----:B------:R-:W-:Y:S05]  /*24f0*/  @!P0 BRA `(.L_x_124) ;  /* 0x0000000400908947 */ /* 0x000fea0003800000 */
[----:B------:R-:W-:Y:S02]  /*2500*/  ISETP.GE.U32.AND P1, PT, R20, 0x4, PT ;  /* 0x000000041400780c */ /* 0x000fe40003f26070 */
[----:B------:R-:W-:-:S11]  /*2510*/  ISETP.NE.AND P0, PT, R2, RZ, PT ;  /* 0x000000ff0200720c */ /* 0x000fd60003f05270 */
[----:B------:R-:W-:Y:S05]  /*2520*/  @!P1 BRA `(.L_x_125) ;  /* 0x0000000000bc9947 */ /* 0x000fea0003800000 */
[----:B------:R-:W1:Y:S01]  /*2530*/  LDCU UR4, c[0x0][0x604] ;  /* 0x0000c080ff0477ac */ /* 0x000e620008000800 */
[----:B------:R-:W2:Y:S01]  /*2540*/  LDCU UR5, c[0x0][0x608] ;  /* 0x0000c100ff0577ac */ /* 0x000ea20008000800 */
[----:B------:R-:W3:Y:S01]  /*2550*/  LDCU.128 UR32, c[0x0][0x5f0] ;  /* 0x0000be00ff2077ac */ /* 0x000ee20008000c00 */
[C---:B-1----:R-:W-:Y:S01]  /*2560*/  IMAD R7, R22.reuse, UR4, RZ ;  /* 0x0000000416077c24 */ /* 0x042fe2000f8e02ff */
[----:B------:R-:W-:Y:S01]  /*2570*/  USHF.R.S32.HI UR6, URZ, 0x1f, UR4 ;  /* 0x0000001fff067899 */ /* 0x000fe20008011404 */
[----:B--2---:R-:W-:-:S03]  /*2580*/  IMAD R9, R22, UR5, RZ ;  /* 0x0000000516097c24 */ /* 0x004fc6000f8e02ff */
[----:B---3--:R-:W-:Y:S02]  /*2590*/  IADD3 R6, P1, PT, R7, UR32, RZ ;  /* 0x0000002007067c10 */ /* 0x008fe4000ff3e0ff */
[----:B------:R-:W-:Y:S02]  /*25a0*/  IADD3 R8, P2, PT, R9, UR34, RZ ;  /* 0x0000002209087c10 */ /* 0x000fe4000ff5e0ff */
[----:B------:R-:W-:Y:S02]  /*25b0*/  LEA.HI.X.SX32 R7, R7, UR33, 0x1, P1 ;  /* 0x0000002107077c11 */ /* 0x000fe400088f0eff */
[----:B------:R-:W-:Y:S01]  /*25c0*/  LEA.HI.X.SX32 R9, R9, UR35, 0x1, P2 ;  /* 0x0000002309097c11 */ /* 0x000fe200090f0eff */
[----:B------:R-:W-:Y:S01]  /*25d0*/  USHF.R.S32.HI UR7, URZ, 0x1f, UR5 ;  /* 0x0000001fff077899 */ /* 0x000fe20008011405 */
[----:B------:R-:W-:Y:S01]  /*25e0*/  IADD3 R10, P1, PT, R6, UR4, RZ ;  /* 0x00000004060a7c10 */ /* 0x000fe2000ff3e0ff */
[----:B------:R1:W2:Y:S01]  /*25f0*/  LDG.E.S8 R23, desc[UR12][R6.64] ;  /* 0x0000000c06177981 */ /* 0x0002a2000c1e1300 */
[----:B------:R-:W-:-:S02]  /*2600*/  IADD3 R12, P2, PT, R8, UR5, RZ ;  /* 0x00000005080c7c10 */ /* 0x000fc4000ff5e0ff */
[----:B------:R-:W-:Y:S01]  /*2610*/  IADD3.X R11, PT, PT, R7, UR6, RZ, P1, !PT ;  /* 0x00000006070b7c10 */ /* 0x000fe20008ffe4ff */
[----:B------:R3:W2:Y:S01]  /*2620*/  LDG.E.S8 R24, desc[UR12][R8.64] ;  /* 0x0000000c08187981 */ /* 0x0006a2000c1e1300 */
[----:B------:R-:W-:Y:S02]  /*2630*/  IADD3.X R13, PT, PT, R9, UR7, RZ, P2, !PT ;  /* 0x00000007090d7c10 */ /* 0x000fe400097fe4ff */
[----:B------:R-:W-:Y:S02]  /*2640*/  IADD3 R14, P1, PT, R10, UR4, RZ ;  /* 0x000000040a0e7c10 */ /* 0x000fe4000ff3e0ff */
[----:B------:R-:W-:Y:S01]  /*2650*/  IADD3 R16, P2, PT, R12, UR5, RZ ;  /* 0x000000050c107c10 */ /* 0x000fe2000ff5e0ff */
[----:B------:R-:W4:Y:S01]  /*2660*/  LDG.E.S8 R10, desc[UR12][R10.64] ;  /* 0x0000000c0a0a7981 */ /* 0x000f22000c1e1300 */
[----:B------:R-:W-:-:S03]  /*2670*/  IADD3.X R15, PT, PT, R11, UR6, RZ, P1, !PT ;  /* 0x000000060b0f7c10 */ /* 0x000fc60008ffe4ff */
[----:B------:R-:W4:Y:S01]  /*2680*/  LDG.E.S8 R25, desc[UR12][R12.64] ;  /* 0x0000000c0c197981 */ /* 0x000f22000c1e1300 */
[----:B------:R-:W-:Y:S02]  /*2690*/  IADD3.X R17, PT, PT, R13, UR7, RZ, P2, !PT ;  /* 0x000000070d117c10 */ /* 0x000fe400097fe4ff */
[----:B-1----:R-:W-:Y:S01]  /*26a0*/  IADD3 R6, P1, PT, R14, UR4, RZ ;  /* 0x000000040e067c10 */ /* 0x002fe2000ff3e0ff */
[----:B------:R-:W4:Y:S01]  /*26b0*/  LDG.E.S8 R26, desc[UR12][R14.64] ;  /* 0x0000000c0e1a7981 */ /* 0x000f22000c1e1300 */
[----:B------:R-:W-:-:S03]  /*26c0*/  IADD3 R18, P2, PT, R16, UR5, RZ ;  /* 0x0000000510127c10 */ /* 0x000fc6000ff5e0ff */
[----:B------:R-:W4:Y:S01]  /*26d0*/  LDG.E.S8 R9, desc[UR12][R16.64] ;  /* 0x0000000c10097981 */ /* 0x000f22000c1e1300 */
[----:B------:R-:W-:Y:S02]  /*26e0*/  IADD3.X R7, PT, PT, R15, UR6, RZ, P1, !PT ;  /* 0x000000060f077c10 */ /* 0x000fe40008ffe4ff */
[----:B------:R-:W-:-:S04]  /*26f0*/  IADD3.X R19, PT, PT, R17, UR7, RZ, P2, !PT ;  /* 0x0000000711137c10 */ /* 0x000fc800097fe4ff */
[----:B------:R1:W4:Y:S04]  /*2700*/  LDG.E.S8 R7, desc[UR12][R6.64] ;  /* 0x0000000c06077981 */ /* 0x000328000c1e1300 */
[----:B------:R-:W4:Y:S01]  /*2710*/  LDG.E.S8 R18, desc[UR12][R18.64] ;  /* 0x0000000c12127981 */ /* 0x000f22000c1e1300 */
[----:B-----5:R-:W-:-:S04]  /*2720*/  LOP3.LUT R31, R31, 0xffff, RZ, 0xc0, !PT ;  /* 0x0000ffff1f1f7812 */ /* 0x020fc800078ec0ff */
[----:B---3--:R-:W-:-:S05]  /*2730*/  PRMT R8, R31, 0x8880, RZ ;  /* 0x000088801f087816 */ /* 0x008fca00000000ff */
[----:B------:R-:W-:Y:S02]  /*2740*/  IMAD.MOV R8, RZ, RZ, -R8 ;  /* 0x000000ffff087224 */ /* 0x000fe400078e0a08 */
[----:B------:R-:W-:Y:S02]  /*2750*/  VIADD R22, R22, 0x4 ;  /* 0x0000000416167836 */ /* 0x000fe40000000000 */
[----:B--2---:R-:W-:-:S05]  /*2760*/  IMAD R23, R23, R24, RZ ;  /* 0x0000001817177224 */ /* 0x004fca00078e02ff */
[----:B------:R-:W-:-:S04]  /*2770*/  ISETP.NE.AND P1, PT, R23, R8, PT ;  /* 0x000000081700720c */ /* 0x000fc80003f25270 */
[----:B------:R-:W-:Y:S01]  /*2780*/  SEL R8, RZ, 0xffffffff, !P1 ;  /* 0xffffffffff087807 */ /* 0x000fe20004800000 */
[----:B----4-:R-:W-:-:S05]  /*2790*/  IMAD R25, R10, R25, RZ ;  /* 0x000000190a197224 */ /* 0x010fca00078e02ff */
[----:B------:R-:W-:Y:S01]  /*27a0*/  ISETP.NE.AND P1, PT, R25, R8, PT ;  /* 0x000000081900720c */ /* 0x000fe20003f25270 */
[----:B------:R-:W-:-:S03]  /*27b0*/  IMAD R9, R26, R9, RZ ;  /* 0x000000091a097224 */ /* 0x000fc600078e02ff */
[----:B-1----:R-:W-:-:S04]  /*27c0*/  SEL R6, RZ, 0xffffffff, !P1 ;  /* 0xffffffffff067807 */ /* 0x002fc80004800000 */
[----:B------:R-:W-:-:S04]  /*27d0*/  ISETP.NE.AND P1, PT, R9, R6, PT ;  /* 0x000000060900720c */ /* 0x000fc80003f25270 */
[----:B------:R-:W-:Y:S01]  /*27e0*/  SEL R6, RZ, 0xffffffff, !P1 ;  /* 0xffffffffff067807 */ /* 0x000fe20004800000 */
[----:B------:R-:W-:-:S05]  /*27f0*/  IMAD R7, R7, R18, RZ ;  /* 0x0000001207077224 */ /* 0x000fca00078e02ff */
[----:B------:R-:W-:-:S04]  /*2800*/  ISETP.NE.AND P1, PT, R7, R6, PT ;  /* 0x000000060700720c */ /* 0x000fc80003f25270 */
[----:B------:R-:W-:-:S09]  /*2810*/  SEL R31, RZ, 0x1, !P1 ;  /* 0x00000001ff1f7807 */ /* 0x000fd20004800000 */
.L_x_125:
[----:B------:R-:W-:Y:S05]  /*2820*/  @!P0 BRA `(.L_x_124) ;  /* 0x0000000000c48947 */ /* 0x000fea0003800000 */
[----:B------:R-:W-:Y:S02]  /*2830*/  ISETP.NE.AND P1, PT, R21, RZ, PT ;  /* 0x000000ff1500720c */ /* 0x000fe40003f25270 */
[----:B------:R-:W-:-:S04]  /*2840*/  LOP3.LUT R6, R0, 0x1, RZ, 0xc0, !PT ;  /* 0x0000000100067812 */ /* 0x000fc800078ec0ff */
[----:B------:R-:W-:-:S07]  /*2850*/  ISETP.NE.U32.AND P0, PT, R6, 0x1, PT ;  /* 0x000000010600780c */ /* 0x000fce0003f05070 */
[----:B------:R-:W-:Y:S06]  /*2860*/  @!P1 BRA `(.L_x_126) ;  /* 0x00000000006c9947 */ /* 0x000fec0003800000 */
[----:B------:R-:W1:Y:S01]  /*2870*/  LDC R11, c[0x0][0x604] ;  /* 0x00018100ff0b7b82 */ /* 0x000e620000000800 */
[----:B------:R-:W2:Y:S07]  /*2880*/  LDCU.128 UR4, c[0x0][0x5f0] ;  /* 0x0000be00ff0477ac */ /* 0x000eae0008000c00 */
[----:B------:R-:W3:Y:S01]  /*2890*/  LDC R13, c[0x0][0x608] ;  /* 0x00018200ff0d7b82 */ /* 0x000ee20000000800 */
[----:B-1----:R-:W-:-:S05]  /*28a0*/  IMAD R7, R22, R11, RZ ;  /* 0x0000000b16077224 */ /* 0x002fca00078e02ff */
[----:B--2---:R-:W-:Y:S01]  /*28b0*/  IADD3 R6, P1, PT, R7, UR4, RZ ;  /* 0x0000000407067c10 */ /* 0x004fe2000ff3e0ff */
[----:B---3--:R-:W-:-:S03]  /*28c0*/  IMAD R9, R22, R13, RZ ;  /* 0x0000000d16097224 */ /* 0x008fc600078e02ff */
[----:B------:R-:W-:Y:S02]  /*28d0*/  LEA.HI.X.SX32 R7, R7, UR5, 0x1, P1 ;  /* 0x0000000507077c11 */ /* 0x000fe400088f0eff */
[----:B------:R-:W-:Y:S02]  /*28e0*/  IADD3 R10, P1, PT, R6, R11, RZ ;  /* 0x0000000b060a7210 */ /* 0x000fe40007f3e0ff */
[----:B------:R-:W-:Y:S01]  /*28f0*/  IADD3 R8, P2, PT, R9, UR6, RZ ;  /* 0x0000000609087c10 */ /* 0x000fe2000ff5e0ff */
[----:B------:R-:W2:Y:S01]  /*2900*/  LDG.E.S8 R6, desc[UR12][R6.64] ;  /* 0x0000000c06067981 */ /* 0x000ea2000c1e1300 */
[----:B------:R-:W-:Y:S02]  /*2910*/  LEA.HI.X.SX32 R11, R11, R7, 0x1, P1 ;  /* 0x000000070b0b7211 */ /* 0x000fe400008f0eff */
[----:B------:R-:W-:Y:S02]  /*2920*/  LEA.HI.X.SX32 R9, R9, UR7, 0x1, P2 ;  /* 0x0000000709097c11 */ /* 0x000fe400090f0eff */
        /* <DEDUP_REMOVED lines=15> */
.L_x_126:
[----:B------:R-:W-:Y:S05]  /*2a20*/  @P0 BRA `(.L_x_124) ;  /* 0x0000000000440947 */ /* 0x000fea0003800000 */
[----:B------:R-:W1:Y:S01]  /*2a30*/  LDCU UR4, c[0x0][0x604] ;  /* 0x0000c080ff0477ac */ /* 0x000e620008000800 */
[----:B------:R-:W2:Y:S01]  /*2a40*/  LDCU UR5, c[0x0][0x608] ;  /* 0x0000c100ff0577ac */ /* 0x000ea20008000800 */
[----:B------:R-:W3:Y:S01]  /*2a50*/  LDCU.128 UR32, c[0x0][0x5f0] ;  /* 0x0000be00ff2077ac */ /* 0x000ee20008000c00 */
[C---:B-1----:R-:W-:Y:S02]  /*2a60*/  IMAD R7, R22.reuse, UR4, RZ ;  /* 0x0000000416077c24 */ /* 0x042fe4000f8e02ff */
[----:B--2---:R-:W-:-:S03]  /*2a70*/  IMAD R22, R22, UR5, RZ ;  /* 0x0000000516167c24 */ /* 0x004fc6000f8e02ff */
[C---:B---3--:R-:W-:Y:S02]  /*2a80*/  IADD3 R6, P0, PT, R7.reuse, UR32, RZ ;  /* 0x0000002007067c10 */ /* 0x048fe4000ff1e0ff */
[C---:B------:R-:W-:Y:S02]  /*2a90*/  IADD3 R8, P1, PT, R22.reuse, UR34, RZ ;  /* 0x0000002216087c10 */ /* 0x040fe4000ff3e0ff */
[----:B------:R-:W-:Y:S02]  /*2aa0*/  LEA.HI.X.SX32 R7, R7, UR33, 0x1, P0 ;  /* 0x0000002107077c11 */ /* 0x000fe400080f0eff */
[----:B------:R-:W-:-:S03]  /*2ab0*/  LEA.HI.X.SX32 R9, R22, UR35, 0x1, P1 ;  /* 0x0000002316097c11 */ /* 0x000fc600088f0eff */
[----:B------:R-:W2:Y:S04]  /*2ac0*/  LDG.E.S8 R6, desc[UR12][R6.64] ;  /* 0x0000000c06067981 */ /* 0x000ea8000c1e1300 */
[----:B------:R-:W2:Y:S01]  /*2ad0*/  LDG.E.S8 R9, desc[UR12][R8.64] ;  /* 0x0000000c08097981 */ /* 0x000ea2000c1e1300 */
[----:B-----5:R-:W-:-:S04]  /*2ae0*/  LOP3.LUT R31, R31, 0xffff, RZ, 0xc0, !PT ;  /* 0x0000ffff1f1f7812 */ /* 0x020fc800078ec0ff */
[----:B------:R-:W-:-:S05]  /*2af0*/  PRMT R11, R31, 0x8880, RZ ;  /* 0x000088801f0b7816 */ /* 0x000fca00000000ff */
[----:B------:R-:W-:Y:S02]  /*2b00*/  IMAD.MOV R11, RZ, RZ, -R11 ;  /* 0x000000ffff0b7224 */ /* 0x000fe400078e0a0b */
[----:B--2---:R-:W-:-:S05]  /*2b10*/  IMAD R10, R6, R9, RZ ;  /* 0x00000009060a7224 */ /* 0x004fca00078e02ff */
[----:B------:R-:W-:-:S04]  /*2b20*/  ISETP.NE.AND P0, PT, R10, R11, PT ;  /* 0x0000000b0a00720c */ /* 0x000fc80003f05270 */
[----:B------:R-:W-:-:S09]  /*2b30*/  SEL R31, RZ, 0x1, !P0 ;  /* 0x00000001ff1f7807 */ /* 0x000fd20004000000 */
.L_x_124:
[----:B-----5:R1:W-:Y:S01]  /*2b40*/  STG.E.U8 desc[UR12][R4.64], R31 ;  /* 0x0000001f04007986 */ /* 0x0203e2000c10110c */
[----:B------:R-:W-:-:S07]  /*2b50*/  VIADD R3, R3, 0x80 ;  /* 0x0000008003037836 */ /* 0x000fce0000000000 */
.L_x_115:
        /* <DEDUP_REMOVED lines=12> */
[----:B------:R-:W-:Y:S01]  /*2c20*/  IMAD.MOV.U32 R24, RZ, RZ, RZ ;  /* 0x000000ffff187224 */ /* 0x000fe200078e00ff */
[----:B------:R-:W-:Y:S02]  /*2c30*/  IADD3 R40, PT, PT, -R22, RZ, RZ ;  /* 0x000000ff16287210 */ /* 0x000fe40007ffe1ff */
[----:B------:R-:W2:Y:S01]  /*2c40*/  LDC R27, c[0x0][0x608] ;  /* 0x00018200ff1b7b82 */ /* 0x000ea20000000800 */
[----:B-1----:R-:W-:Y:S02]  /*2c50*/  SHF.R.S32.HI R29, RZ, 0x1f, R25 ;  /* 0x0000001fff1d7819 */ /* 0x002fe40000011419 */
[----:B--2---:R-:W-:-:S07]  /*2c60*/  SHF.R.S32.HI R23, RZ, 0x1f, R27 ;  /* 0x0000001fff177819 */ /* 0x004fce000001141b */
.L_x_129:
        /* <DEDUP_REMOVED lines=8> */
[----:B------:R-:W-:Y:S02]  /*2cf0*/  IMAD.X R13, R29, 0x1, R7, P1 ;  /* 0x000000011d0d7824 */ /* 0x000fe400008e0607 */
[----:B------:R-:W-:Y:S01]  /*2d00*/  IMAD.X R15, R23, 0x1, R11, P2 ;  /* 0x00000001170f7824 */ /* 0x000fe200010e060b */
        /* <DEDUP_REMOVED lines=35> */
[----:B------:R-:W-:-:S03]  /*2f40*/  IADD3.X R13, PT, PT, R29, R17, RZ, P1, !PT ;  /* 0x000000111d0d7210 */ /* 0x000fc60000ffe4ff */
[----:B------:R-:W4:Y:S04]  /*2f50*/  LDG.E.S8 R19, desc[UR12][R18.64] ;  /* 0x0000000c12137981 */ /* 0x000f28000c1e1300 */
[----:B------:R-:W4:Y:S01]  /*2f60*/  LDG.E.S8 R12, desc[UR12][R12.64] ;  /* 0x0000000c0c0c7981 */ /* 0x000f22000c1e1300 */
[----:B-----5:R-:W-:-:S04]  /*2f70*/  LOP3.LUT R31, R31, 0xffff, RZ, 0xc0, !PT ;  /* 0x0000ffff1f1f7812 */ /* 0x020fc800078ec0ff */
[----:B0-----:R-:W-:-:S05]  /*2f80*/  PRMT R7, R31, 0x8880, RZ ;  /* 0x000088801f077816 */ /* 0x001fca00000000ff */
[----:B------:R-:W-:Y:S02]  /*2f90*/  IMAD.MOV R7, RZ, RZ, -R7 ;  /* 0x000000ffff077224 */ /* 0x000fe400078e0a07 */
        /* <DEDUP_REMOVED lines=30> */
.L_x_128:
        /* <DEDUP_REMOVED lines=51> */
.L_x_131:
        /* <DEDUP_REMOVED lines=32> */
.L_x_132:
        /* <DEDUP_REMOVED lines=18> */
.L_x_130:
[----:B-----5:R2:W-:Y:S01]  /*37d0*/  STG.E.U8 desc[UR12][R4.64], R31 ;  /* 0x0000001f04007986 */ /* 0x0205e2000c10110c */
[----:B------:R-:W-:-:S07]  /*37e0*/  VIADD R3, R3, 0x80 ;  /* 0x0000008003037836 */ /* 0x000fce0000000000 */
.L_x_121:
[----:B------:R-:W-:-:S13]  /*37f0*/  ISETP.GE.AND P0, PT, R3, UR14, PT ;  /* 0x0000000e03007c0c */ /* 0x000fda000bf06270 */
[----:B------:R-:W-:Y:S05]  /*3800*/  @P0 BRA `(.L_x_133) ;  /* 0x0000001800440947 */ /* 0x000fea0003800000 */
[----:B-12---:R-:W1:Y:S02]  /*3810*/  LDC.64 R4, c[0x0][0x5e8] ;  /* 0x00017a00ff047b82 */ /* 0x006e640000000a00 */
[----:B-1----:R1:W5:Y:S01]  /*3820*/  LDG.E.U8 R31, desc[UR12][R4.64] ;  /* 0x0000000c041f7981 */ /* 0x002362000c1e1100 */
[----:B------:R-:W-:Y:S01]  /*3830*/  ISETP.GE.U32.AND P1, PT, R0, 0x8, PT ;  /* 0x000000080000780c */ /* 0x000fe20003f26070 */
[----:B------:R-:W-:Y:S01]  /*3840*/  IMAD.MOV.U32 R22, RZ, RZ, RZ ;  /* 0x000000ffff167224 */ /* 0x000fe200078e00ff */
[----:B------:R-:W-:-:S11]  /*3850*/  ISETP.NE.AND P0, PT, R20, RZ, PT ;  /* 0x000000ff1400720c */ /* 0x000fd60003f05270 */
[----:B-1----:R-:W-:Y:S05]  /*3860*/  @!P1 BRA `(.L_x_134) ;  /* 0x0000000400689947 */ /* 0x002fea0003800000 */
[----:B------:R-:W1:Y:S01]  /*3870*/  LDC R25, c[0x0][0x604] ;  /* 0x00018100ff197b82 */ /* 0x000e620000000800 */
[----:B------:R-:W-:Y:S01]  /*3880*/  LOP3.LUT R22, R0, 0x7ffffff8, RZ, 0xc0, !PT ;  /* 0x7ffffff800167812 */ /* 0x000fe200078ec0ff */
[----:B------:R-:W-:Y:S01]  /*3890*/  HFMA2 R26, -RZ, RZ, 0, 0 ;  /* 0x00000000ff1a7431 */ /* 0x000fe200000001ff */
[----:B------:R-:W-:Y:S01]  /*38a0*/  BSSY.RECONVERGENT B2, `(.L_x_134) ;  /* 0x0000056000027945 */ /* 0x000fe20003800200 */
[----:B------:R-:W-:Y:S02]  /*38b0*/  IMAD.MOV.U32 R24, RZ, RZ, RZ ;  /* 0x000000ffff187224 */ /* 0x000fe400078e00ff */
[----:B------:R-:W-:Y:S02]  /*38c0*/  IMAD.MOV R40, RZ, RZ, -R22 ;  /* 0x000000ffff287224 */ /* 0x000fe400078e0a16 */
[----:B------:R-:W2:Y:S01]  /*38d0*/  LDC R27, c[0x0][0x608] ;  /* 0x00018200ff1b7b82 */ /* 0x000ea20000000800 */
[----:B-1----:R-:W-:Y:S02]  /*38e0*/  SHF.R.S32.HI R29, RZ, 0x1f, R25 ;  /* 0x0000001fff1d7819 */ /* 0x002fe40000011419 */
[----:B--2---:R-:W-:-:S07]  /*38f0*/  SHF.R.S32.HI R23, RZ, 0x1f, R27 ;  /* 0x0000001fff177819 */ /* 0x004fce000001141b */
.L_x_135:
        /* <DEDUP_REMOVED lines=18> */
[----:B------:R-:W3:Y:S04]  /*3a20*/  LDG.E.S8 R32, desc[UR12][R16.64] ;  /* 0x0000000c10207981 */ /* 0x000ee8000c1e1300 */
        /* <DEDUP_REMOVED lines=14> */
[C---:B------:R-:W-:Y:S01]  /*3b10*/  IMAD.X R15, R23.reuse, 0x1, R11, P2 ;  /* 0x00000001170f7824 */ /* 0x040fe200010e060b */
[----:B-1----:R-:W-:Y:S02]  /*3b20*/  IADD3 R8, P2, PT, R14, R27, RZ ;  /* 0x0000001b0e087210 */ /* 0x002fe40007f5e0ff */
[----:B------:R-:W-:Y:S02]  /*3b30*/  IADD3 R16, P1, PT, R6, R25, RZ ;  /* 0x0000001906107210 */ /* 0x000fe40007f3e0ff */
[----:B------:R1:W3:Y:S01]  /*3b40*/  LDG.E.S8 R6, desc[UR12][R6.64] ;  /* 0x0000000c06067981 */ /* 0x0002e2000c1e1300 */
[----:B------:R-:W-:-:S03]  /*3b50*/  IMAD.X R9, R23, 0x1, R15, P2 ;  /* 0x0000000117097824 */ /* 0x000fc600010e060f */
[----:B------:R-:W3:Y:S01]  /*3b60*/  LDG.E.S8 R43, desc[UR12][R14.64] ;  /* 0x0000000c0e2b7981 */ /* 0x000ee2000c1e1300 */
[----:B------:R-:W-:Y:S02]  /*3b70*/  IADD3.X R17, PT, PT, R29, R7, RZ, P1, !PT ;  /* 0x000000071d117210 */ /* 0x000fe40000ffe4ff */
[----:B0-----:R-:W-:Y:S01]  /*3b80*/  IADD3 R18, P2, PT, R8, R27, RZ ;  /* 0x0000001b08127210 */ /* 0x001fe20007f5e0ff */
[----:B------:R-:W3:Y:S01]  /*3b90*/  LDG.E.S8 R11, desc[UR12][R8.64] ;  /* 0x0000000c080b7981 */ /* 0x000ee2000c1e1300 */
[----:B----4-:R-:W-:-:S03]  /*3ba0*/  IADD3 R12, P1, PT, R16, R25, RZ ;  /* 0x00000019100c7210 */ /* 0x010fc60007f3e0ff */
[----:B------:R-:W4:Y:S01]  /*3bb0*/  LDG.E.S8 R38, desc[UR12][R16.64] ;  /* 0x0000000c10267981 */ /* 0x000f22000c1e1300 */
[----:B------:R-:W-:Y:S02]  /*3bc0*/  IMAD.X R19, R23, 0x1, R9, P2 ;  /* 0x0000000117137824 */ /* 0x000fe400010e0609 */
[----:B------:R-:W-:-:S04]  /*3bd0*/  IMAD.X R13, R29, 0x1, R17, P1 ;  /* 0x000000011d0d7824 */ /* 0x000fc800008e0611 */
[----:B------:R-:W4:Y:S04]  /*3be0*/  LDG.E.S8 R19, desc[UR12][R18.64] ;  /* 0x0000000c12137981 */ /* 0x000f28000c1e1300 */
[----:B------:R-:W4:Y:S01]  /*3bf0*/  LDG.E.S8 R12, desc[UR12][R12.64] ;  /* 0x0000000c0c0c7981 */ /* 0x000f22000c1e1300 */
[----:B-----5:R-:W-:-:S04]  /*3c00*/  LOP3.LUT R31, R31, 0xffff, RZ, 0xc0, !PT ;  /* 0x0000ffff1f1f7812 */ /* 0x020fc800078ec0ff */
[----:B-1----:R-:W-:-:S05]  /*3c10*/  PRMT R7, R31, 0x8880, RZ ;  /* 0x000088801f077816 */ /* 0x002fca00000000ff */
        /* <DEDUP_REMOVED lines=21> */
[----:B------:R-:W-:Y:S01]  /*3d70*/  ISETP.NE.AND P1, PT, R43, R6, PT ;  /* 0x000000062b00720c */ /* 0x000fe20003f25270 */
[----:B----4-:R-:W-:-:S03]  /*3d80*/  IMAD R11, R38, R11, RZ ;  /* 0x0000000b260b7224 */ /* 0x010fc600078e02ff */
[----:B------:R-:W-:-:S04]  /*3d90*/  SEL R6, RZ, 0xffffffff, !P1 ;  /* 0xffffffffff067807 */ /* 0x000fc80004800000 */
[----:B------:R-:W-:-:S04]  /*3da0*/  ISETP.NE.AND P1, PT, R11, R6, PT ;  /* 0x000000060b00720c */ /* 0x000fc80003f25270 */
[----:B------:R-:W-:Y:S01]  /*3db0*/  SEL R6, RZ, 0xffffffff, !P1 ;  /* 0xffffffffff067807 */ /* 0x000fe20004800000 */
[----:B------:R-:W-:-:S05]  /*3dc0*/  IMAD R19, R12, R19, RZ ;  /* 0x000000130c137224 */ /* 0x000fca00078e02ff */
[----:B------:R-:W-:-:S04]  /*3dd0*/  ISETP.NE.AND P1, PT, R19, R6, PT ;  /* 0x000000061300720c */ /* 0x000fc80003f25270 */
[----:B------:R-:W-:Y:S01]  /*3de0*/  SEL R31, RZ, 0x1, !P1 ;  /* 0x00000001ff1f7807 */ /* 0x000fe20004800000 */
[----:B------:R-:W-:Y:S08]  /*3df0*/  @P2 BRA `(.L_x_135) ;  /* 0xfffffff800c02947 */ /* 0x000ff0000383ffff */
[----:B------:R-:W-:Y:S05]  /*3e00*/  BSYNC.RECONVERGENT B2 ;  /* 0x0000000000027941 */ /* 0x000fea0003800200 */
.L_x_134:
        /* <DEDUP_REMOVED lines=51> */
.L_x_137:
        /* <DEDUP_REMOVED lines=32> */
.L_x_138:
        /* <DEDUP_REMOVED lines=18> */
.L_x_136:
[----:B-----5:R2:W-:Y:S01]  /*4460*/  STG.E.U8 desc[UR12][R4.64], R31 ;  /* 0x0000001f04007986 */ /* 0x0205e2000c10110c */
[----:B------:R-:W-:-:S07]  /*4470*/  IADD3 R3, PT, PT, R3, 0x80, RZ ;  /* 0x0000008003037810 */ /* 0x000fce0007ffe0ff */
.L_x_127:
[----:B------:R-:W-:-:S13]  /*4480*/  ISETP.GE.AND P0, PT, R3, UR14, PT ;  /* 0x0000000e03007c0c */ /* 0x000fda000bf06270 */
[----:B------:R-:W-:Y:S05]  /*4490*/  @P0 BREAK.RELIABLE B0 ;  /* 0x0000000000000942 */ /* 0x000fea0003800100 */
        /* <DEDUP_REMOVED lines=16> */
.L_x_141:
        /* <DEDUP_REMOVED lines=23> */
[-C--:B------:R-:W-:Y:S01]  /*4710*/  IADD3 R10, P2, PT, R18, R27.reuse, RZ ;  /* 0x0000001b120a7210 */ /* 0x080fe20007f5e0ff */
[----:B------:R1:W3:Y:S04]  /*4720*/  LDG.E.S8 R34, desc[UR12][R8.64] ;  /* 0x0000000c08227981 */ /* 0x0002e8000c1e1300 */
[----:B------:R1:W3:Y:S01]  /*4730*/  LDG.E.S8 R39, desc[UR12][R18.64] ;  /* 0x0000000c12277981 */ /* 0x0002e2000c1e1300 */
[----:B------:R-:W-:Y:S02]  /*4740*/  IMAD.X R13, R29, 0x1, R9, P1 ;  /* 0x000000011d0d7824 */ /* 0x000fe400008e0609 */
[----:B------:R-:W-:Y:S01]  /*4750*/  IMAD.X R11, R23, 0x1, R19, P2 ;  /* 0x00000001170b7824 */ /* 0x000fe200010e0613 */
[----:B----4-:R-:W-:Y:S02]  /*4760*/  IADD3 R14, P2, PT, R10, R27, RZ ;  /* 0x0000001b0a0e7210 */ /* 0x010fe40007f5e0ff */
[----:B------:R-:W-:Y:S01]  /*4770*/  IADD3 R6, P1, PT, R12, R25, RZ ;  /* 0x000000190c067210 */ /* 0x000fe20007f3e0ff */
[----:B------:R4:W3:Y:S04]  /*4780*/  LDG.E.S8 R36, desc[UR12][R12.64] ;  /* 0x0000000c0c247981 */ /* 0x0008e8000c1e1300 */
[----:B------:R-:W3:Y:S01]  /*4790*/  LDG.E.S8 R41, desc[UR12][R10.64] ;  /* 0x0000000c0a297981 */ /* 0x000ee2000c1e1300 */
[----:B------:R-:W-:Y:S01]  /*47a0*/  IADD3.X R7, PT, PT, R29, R13, RZ, P1, !PT ;  /* 0x0000000d1d077210 */ /* 0x000fe20000ffe4ff */
[----:B------:R-:W-:Y:S01]  /*47b0*/  IMAD.X R15, R23, 0x1, R11, P2 ;  /* 0x00000001170f7824 */ /* 0x000fe200010e060b */
[----:B0-----:R-:W-:-:S02]  /*47c0*/  IADD3 R16, P1, PT, R6, R25, RZ ;  /* 0x0000001906107210 */ /* 0x001fc40007f3e0ff */
[-C--:B-1----:R-:W-:Y:S01]  /*47d0*/  IADD3 R8, P2, PT, R14, R27.reuse, RZ ;  /* 0x0000001b0e087210 */ /* 0x082fe20007f5e0ff */
[----:B------:R0:W3:Y:S04]  /*47e0*/  LDG.E.S8 R6, desc[UR12][R6.64] ;  /* 0x0000000c06067981 */ /* 0x0000e8000c1e1300 */
[----:B------:R-:W3:Y:S01]  /*47f0*/  LDG.E.S8 R43, desc[UR12][R14.64] ;  /* 0x0000000c0e2b7981 */ /* 0x000ee2000c1e1300 */
[----:B------:R-:W-:Y:S02]  /*4800*/  IMAD.X R17, R29, 0x1, R7, P1 ;  /* 0x000000011d117824 */ /* 0x000fe400008e0607 */
[C---:B------:R-:W-:Y:S01]  /*4810*/  IMAD.X R9, R23.reuse, 0x1, R15, P2 ;  /* 0x0000000117097824 */ /* 0x040fe200010e060f */
[----:B------:R-:W-:Y:S02]  /*4820*/  IADD3 R18, P2, PT, R8, R27, RZ ;  /* 0x0000001b08127210 */ /* 0x000fe40007f5e0ff */
[----:B----4-:R-:W-:Y:S01]  /*4830*/  IADD3 R12, P1, PT, R16, R25, RZ ;  /* 0x00000019100c7210 */ /* 0x010fe20007f3e0ff */
[----:B------:R-:W4:Y:S02]  /*4840*/  LDG.E.S8 R38, desc[UR12][R16.64] ;  /* 0x0000000c10267981 */ /* 0x000f24000c1e1300 */
[----:B------:R-:W-:-:S02]  /*4850*/  IMAD.X R19, R23, 0x1, R9, P2 ;  /* 0x0000000117137824 */ /* 0x000fc400010e0609 */
[----:B------:R-:W4:Y:S01]  /*4860*/  LDG.E.S8 R11, desc[UR12][R8.64] ;  /* 0x0000000c080b7981 */ /* 0x000f22000c1e1300 */
[----:B------:R-:W-:-:S03]  /*4870*/  IMAD.X R13, R29, 0x1, R17, P1 ;  /* 0x000000011d0d7824 */ /* 0x000fc600008e0611 */
        /* <DEDUP_REMOVED lines=35> */
.L_x_140:
        /* <DEDUP_REMOVED lines=51> */
.L_x_143:
        /* <DEDUP_REMOVED lines=23> */
[----:B------:R-:W-:-:S04]  /*4f50*/  PRMT R14, R31, 0x8880, RZ ;  /* 0x000088801f0e7816 */ /* 0x000fc800000000ff */
[----:B------:R-:W-:Y:S01]  /*4f60*/  IADD3 R14, PT, PT, -R14, RZ, RZ ;  /* 0x000000ff0e0e7210 */ /* 0x000fe20007ffe1ff */
[----:B------:R-:W-:Y:S02]  /*4f70*/  VIADD R22, R22, 0x2 ;  /* 0x0000000216167836 */ /* 0x000fe40000000000 */
[----:B--2---:R-:W-:-:S05]  /*4f80*/  IMAD R15, R6, R15, RZ ;  /* 0x0000000f060f7224 */ /* 0x004fca00078e02ff */
[----:B------:R-:W-:Y:S01]  /*4f90*/  ISETP.NE.AND P1, PT, R15, R14, PT ;  /* 0x0000000e0f00720c */ /* 0x000fe20003f25270 */
[----:B---3--:R-:W-:-:S03]  /*4fa0*/  IMAD R7, R10, R13, RZ ;  /* 0x0000000d0a077224 */ /* 0x008fc600078e02ff */
[----:B------:R-:W-:-:S04]  /*4fb0*/  SEL R6, RZ, 0xffffffff, !P1 ;  /* 0xffffffffff067807 */ /* 0x000fc80004800000 */
[----:B------:R-:W-:-:S04]  /*4fc0*/  ISETP.NE.AND P1, PT, R7, R6, PT ;  /* 0x000000060700720c */ /* 0x000fc80003f25270 */
[----:B------:R-:W-:-:S09]  /*4fd0*/  SEL R31, RZ, 0x1, !P1 ;  /* 0x00000001ff1f7807 */ /* 0x000fd20004800000 */
.L_x_144:
        /* <DEDUP_REMOVED lines=18> */
.L_x_142:
[----:B-----5:R3:W-:Y:S01]  /*5100*/  STG.E.U8 desc[UR12][R4.64], R31 ;  /* 0x0000001f04007986 */ /* 0x0207e2000c10110c */
[----:B------:R-:W-:-:S07]  /*5110*/  VIADD R3, R3, 0x80 ;  /* 0x0000008003037836 */ /* 0x000fce0000000000 */
.L_x_133:
[----:B------:R-:W-:-:S13]  /*5120*/  ISETP.GE.AND P0, PT, R3, UR14, PT ;  /* 0x0000000e03007c0c */ /* 0x000fda000bf06270 */
[----:B------:R-:W-:Y:S05]  /*5130*/  @P0 BREAK.RELIABLE B0 ;  /* 0x0000000000000942 */ /* 0x000fea0003800100 */
[----:B------:R-:W-:Y:S05]  /*5140*/  @P0 BRA `(.L_x_139) ;  /* 0x0000000c00200947 */ /* 0x000fea0003800000 */
[----:B0-----:R-:W-:Y:S05]  /*5150*/  BSYNC.RELIABLE B0 ;  /* 0x0000000000007941 */ /* 0x001fea0003800100 */
.L_x_108:
[----:B-123--:R-:W0:Y:S02]  /*5160*/  LDC.64 R4, c[0x0][0x5e8] ;  /* 0x00017a00ff047b82 */ /* 0x00ee240000000a00 */
[----:B0-----:R0:W5:Y:S01]  /*5170*/  LDG.E.U8 R31, desc[UR12][R4.64] ;  /* 0x0000000c041f7981 */ /* 0x001162000c1e1100 */
[----:B------:R-:W-:Y:S01]  /*5180*/  ISETP.GE.U32.AND P1, PT, R0, 0x8, PT ;  /* 0x000000080000780c */ /* 0x000fe20003f26070 */
[----:B------:R-:W-:Y:S01]  /*5190*/  IMAD.MOV.U32 R22, RZ, RZ, RZ ;  /* 0x000000ffff167224 */ /* 0x000fe200078e00ff */
[----:B------:R-:W-:-:S11]  /*51a0*/  ISETP.NE.AND P0, PT, R20, RZ, PT ;  /* 0x000000ff1400720c */ /* 0x000fd60003f05270 */
[----:B0-----:R-:W-:Y:S05]  /*51b0*/  @!P1 BRA `(.L_x_145) ;  /* 0x0000000400689947 */ /* 0x001fea0003800000 */
[----:B------:R-:W0:Y:S01]  /*51c0*/  LDC R25, c[0x0][0x604] ;  /* 0x00018100ff197b82 */ /* 0x000e220000000800 */
[----:B------:R-:W-:Y:S01]  /*51d0*/  LOP3.LUT R22, R0, 0x7ffffff8, RZ, 0xc0, !PT ;  /* 0x7ffffff800167812 */ /* 0x000fe200078ec0ff */
[----:B------:R-:W-:Y:S01]  /*51e0*/  BSSY.RECONVERGENT B2, `(.L_x_145) ;  /* 0x0000057000027945 */ /* 0x000fe20003800200 */
[----:B------:R-:W-:Y:S02]  /*51f0*/  IMAD.MOV.U32 R26, RZ, RZ, RZ ;  /* 0x000000ffff1a7224 */ /* 0x000fe400078e00ff */
[----:B------:R-:W-:Y:S02]  /*5200*/  IMAD.MOV.U32 R24, RZ, RZ, RZ ;  /* 0x000000ffff187224 */ /* 0x000fe400078e00ff */
[----:B------:R-:W-:Y:S01]  /*5210*/  IMAD.MOV R40, RZ, RZ, -R22 ;  /* 0x000000ffff287224 */ /* 0x000fe200078e0a16 */
[----:B------:R-:W1:Y:S01]  /*5220*/  LDC R27, c[0x0][0x608] ;  /* 0x00018200ff1b7b82 */ /* 0x000e620000000800 */
[----:B0-----:R-:W-:Y:S02]  /*5230*/  SHF.R.S32.HI R29, RZ, 0x1f, R25 ;  /* 0x0000001fff1d7819 */ /* 0x001fe40000011419 */
[----:B-1----:R-:W-:-:S07]  /*5240*/  SHF.R.S32.HI R23, RZ, 0x1f, R27 ;  /* 0x0000001fff177819 */ /* 0x002fce000001141b */
.L_x_146:
        /* <DEDUP_REMOVED lines=20> */
[----:B------:R-:W-:Y:S01]  /*5390*/  IADD3.X R9, PT, PT, R29, R17, RZ, P1, !PT ;  /* 0x000000111d097210 */ /* 0x000fe20000ffe4ff */
[----:B------:R-:W-:Y:S01]  /*53a0*/  IMAD.X R19, R23, 0x1, R43, P2 ;  /* 0x0000000117137824 */ /* 0x000fe200010e062b */
[----:B0-----:R-:W-:-:S02]  /*53b0*/  IADD3 R12, P1, PT, R8, R25, RZ ;  /* 0x00000019080c7210 */ /* 0x001fc40007f3e0ff */
[----:B------:R-:W-:Y:S01]  /*53c0*/  IADD3 R10, P2, PT, R18, R27, RZ ;  /* 0x0000001b120a7210 */ /* 0x000fe20007f5e0ff */
[----:B------:R0:W3:Y:S04]  /*53d0*/  LDG.E.S8 R34, desc[UR12][R8.64] ;  /* 0x0000000c08227981 */ /* 0x0000e8000c1e1300 */
[----:B------:R0:W3:Y:S01]  /*53e0*/  LDG.E.S8 R39, desc[UR12][R18.64] ;  /* 0x0000000c12277981 */ /* 0x0000e2000c1e1300 */
[----:B------:R-:W-:Y:S02]  /*53f0*/  IMAD.X R13, R29, 0x1, R9, P1 ;  /* 0x000000011d0d7824 */ /* 0x000fe400008e0609 */
[----:B------:R-:W-:Y:S01]  /*5400*/  IMAD.X R11, R23, 0x1, R19, P2 ;  /* 0x00000001170b7824 */ /* 0x000fe200010e0613 */
[----:B------:R-:W-:Y:S02]  /*5410*/  IADD3 R6, P1, PT, R12, R25, RZ ;  /* 0x000000190c067210 */ /* 0x000fe40007f3e0ff */
[----:B-1----:R-:W-:Y:S01]  /*5420*/  IADD3 R14, P2, PT, R10, R27, RZ ;  /* 0x0000001b0a0e7210 */ /* 0x002fe20007f5e0ff */
[----:B------:R1:W3:Y:S04]  /*5430*/  LDG.E.S8 R36, desc[UR12][R12.64] ;  /* 0x0000000c0c247981 */ /* 0x0002e8000c1e1300 */
[----:B------:R-:W3:Y:S01]  /*5440*/  LDG.E.S8 R41, desc[UR12][R10.64] ;  /* 0x0000000c0a297981 */ /* 0x000ee2000c1e1300 */
[----:B------:R-:W-:-:S02]  /*5450*/  IMAD.X R7, R29, 0x1, R13, P1 ;  /* 0x000000011d077824 */ /* 0x000fc400008e060d */
[----:B------:R-:W-:Y:S01]  /*5460*/  IMAD.X R15, R23, 0x1, R11, P2 ;  /* 0x00000001170f7824 */ /* 0x000fe200010e060b */
[----:B----4-:R-:W-:Y:S02]  /*5470*/  IADD3 R16, P1, PT, R6, R25, RZ ;  /* 0x0000001906107210 */ /* 0x010fe40007f3e0ff */
[-C--:B0-----:R-:W-:Y:S01]  /*5480*/  IADD3 R8, P2, PT, R14, R27.reuse, RZ ;  /* 0x0000001b0e087210 */ /* 0x081fe20007f5e0ff */
[----:B------:R0:W4:Y:S04]  /*5490*/  LDG.E.S8 R6, desc[UR12][R6.64] ;  /* 0x0000000c06067981 */ /* 0x000128000c1e1300 */
[----:B------:R-:W4:Y:S01]  /*54a0*/  LDG.E.S8 R43, desc[UR12][R14.64] ;  /* 0x0000000c0e2b7981 */ /* 0x000f22000c1e1300 */
[----:B------:R-:W-:Y:S02]  /*54b0*/  IMAD.X R17, R29, 0x1, R7, P1 ;  /* 0x000000011d117824 */ /* 0x000fe400008e0607 */
[----:B------:R-:W-:Y:S01]  /*54c0*/  IMAD.X R9, R23, 0x1, R15, P2 ;  /* 0x0000000117097824 */ /* 0x000fe200010e060f */
[----:B------:R-:W-:-:S02]  /*54d0*/  IADD3 R18, P2, PT, R8, R27, RZ ;  /* 0x0000001b08127210 */ /* 0x000fc40007f5e0ff */
[----:B-1----:R-:W-:Y:S01]  /*54e0*/  IADD3 R12, P1, PT, R16, R25, RZ ;  /* 0x00000019100c7210 */ /* 0x002fe20007f3e0ff */
[----:B------:R-:W4:Y:S02]  /*54f0*/  LDG.E.S8 R38, desc[UR12][R16.64] ;  /* 0x0000000c10267981 */ /* 0x000f24000c1e1300 */
[----:B------:R-:W-:Y:S02]  /*5500*/  IMAD.X R19, R23, 0x1, R9, P2 ;  /* 0x0000000117137824 */ /* 0x000fe400010e0609 */
        /* <DEDUP_REMOVED lines=9> */
[----:B------:R-:W-:Y:S01]  /*55a0*/  IMAD R26, R25, 0x8, R26 ;  /* 0x00000008191a7824 */ /* 0x000fe200078e021a */
[----:B------:R-:W-:Y:S01]  /*55b0*/  LEA R24, R27, R24, 0x3 ;  /* 0x000000181b187211 */ /* 0x000fe200078e18ff */
        /* <DEDUP_REMOVED lines=14> */
[----:B----4-:R-:W-:-:S03]  /*56a0*/  IMAD R43, R6, R43, RZ ;  /* 0x0000002b062b7224 */ /* 0x010fc600078e02ff */
[----:B------:R-:W-:-:S04]  /*56b0*/  SEL R6, RZ, 0xffffffff, !P1 ;  /* 0xffffffffff067807 */ /* 0x000fc80004800000 */
        /* <DEDUP_REMOVED lines=8> */
[----:B------:R-:W-:Y:S08]  /*5740*/  @P2 BRA `(.L_x_146) ;  /* 0xfffffff800c02947 */ /* 0x000ff0000383ffff */
[----:B------:R-:W-:Y:S05]  /*5750*/  BSYNC.RECONVERGENT B2 ;  /* 0x0000000000027941 */ /* 0x000fea0003800200 */
.L_x_145:
[----:B------:R-:W-:Y:S05]  /*5760*/  @!P0 BRA `(.L_x_147) ;  /* 0x0000000400908947 */ /* 0x000fea0003800000 */
[----:B------:R-:W-:Y:S02]  /*5770*/  ISETP.GE.U32.AND P1, PT, R20, 0x4, PT ;  /* 0x000000041400780c */ /* 0x000fe40003f26070 */
[----:B------:R-:W-:-:S11]  /*5780*/  ISETP.NE.AND P0, PT, R2, RZ, PT ;  /* 0x000000ff0200720c */ /* 0x000fd60003f05270 */
[----:B------:R-:W-:Y:S05]  /*5790*/  @!P1 BRA `(.L_x_148) ;  /* 0x0000000000bc9947 */ /* 0x000fea0003800000 */
[----:B------:R-:W0:Y:S01]  /*57a0*/  LDCU UR4, c[0x0][0x604] ;  /* 0x0000c080ff0477ac */ /* 0x000e220008000800 */
[----:B------:R-:W1:Y:S01]  /*57b0*/  LDCU UR5, c[0x0][0x608] ;  /* 0x0000c100ff0577ac */ /* 0x000e620008000800 */
[----:B------:R-:W2:Y:S01]  /*57c0*/  LDCU.128 UR32, c[0x0][0x5f0] ;  /* 0x0000be00ff2077ac */ /* 0x000ea20008000c00 */
[C---:B0-----:R-:W-:Y:S01]  /*57d0*/  IMAD R7, R22.reuse, UR4, RZ ;  /* 0x0000000416077c24 */ /* 0x041fe2000f8e02ff */
[----:B------:R-:W-:Y:S01]  /*57e0*/  USHF.R.S32.HI UR6, URZ, 0x1f, UR4 ;  /* 0x0000001fff067899 */ /* 0x000fe20008011404 */
[----:B-1----:R-:W-:-:S03]  /*57f0*/  IMAD R9, R22, UR5, RZ ;  /* 0x0000000516097c24 */ /* 0x002fc6000f8e02ff */
[----:B--2---:R-:W-:Y:S02]  /*5800*/  IADD3 R6, P1, PT, R7, UR32, RZ ;  /* 0x0000002007067c10 */ /* 0x004fe4000ff3e0ff */
        /* <DEDUP_REMOVED lines=12> */
[----:B------:R-:W3:Y:S01]  /*58d0*/  LDG.E.S8 R10, desc[UR12][R10.64] ;  /* 0x0000000c0a0a7981 */ /* 0x000ee2000c1e1300 */
[----:B------:R-:W-:-:S03]  /*58e0*/  IADD3.X R15, PT, PT, R11, UR6, RZ, P1, !PT ;  /* 0x000000060b0f7c10 */ /* 0x000fc60008ffe4ff */
[----:B------:R-:W3:Y:S01]  /*58f0*/  LDG.E.S8 R25, desc[UR12][R12.64] ;  /* 0x0000000c0c197981 */ /* 0x000ee2000c1e1300 */
[----:B------:R-:W-:Y:S02]  /*5900*/  IADD3.X R17, PT, PT, R13, UR7, RZ, P2, !PT ;  /* 0x000000070d117c10 */ /* 0x000fe400097fe4ff */
[----:B0-----:R-:W-:Y:S01]  /*5910*/  IADD3 R6, P1, PT, R14, UR4, RZ ;  /* 0x000000040e067c10 */ /* 0x001fe2000ff3e0ff */
        /* <DEDUP_REMOVED lines=8> */
[----:B-1----:R-:W-:-:S05]  /*59a0*/  PRMT R8, R31, 0x8880, RZ ;  /* 0x000088801f087816 */ /* 0x002fca00000000ff */
        /* <DEDUP_REMOVED lines=8> */
[----:B0-----:R-:W-:-:S04]  /*5a30*/  SEL R6, RZ, 0xffffffff, !P1 ;  /* 0xffffffffff067807 */ /* 0x001fc80004800000 */
[----:B------:R-:W-:-:S04]  /*5a40*/  ISETP.NE.AND P1, PT, R9, R6, PT ;  /* 0x000000060900720c */ /* 0x000fc80003f25270 */
[----:B------:R-:W-:Y:S01]  /*5a50*/  SEL R6, RZ, 0xffffffff, !P1 ;  /* 0xffffffffff067807 */ /* 0x000fe20004800000 */
[----:B------:R-:W-:-:S05]  /*5a60*/  IMAD R7, R7, R18, RZ ;  /* 0x0000001207077224 */ /* 0x000fca00078e02ff */
[----:B------:R-:W-:-:S04]  /*5a70*/  ISETP.NE.AND P1, PT, R7, R6, PT ;  /* 0x000000060700720c */ /* 0x000fc80003f25270 */
[----:B------:R-:W-:-:S09]  /*5a80*/  SEL R31, RZ, 0x1, !P1 ;  /* 0x00000001ff1f7807 */ /* 0x000fd20004800000 */
.L_x_148:
[----:B------:R-:W-:Y:S05]  /*5a90*/  @!P0 BRA `(.L_x_147) ;  /* 0x0000000000c48947 */ /* 0x000fea0003800000 */
[----:B------:R-:W-:Y:S02]  /*5aa0*/  ISETP.NE.AND P1, PT, R21, RZ, PT ;  /* 0x000000ff1500720c */ /* 0x000fe40003f25270 */
[----:B------:R-:W-:-:S04]  /*5ab0*/  LOP3.LUT R6, R0, 0x1, RZ, 0xc0, !PT ;  /* 0x0000000100067812 */ /* 0x000fc800078ec0ff */
[----:B------:R-:W-:-:S07]  /*5ac0*/  ISETP.NE.U32.AND P0, PT, R6, 0x1, PT ;  /* 0x000000010600780c */ /* 0x000fce0003f05070 */
[----:B------:R-:W-:Y:S06]  /*5ad0*/  @!P1 BRA `(.L_x_149) ;  /* 0x00000000006c9947 */ /* 0x000fec0003800000 */
[----:B------:R-:W0:Y:S01]  /*5ae0*/  LDC R11, c[0x0][0x604] ;  /* 0x00018100ff0b7b82 */ /* 0x000e220000000800 */
[----:B------:R-:W1:Y:S07]  /*5af0*/  LDCU.128 UR4, c[0x0][0x5f0] ;  /* 0x0000be00ff0477ac */ /* 0x000e6e0008000c00 */
[----:B------:R-:W2:Y:S01]  /*5b00*/  LDC R13, c[0x0][0x608] ;  /* 0x00018200ff0d7b82 */ /* 0x000ea20000000800 */
[----:B0-----:R-:W-:-:S05]  /*5b10*/  IMAD R7, R22, R11, RZ ;  /* 0x0000000b16077224 */ /* 0x001fca00078e02ff */
[----:B-1----:R-:W-:Y:S01]  /*5b20*/  IADD3 R6, P1, PT, R7, UR4, RZ ;  /* 0x0000000407067c10 */ /* 0x002fe2000ff3e0ff */
[----:B--2---:R-:W-:-:S03]  /*5b30*/  IMAD R9, R22, R13, RZ ;  /* 0x0000000d16097224 */ /* 0x004fc600078e02ff */
        /* <DEDUP_REMOVED lines=21> */
.L_x_149:
[----:B------:R-:W-:Y:S05]  /*5c90*/  @P0 BRA `(.L_x_147) ;  /* 0x0000000000440947 */ /* 0x000fea0003800000 */
[----:B------:R-:W0:Y:S01]  /*5ca0*/  LDCU UR4, c[0x0][0x604] ;  /* 0x0000c080ff0477ac */ /* 0x000e220008000800 */
[----:B------:R-:W1:Y:S01]  /*5cb0*/  LDCU UR5, c[0x0][0x608] ;  /* 0x0000c100ff0577ac */ /* 0x000e620008000800 */
[----:B------:R-:W2:Y:S01]  /*5cc0*/  LDCU.128 UR32, c[0x0][0x5f0] ;  /* 0x0000be00ff2077ac */ /* 0x000ea20008000c00 */
[C---:B0-----:R-:W-:Y:S02]  /*5cd0*/  IMAD R7, R22.reuse, UR4, RZ ;  /* 0x0000000416077c24 */ /* 0x041fe4000f8e02ff */
[----:B-1----:R-:W-:-:S03]  /*5ce0*/  IMAD R22, R22, UR5, RZ ;  /* 0x0000000516167c24 */ /* 0x002fc6000f8e02ff */
[C---:B--2---:R-:W-:Y:S02]  /*5cf0*/  IADD3 R6, P0, PT, R7.reuse, UR32, RZ ;  /* 0x0000002007067c10 */ /* 0x044fe4000ff1e0ff */
        /* <DEDUP_REMOVED lines=11> */
.L_x_147:
[----:B-----5:R4:W-:Y:S01]  /*5db0*/  STG.E.U8 desc[UR12][R4.64], R31 ;  /* 0x0000001f04007986 */ /* 0x0209e2000c10110c */
[----:B------:R-:W-:-:S07]  /*5dc0*/  VIADD R3, R3, 0x80 ;  /* 0x0000008003037836 */ /* 0x000fce0000000000 */
.L_x_139:
[----:B0-----:R-:W-:Y:S05]  /*5dd0*/  BSYNC.RECONVERGENT B1 ;  /* 0x0000000000017941 */ /* 0x001fea0003800200 */
.L_x_107:
[----:B------:R-:W-:Y:S05]  /*5de0*/  WARPSYNC.ALL ;  /* 0x0000000000007948 */ /* 0x000fea0003800000 */
[----:B------:R-:W-:-:S13]  /*5df0*/  ISETP.GE.AND P0, PT, R3, UR14, PT ;  /* 0x0000000e03007c0c */ /* 0x000fda000bf06270 */
[----:B------:R-:W-:Y:S05]  /*5e00*/  @P0 EXIT ;  /* 0x000000000000094d */ /* 0x000fea0003800000 */
[----:B-1234-:R-:W0:Y:S02]  /*5e10*/  LDC.64 R4, c[0x0][0x5e8] ;  /* 0x00017a00ff047b82 */ /* 0x01ee240000000a00 */
[----:B0-----:R0:W5:Y:S01]  /*5e20*/  LDG.E.U8 R7, desc[UR12][R4.64] ;  /* 0x0000000c04077981 */ /* 0x001162000c1e1100 */
[----:B------:R-:W-:Y:S01]  /*5e30*/  ISETP.GE.U32.AND P1, PT, R0, 0x8, PT ;  /* 0x000000080000780c */ /* 0x000fe20003f26070 */
[----:B------:R-:W-:Y:S01]  /*5e40*/  IMAD.MOV.U32 R3, RZ, RZ, RZ ;  /* 0x000000ffff037224 */ /* 0x000fe200078e00ff */
[----:B------:R-:W-:-:S11]  /*5e50*/  ISETP.NE.AND P0, PT, R20, RZ, PT ;  /* 0x000000ff1400720c */ /* 0x000fd60003f05270 */
[----:B0-----:R-:W-:Y:S05]  /*5e60*/  @!P1 BRA `(.L_x_150) ;  /* 0x0000000400e49947 */ /* 0x001fea0003800000 */
[----:B------:R-:W0:Y:S01]  /*5e70*/  LDCU UR17, c[0x0][0x604] ;  /* 0x0000c080ff1177ac */ /* 0x000e220008000800 */
[----:B------:R-:W-:Y:S01]  /*5e80*/  LOP3.LUT R3, R0, 0x7ffffff8, RZ, 0xc0, !PT ;  /* 0x7ffffff800037812 */ /* 0x000fe200078ec0ff */
[----:B------:R-:W1:Y:S04]  /*5e90*/  LDCU UR19, c[0x0][0x608] ;  /* 0x0000c100ff1377ac */ /* 0x000e680008000800 */
[----:B------:R-:W-:Y:S01]  /*5ea0*/  IMAD.MOV R22, RZ, RZ, -R3 ;  /* 0x000000ffff167224 */ /* 0x000fe200078e0a03 */
[----:B------:R-:W2:Y:S01]  /*5eb0*/  LDCU.128 UR8, c[0x0][0x5f0] ;  /* 0x0000be00ff0877ac */ /* 0x000ea20008000c00 */
[----:B------:R-:W-:Y:S01]  /*5ec0*/  UMOV UR4, URZ ;  /* 0x000000ff00047c82 */ /* 0x000fe20008000000 */
[----:B------:R-:W-:Y:S01]  /*5ed0*/  UMOV UR5, URZ ;  /* 0x000000ff00057c82 */ /* 0x000fe20008000000 */
[----:B0-----:R-:W-:-:S02]  /*5ee0*/  USHF.R.S32.HI UR18, URZ, 0x1f, UR17 ;  /* 0x0000001fff127899 */ /* 0x001fc40008011411 */
[----:B-1----:R-:W-:-:S12]  /*5ef0*/  USHF.R.S32.HI UR20, URZ, 0x1f, UR19 ;  /* 0x0000001fff147899 */ /* 0x002fd80008011413 */
.L_x_151:
[----:B--2---:R-:W-:Y:S02]  /*5f00*/  UIADD3 UR14, UP0, UPT, UR4, UR8, URZ ;  /* 0x00000008040e7290 */ /* 0x004fe4000ff1e0ff */
[----:B------:R-:W-:Y:S02]  /*5f10*/  UIADD3 UR16, UP1, UPT, UR5, UR10, URZ ;  /* 0x0000000a05107290 */ /* 0x000fe4000ff3e0ff */
[----:B------:R-:W-:Y:S02]  /*5f20*/  ULEA.HI.X.SX32 UR7, UR4, UR9, 0x1, UP0 ;  /* 0x0000000904077291 */ /* 0x000fe400080f0eff */
[----:B------:R-:W-:Y:S01]  /*5f30*/  ULEA.HI.X.SX32 UR6, UR5, UR11, 0x1, UP1 ;  /* 0x0000000b05067291 */ /* 0x000fe200088f0eff */
[----:B------:R-:W-:Y:S01]  /*5f40*/  IMAD.U32 R10, RZ, RZ, UR14 ;  /* 0x0000000eff0a7e24 */ /* 0x000fe2000f8e00ff */
[----:B------:R-:W-:Y:S01]  /*5f50*/  UIADD3 UR15, UP0, UPT, UR14, UR17, URZ ;  /* 0x000000110e0f7290 */ /* 0x000fe2000ff1e0ff */
[----:B------:R-:W-:Y:S01]  /*5f60*/  MOV R12, UR16 ;  /* 0x00000010000c7c02 */ /* 0x000fe20008000f00 */
        /* <DEDUP_REMOVED lines=15> */
[----:B------:R1:W3:Y:S01]  /*6060*/  LDG.E.S8 R8, desc[UR12][R14.64] ;  /* 0x0000000c0e087981 */ /* 0x0002e2000c1e1300 */
[----:B------:R-:W-:Y:S02]  /*6070*/  UIADD3 UR14, UP0, UPT, UR16, UR17, URZ ;  /* 0x00000011100e7290 */ /* 0x000fe4000ff1e0ff */
[----:B0-----:R-:W-:Y:S01]  /*6080*/  IMAD.U32 R12, RZ, RZ, UR16 ;  /* 0x00000010ff0c7e24 */ /* 0x001fe2000f8e00ff */
[----:B------:R0:W3:Y:S01]  /*6090*/  LDG.E.S8 R11, desc[UR12][R16.64] ;  /* 0x0000000c100b7981 */ /* 0x0000e2000c1e1300 */
[----:B------:R-:W-:Y:S01]  /*60a0*/  UIADD3 UR16, UP1, UPT, UR15, UR19, URZ ;  /* 0x000000130f107290 */ /* 0x000fe2000ff3e0ff */
[----:B------:R-:W-:Y:S01]  /*60b0*/  IMAD.U32 R13, RZ, RZ, UR7 ;  /* 0x00000007ff0d7e24 */ /* 0x000fe2000f8e00ff */
[----:B------:R-:W-:Y:S01]  /*60c0*/  UIADD3.X UR7, UPT, UPT, UR18, UR7, URZ, UP0, !UPT ;  /* 0x0000000712077290 */ /* 0x000fe200087fe4ff */
[----:B------:R-:W-:-:S02]  /*60d0*/  IMAD.U32 R18, RZ, RZ, UR15 ;  /* 0x0000000fff127e24 */ /* 0x000fc4000f8e00ff */
[----:B------:R-:W-:Y:S01]  /*60e0*/  IMAD.U32 R19, RZ, RZ, UR6 ;  /* 0x00000006ff137e24 */ /* 0x000fe2000f8e00ff */
[----:B------:R-:W-:Y:S01]  /*60f0*/  UIADD3.X UR6, UPT, UPT, UR20, UR6, URZ, UP1, !UPT ;  /* 0x0000000614067290 */ /* 0x000fe20008ffe4ff */
[----:B------:R4:W3:Y:S01]  /*6100*/  LDG.E.S8 R10, desc[UR12][R12.64] ;  /* 0x0000000c0c0a7981 */ /* 0x0008e2000c1e1300 */
[----:B------:R-:W-:Y:S02]  /*6110*/  UIADD3 UR15, UP0, UPT, UR14, UR17, URZ ;  /* 0x000000110e0f7290 */ /* 0x000fe4000ff1e0ff */
[----:B-1----:R-:W-:Y:S01]  /*6120*/  IMAD.U32 R14, RZ, RZ, UR14 ;  /* 0x0000000eff0e7e24 */ /* 0x002fe2000f8e00ff */
[----:B------:R-:W-:Y:S01]  /*6130*/  UIADD3 UR14, UP1, UPT, UR16, UR19, URZ ;  /* 0x00000013100e7290 */ /* 0x000fe2000ff3e0ff */
[----:B------:R1:W3:Y:S01]  /*6140*/  LDG.E.S8 R23, desc[UR12][R18.64] ;  /* 0x0000000c12177981 */ /* 0x0002e2000c1e1300 */
[----:B------:R-:W-:Y:S01]  /*6150*/  IMAD.U32 R15, RZ, RZ, UR7 ;  /* 0x00000007ff0f7e24 */ /* 0x000fe2000f8e00ff */
[----:B0-----:R-:W-:Y:S01]  /*6160*/  MOV R16, UR16 ;  /* 0x0000001000107c02 */ /* 0x001fe20008000f00 */
[----:B------:R-:W-:Y:S01]  /*6170*/  IMAD.U32 R17, RZ, RZ, UR6 ;  /* 0x00000006ff117e24 */ /* 0x000fe2000f8e00ff */
[----:B------:R-:W-:-:S02]  /*6180*/  UIADD3.X UR7, UPT, UPT, UR18, UR7, URZ, UP0, !UPT ;  /* 0x0000000712077290 */ /* 0x000fc400087fe4ff */
[----:B------:R-:W-:Y:S01]  /*6190*/  UIADD3.X UR6, UPT, UPT, UR20, UR6, URZ, UP1, !UPT ;  /* 0x0000000614067290 */ /* 0x000fe20008ffe4ff */
[----:B------:R0:W3:Y:S01]  /*61a0*/  LDG.E.S8 R24, desc[UR12][R14.64] ;  /* 0x0000000c0e187981 */ /* 0x0000e2000c1e1300 */
[----:B------:R-:W-:Y:S02]  /*61b0*/  UIADD3 UR16, UP0, UPT, UR15, UR17, URZ ;  /* 0x000000110f107290 */ /* 0x000fe4000ff1e0ff */
[----:B----4-:R-:W-:Y:S01]  /*61c0*/  IMAD.U32 R12, RZ, RZ, UR15 ;  /* 0x0000000fff0c7e24 */ /* 0x010fe2000f8e00ff */
[----:B------:R-:W-:Y:S01]  /*61d0*/  UIADD3 UR15, UP1, UPT, UR14, UR19, URZ ;  /* 0x000000130e0f7290 */ /* 0x000fe2000ff3e0ff */
[----:B------:R4:W3:Y:S01]  /*61e0*/  LDG.E.S8 R25, desc[UR12][R16.64] ;  /* 0x0000000c10197981 */ /* 0x0008e2000c1e1300 */
[----:B------:R-:W-:Y:S01]  /*61f0*/  IMAD.U32 R13, RZ, RZ, UR7 ;  /* 0x00000007ff0d7e24 */ /* 0x000fe2000f8e00ff */
[----:B------:R-:W-:Y:S01]  /*6200*/  UIADD3.X UR7, UPT, UPT, UR18, UR7, URZ, UP0, !UPT ;  /* 0x0000000712077290 */ /* 0x000fe200087fe4ff */
[----:B-1----:R-:W-:Y:S02]  /*6210*/  IMAD.U32 R18, RZ, RZ, UR14 ;  /* 0x0000000eff127e24 */ /* 0x002fe4000f8e00ff */
[----:B------:R-:W-:Y:S01]  /*6220*/  IMAD.U32 R19, RZ, RZ, UR6 ;  /* 0x00000006ff137e24 */ /* 0x000fe2000f8e00ff */
[----:B------:R-:W-:Y:S01]  /*6230*/  UIADD3.X UR6, UPT, UPT, UR20, UR6, URZ, UP1, !UPT ;  /* 0x0000000614067290 */ /* 0x000fe20008ffe4ff */
[----:B0-----:R-:W-:Y:S01]  /*6240*/  IMAD.U32 R14, RZ, RZ, UR16 ;  /* 0x00000010ff0e7e24 */ /* 0x001fe2000f8e00ff */
[----:B------:R-:W-:Y:S01]  /*6250*/  UIADD3 UR14, UP0, UPT, UR16, UR17, URZ ;  /* 0x00000011100e7290 */ /* 0x000fe2000ff1e0ff */
[----:B------:R0:W3:Y:S01]  /*6260*/  LDG.E.S8 R26, desc[UR12][R12.64] ;  /* 0x0000000c0c1a7981 */ /* 0x0000e2000c1e1300 */
[----:B------:R-:W-:-:S03]  /*6270*/  UIADD3 UR16, UP1, UPT, UR15, UR19, URZ ;  /* 0x000000130f107290 */ /* 0x000fc6000ff3e0ff */
[----:B------:R1:W3:Y:S01]  /*6280*/  LDG.E.S8 R27, desc[UR12][R18.64] ;  /* 0x0000000c121b7981 */ /* 0x0002e2000c1e1300 */
[----:B------:R-:W-:Y:S01]  /*6290*/  IMAD.U32 R15, RZ, RZ, UR7 ;  /* 0x00000007ff0f7e24 */ /* 0x000fe2000f8e00ff */
[----:B------:R-:W-:Y:S01]  /*62a0*/  UIADD3.X UR7, UPT, UPT, UR18, UR7, URZ, UP0, !UPT ;  /* 0x0000000712077290 */ /* 0x000fe200087fe4ff */
[----:B----4-:R-:W-:Y:S02]  /*62b0*/  IMAD.U32 R16, RZ, RZ, UR15 ;  /* 0x0000000fff107e24 */ /* 0x010fe4000f8e00ff */
[----:B------:R-:W-:Y:S01]  /*62c0*/  IMAD.U32 R17, RZ, RZ, UR6 ;  /* 0x00000006ff117e24 */ /* 0x000fe2000f8e00ff */
[----:B------:R-:W-:Y:S01]  /*62d0*/  UIADD3.X UR6, UPT, UPT, UR20, UR6, URZ, UP1, !UPT ;  /* 0x0000000614067290 */ /* 0x000fe20008ffe4ff */
[----:B0-----:R-:W-:Y:S01]  /*62e0*/  IMAD.U32 R12, RZ, RZ, UR14 ;  /* 0x0000000eff0c7e24 */ /* 0x001fe2000f8e00ff */
[----:B------:R-:W-:Y:S01]  /*62f0*/  UIADD3 UR15, UP0, UPT, UR14, UR17, URZ ;  /* 0x000000110e0f7290 */ /* 0x000fe2000ff1e0ff */
[----:B------:R0:W4:Y:S01]  /*6300*/  LDG.E.S8 R28, desc[UR12][R14.64] ;  /* 0x0000000c0e1c7981 */ /* 0x000122000c1e1300 */
[----:B------:R-:W-:-:S03]  /*6310*/  UIADD3 UR14, UP1, UPT, UR16, UR19, URZ ;  /* 0x00000013100e7290 */ /* 0x000fc6000ff3e0ff */
[----:B------:R0:W4:Y:S01]  /*6320*/  LDG.E.S8 R29, desc[UR12][R16.64] ;  /* 0x0000000c101d7981 */ /* 0x000122000c1e1300 */
[----:B-1----:R-:W-:Y:S01]  /*6330*/  IMAD.U32 R19, RZ, RZ, UR6 ;  /* 0x00000006ff137e24 */ /* 0x002fe2000f8e00ff */
[----:B------:R-:W-:Y:S01]  /*6340*/  MOV R18, UR16 ;  /* 0x0000001000127c02 */ /* 0x000fe20008000f00 */
[----:B------:R-:W-:Y:S01]  /*6350*/  IMAD.U32 R13, RZ, RZ, UR7 ;  /* 0x00000007ff0d7e24 */ /* 0x000fe2000f8e00ff */
[----:B------:R-:W-:Y:S02]  /*6360*/  UIADD3.X UR6, UPT, UPT, UR20, UR6, URZ, UP1, !UPT ;  /* 0x0000000614067290 */ /* 0x000fe40008ffe4ff */
[----:B------:R-:W-:Y:S01]  /*6370*/  UIADD3.X UR7, UPT, UPT, UR18, UR7, URZ, UP0, !UPT ;  /* 0x0000000712077290 */ /* 0x000fe200087fe4ff */
[----:B------:R-:W4:Y:S01]  /*6380*/  LDG.E.S8 R19, desc[UR12][R18.64] ;  /* 0x0000000c12137981 */ /* 0x000f22000c1e1300 */
[----:B0-----:R-:W-:-:S03]  /*6390*/  IMAD.U32 R14, RZ, RZ, UR15 ;  /* 0x0000000fff0e7e24 */ /* 0x001fc6000f8e00ff */
[----:B------:R-:W4:Y:S01]  /*63a0*/  LDG.E.S8 R12, desc[UR12][R12.64] ;  /* 0x0000000c0c0c7981 */ /* 0x000f22000c1e1300 */
[----:B------:R-:W-:Y:S02]  /*63b0*/  IMAD.U32 R17, RZ, RZ, UR6 ;  /* 0x00000006ff117e24 */ /* 0x000fe4000f8e00ff */
[----:B------:R-:W-:Y:S02]  /*63c0*/  IMAD.U32 R15, RZ, RZ, UR7 ;  /* 0x00000007ff0f7e24 */ /* 0x000fe4000f8e00ff */
[----:B------:R-:W-:-:S03]  /*63d0*/  IMAD.U32 R16, RZ, RZ, UR14 ;  /* 0x0000000eff107e24 */ /* 0x000fc6000f8e00ff */
[----:B------:R-:W4:Y:S04]  /*63e0*/  LDG.E.S8 R14, desc[UR12][R14.64] ;  /* 0x0000000c0e0e7981 */ /* 0x000f28000c1e1300 */
[----:B------:R-:W4:Y:S01]  /*63f0*/  LDG.E.S8 R17, desc[UR12][R16.64] ;  /* 0x0000000c10117981 */ /* 0x000f22000c1e1300 */
[----:B-----5:R-:W-:-:S04]  /*6400*/  LOP3.LUT R7, R7, 0xffff, RZ, 0xc0, !PT ;  /* 0x0000ffff07077812 */ /* 0x020fc800078ec0ff */
[----:B------:R-:W-:-:S05]  /*6410*/  PRMT R7, R7, 0x8880, RZ ;  /* 0x0000888007077816 */ /* 0x000fca00000000ff */
[----:B------:R-:W-:Y:S02]  /*6420*/  IMAD.MOV R7, RZ, RZ, -R7 ;  /* 0x000000ffff077224 */ /* 0x000fe400078e0a07 */
[----:B------:R-:W-:-:S05]  /*6430*/  VIADD R22, R22, 0x8 ;  /* 0x0000000816167836 */ /* 0x000fca0000000000 */
[----:B------:R-:W-:Y:S01]  /*6440*/  ISETP.NE.AND P2, PT, R22, RZ, PT ;  /* 0x000000ff1600720c */ /* 0x000fe20003f45270 */
[----:B------:R-:W-:Y:S02]  /*6450*/  ULEA UR5, UR19, UR5, 0x3 ;  /* 0x0000000513057291 */ /* 0x000fe4000f8e18ff */
[----:B------:R-:W-:Y:S01]  /*6460*/  ULEA UR4, UR17, UR4, 0x3 ;  /* 0x0000000411047291 */ /* 0x000fe2000f8e18ff */
        /* <DEDUP_REMOVED lines=25> */
.L_x_150:
[----:B------:R-:W-:Y:S05]  /*6600*/  @!P0 BRA `(.L_x_152) ;  /* 0x00000004009c8947 */ /* 0x000fea0003800000 */
[----:B------:R-:W-:Y:S02]  /*6610*/  ISETP.GE.U32.AND P1, PT, R20, 0x4, PT ;  /* 0x000000041400780c */ /* 0x000fe40003f26070 */
[----:B------:R-:W-:-:S11]  /*6620*/  ISETP.NE.AND P0, PT, R2, RZ, PT ;  /* 0x000000ff0200720c */ /* 0x000fd60003f05270 */
[----:B------:R-:W-:Y:S05]  /*6630*/  @!P1 BRA `(.L_x_153) ;  /* 0x0000000000c09947 */ /* 0x000fea0003800000 */
[----:B------:R-:W0:Y:S01]  /*6640*/  LDC.64 R8, c[0x0][0x5f0] ;  /* 0x00017c00ff087b82 */ /* 0x000e220000000a00 */
[----:B------:R-:W1:Y:S01]  /*6650*/  LDCU UR4, c[0x0][0x604] ;  /* 0x0000c080ff0477ac */ /* 0x000e620008000800 */
[----:B------:R-:W2:Y:S06]  /*6660*/  LDCU UR5, c[0x0][0x608] ;  /* 0x0000c100ff0577ac */ /* 0x000eac0008000800 */
[----:B------:R-:W3:Y:S01]  /*6670*/  LDC.64 R10, c[0x0][0x5f8] ;  /* 0x00017e00ff0a7b82 */ /* 0x000ee20000000a00 */
[C---:B-1----:R-:W-:Y:S01]  /*6680*/  IMAD R2, R3.reuse, UR4, RZ ;  /* 0x0000000403027c24 */ /* 0x042fe2000f8e02ff */
[----:B------:R-:W-:Y:S01]  /*6690*/  USHF.R.S32.HI UR6, URZ, 0x1f, UR4 ;  /* 0x0000001fff067899 */ /* 0x000fe20008011404 */
[----:B--2---:R-:W-:-:S03]  /*66a0*/  IMAD R6, R3, UR5, RZ ;  /* 0x0000000503067c24 */ /* 0x004fc6000f8e02ff */
[----:B0-----:R-:W-:Y:S01]  /*66b0*/  IADD3 R8, P1, PT, R2, R8, RZ ;  /* 0x0000000802087210 */ /* 0x001fe20007f3e0ff */
[----:B------:R-:W-:-:S03]  /*66c0*/  USHF.R.S32.HI UR7, URZ, 0x1f, UR5 ;  /* 0x0000001fff077899 */ /* 0x000fc60008011405 */
[----:B------:R-:W-:Y:S02]  /*66d0*/  LEA.HI.X.SX32 R9, R2, R9, 0x1, P1 ;  /* 0x0000000902097211 */ /* 0x000fe400008f0eff */
[----:B------:R-:W-:Y:S02]  /*66e0*/  IADD3 R12, P1, PT, R8, UR4, RZ ;  /* 0x00000004080c7c10 */ /* 0x000fe4000ff3e0ff */
[----:B---3--:R-:W-:-:S04]  /*66f0*/  IADD3 R10, P2, PT, R6, R10, RZ ;  /* 0x0000000a060a7210 */ /* 0x008fc80007f5e0ff */
[----:B------:R-:W-:Y:S02]  /*6700*/  LEA.HI.X.SX32 R11, R6, R11, 0x1, P2 ;  /* 0x0000000b060b7211 */ /* 0x000fe400010f0eff */
[----:B------:R-:W-:Y:S01]  /*6710*/  IADD3 R14, P2, PT, R10, UR5, RZ ;  /* 0x000000050a0e7c10 */ /* 0x000fe2000ff5e0ff */
[----:B------:R0:W2:Y:S01]  /*6720*/  LDG.E.S8 R6, desc[UR12][R8.64] ;  /* 0x0000000c08067981 */ /* 0x0000a2000c1e1300 */
[----:B------:R-:W-:-:S03]  /*6730*/  IADD3.X R13, PT, PT, R9, UR6, RZ, P1, !PT ;  /* 0x00000006090d7c10 */ /* 0x000fc60008ffe4ff */
[----:B------:R-:W2:Y:S01]  /*6740*/  LDG.E.S8 R25, desc[UR12][R10.64] ;  /* 0x0000000c0a197981 */ /* 0x000ea2000c1e1300 */
        /* <DEDUP_REMOVED lines=9> */
[----:B0-----:R-:W-:-:S03]  /*67e0*/  IADD3 R8, P1, PT, R16, UR4, RZ ;  /* 0x0000000410087c10 */ /* 0x001fc6000ff3e0ff */
        /* <DEDUP_REMOVED lines=21> */
.L_x_153:
[----:B------:R-:W-:Y:S05]  /*6940*/  @!P0 BRA `(.L_x_152) ;  /* 0x0000000000cc8947 */ /* 0x000fea0003800000 */
[----:B------:R-:W-:Y:S02]  /*6950*/  ISETP.NE.AND P1, PT, R21, RZ, PT ;  /* 0x000000ff1500720c */ /* 0x000fe40003f25270 */
[----:B------:R-:W-:-:S04]  /*6960*/  LOP3.LUT R0, R0, 0x1, RZ, 0xc0, !PT ;  /* 0x0000000100007812 */ /* 0x000fc800078ec0ff */
[----:B------:R-:W-:-:S07]  /*6970*/  ISETP.NE.U32.AND P0, PT, R0, 0x1, PT ;  /* 0x000000010000780c */ /* 0x000fce0003f05070 */
[----:B------:R-:W-:Y:S06]  /*6980*/  @!P1 BRA `(.L_x_154) ;  /* 0x0000000000709947 */ /* 0x000fec0003800000 */
[----:B------:R-:W0:Y:S08]  /*6990*/  LDC R13, c[0x0][0x604] ;  /* 0x00018100ff0d7b82 */ /* 0x000e300000000800 */
[----:B------:R-:W1:Y:S08]  /*69a0*/  LDC R15, c[0x0][0x608] ;  /* 0x00018200ff0f7b82 */ /* 0x000e700000000800 */
[----:B------:R-:W2:Y:S08]  /*69b0*/  LDC.64 R8, c[0x0][0x5f0] ;  /* 0x00017c00ff087b82 */ /* 0x000eb00000000a00 */
[----:B------:R-:W3:Y:S01]  /*69c0*/  LDC.64 R10, c[0x0][0x5f8] ;  /* 0x00017e00ff0a7b82 */ /* 0x000ee20000000a00 */
[----:B0-----:R-:W-:-:S02]  /*69d0*/  IMAD R0, R3, R13, RZ ;  /* 0x0000000d03007224 */ /* 0x001fc400078e02ff */
[----:B-1----:R-:W-:-:S03]  /*69e0*/  IMAD R2, R3, R15, RZ ;  /* 0x0000000f03027224 */ /* 0x002fc600078e02ff */
[----:B--2---:R-:W-:-:S04]  /*69f0*/  IADD3 R8, P1, PT, R0, R8, RZ ;  /* 0x0000000800087210 */ /* 0x004fc80007f3e0ff */
[----:B------:R-:W-:Y:S02]  /*6a00*/  LEA.HI.X.SX32 R9, R0, R9, 0x1, P1 ;  /* 0x0000000900097211 */ /* 0x000fe400008f0eff */
[----:B------:R-:W-:Y:S02]  /*6a10*/  IADD3 R12, P1, PT, R8, R13, RZ ;  /* 0x0000000d080c7210 */ /* 0x000fe40007f3e0ff */
[C---:B---3--:R-:W-:Y:S01]  /*6a20*/  IADD3 R10, P2, PT, R2.reuse, R10, RZ ;  /* 0x0000000a020a7210 */ /* 0x048fe20007f5e0ff */
        /* <DEDUP_REMOVED lines=18> */
.L_x_154:
[----:B------:R-:W-:Y:S05]  /*6b50*/  @P0 BRA `(.L_x_152) ;  /* 0x0000000000480947 */ /* 0x000fea0003800000 */
[----:B------:R-:W0:Y:S01]  /*6b60*/  LDC.64 R8, c[0x0][0x5f0] ;  /* 0x00017c00ff087b82 */ /* 0x000e220000000a00 */
[----:B------:R-:W1:Y:S01]  /*6b70*/  LDCU UR4, c[0x0][0x604] ;  /* 0x0000c080ff0477ac */ /* 0x000e620008000800 */
[----:B------:R-:W2:Y:S06]  /*6b80*/  LDCU UR5, c[0x0][0x608] ;  /* 0x0000c100ff0577ac */ /* 0x000eac0008000800 */
[----:B------:R-:W3:Y:S01]  /*6b90*/  LDC.64 R10, c[0x0][0x5f8] ;  /* 0x00017e00ff0a7b82 */ /* 0x000ee20000000a00 */
[C---:B-1----:R-:W-:Y:S02]  /*6ba0*/  IMAD R0, R3.reuse, UR4, RZ ;  /* 0x0000000403007c24 */ /* 0x042fe4000f8e02ff */
[----:B--2---:R-:W-:-:S03]  /*6bb0*/  IMAD R6, R3, UR5, RZ ;  /* 0x0000000503067c24 */ /* 0x004fc6000f8e02ff */
[----:B0-----:R-:W-:-:S04]  /*6bc0*/  IADD3 R2, P0, PT, R0, R8, RZ ;  /* 0x0000000800027210 */ /* 0x001fc80007f1e0ff */
[----:B------:R-:W-:Y:S02]  /*6bd0*/  LEA.HI.X.SX32 R3, R0, R9, 0x1, P0 ;  /* 0x0000000900037211 */ /* 0x000fe400000f0eff */
[----:B---3--:R-:W-:-:S03]  /*6be0*/  IADD3 R8, P1, PT, R6, R10, RZ ;  /* 0x0000000a06087210 */ /* 0x008fc60007f3e0ff */
[----:B------:R-:W2:Y:S01]  /*6bf0*/  LDG.E.S8 R2, desc[UR12][R2.64] ;  /* 0x0000000c02027981 */ /* 0x000ea2000c1e1300 */
[----:B------:R-:W-:-:S06]  /*6c00*/  LEA.HI.X.SX32 R9, R6, R11, 0x1, P1 ;  /* 0x0000000b06097211 */ /* 0x000fcc00008f0eff */
[----:B------:R-:W2:Y:S01]  /*6c10*/  LDG.E.S8 R9, desc[UR12][R8.64] ;  /* 0x0000000c08097981 */ /* 0x000ea2000c1e1300 */
[----:B-----5:R-:W-:-:S04]  /*6c20*/  LOP3.LUT R7, R7, 0xffff, RZ, 0xc0, !PT ;  /* 0x0000ffff07077812 */ /* 0x020fc800078ec0ff */
[----:B------:R-:W-:-:S04]  /*6c30*/  PRMT R6, R7, 0x8880, RZ ;  /* 0x0000888007067816 */ /* 0x000fc800000000ff */
[----:B------:R-:W-:Y:S01]  /*6c40*/  IADD3 R7, PT, PT, -R6, RZ, RZ ;  /* 0x000000ff06077210 */ /* 0x000fe20007ffe1ff */
[----:B--2---:R-:W-:-:S05]  /*6c50*/  IMAD R0, R2, R9, RZ ;  /* 0x0000000902007224 */ /* 0x004fca00078e02ff */
[----:B------:R-:W-:-:S04]  /*6c60*/  ISETP.NE.AND P0, PT, R0, R7, PT ;  /* 0x000000070000720c */ /* 0x000fc80003f05270 */
[----:B------:R-:W-:-:S09]  /*6c70*/  SEL R7, RZ, 0x1, !P0 ;  /* 0x00000001ff077807 */ /* 0x000fd20004000000 */
.L_x_152:
[----:B-----5:R-:W-:Y:S01]  /*6c80*/  STG.E.U8 desc[UR12][R4.64], R7 ;  /* 0x0000000704007986 */ /* 0x020fe2000c10110c */
[----:B------:R-:W-:Y:S05]  /*6c90*/  EXIT ;  /* 0x000000000000794d */ /* 0x000fea0003800000 */
.L_x_106:
[----:B------:R-:W0:Y:S02]  /*6ca0*/  LDC R0, c[0x0][0x600] ;  /* 0x00018000ff007b82 */ /* 0x000e240000000800 */
[----:B0-----:R-:W-:-:S13]  /*6cb0*/  ISETP.GE.AND P0, PT, R0, 0x1, PT ;  /* 0x000000010000780c */ /* 0x001fda0003f06270 */
[----:B------:R-:W-:Y:S05]  /*6cc0*/  @!P0 EXIT ;  /* 0x000000000000894d */ /* 0x000fea0003800000 */
[----:B------:R-:W0:Y:S01]  /*6cd0*/  LDCU UR6, c[0x0][0x380] ;  /* 0x00007000ff0677ac */ /* 0x000e220008000800 */
[----:B------:R-:W-:Y:S01]  /*6ce0*/  VIADD R2, R2, 0xffffffff ;  /* 0xffffffff02027836 */ /* 0x000fe20000000000 */
[----:B------:R-:W-:Y:S01]  /*6cf0*/  LOP3.LUT R4, R0, 0x3, RZ, 0xc0, !PT ;  /* 0x0000000300047812 */ /* 0x000fe200078ec0ff */
[----:B------:R-:W-:Y:S01]  /*6d00*/  BSSY.RECONVERGENT B1, `(.L_x_155) ;  /* 0x00010db000017945 */ /* 0x000fe20003800200 */
[----:B------:R-:W1:Y:S03]  /*6d10*/  LDCU.128 UR28, c[0x0][0x5f0] ;  /* 0x0000be00ff1c77ac */ /* 0x000e660008000c00 */
[----:B------:R-:W-:Y:S01]  /*6d20*/  BSSY.RELIABLE B0, `(.L_x_156) ;  /* 0x0000e73000007945 */ /* 0x000fe20003800100 */
[----:B------:R-:W-:Y:S01]  /*6d30*/  VIMNMX.U32 R7, PT, PT, R2, 0x18, PT ;  /* 0x0000001802077848 */ /* 0x000fe20003fe0000 */
[----:B------:R-:W-:Y:S01]  /*6d40*/  VIADD R6, R4, 0xffffffff ;  /* 0xffffffff04067836 */ /* 0x000fe20000000000 */
[----:B------:R-:W2:Y:S01]  /*6d50*/  LDCU.128 UR24, c[0x0][0x5f0] ;  /* 0x0000be00ff1877ac */ /* 0x000ea20008000c00 */
[----:B------:R-:W-:-:S02]  /*6d60*/  LOP3.LUT R5, R0, 0x7, RZ, 0xc0, !PT ;  /* 0x0000000700057812 */ /* 0x000fc400078ec0ff */
[----:B------:R-:W-:Y:S01]  /*6d70*/  VIADD R7, R7, 0x1 ;  /* 0x0000000107077836 */ /* 0x000fe20000000000 */
[----:B------:R-:W3:Y:S01]  /*6d80*/  LDCU.128 UR20, c[0x0][0x5f0] ;  /* 0x0000be00ff1477ac */ /* 0x000ee20008000c00 */
[----:B------:R-:W4:Y:S01]  /*6d90*/  LDCU.128 UR16, c[0x0][0x5f0] ;  /* 0x0000be00ff1077ac */ /* 0x000f220008000c00 */
[----:B0-----:R-:W-:Y:S01]  /*6da0*/  ISETP.GE.AND P0, PT, R3, UR6, PT ;  /* 0x0000000603007c0c */ /* 0x001fe2000bf06270 */
[----:B------:R-:W0:-:S12]  /*6db0*/  LDCU.128 UR8, c[0x0][0x5f0] ;  /* 0x0000be00ff0877ac */ /* 0x000e180008000c00 */
[----:B-12---:R-:W-:Y:S05]  /*6dc0*/  @P0 BRA `(.L_x_157) ;  /* 0x0000004c00200947 */ /* 0x006fea0003800000 */
[----:B------:R-:W1:Y:S01]  /*6dd0*/  LDCU.64 UR4, c[0x0][0x390] ;  /* 0x00007200ff0477ac */ /* 0x000e620008000a00 */
[----:B------:R-:W-:Y:S01]  /*6de0*/  IMAD.MOV.U32 R8, RZ, RZ, RZ ;  /* 0x000000ffff087224 */ /* 0x000fe200078e00ff */
[----:B------:R-:W-:Y:S01]  /*6df0*/  ISETP.NE.AND P0, PT, R2, RZ, PT ;  /* 0x000000ff0200720c */ /* 0x000fe20003f05270 */
[----:B------:R-:W-:Y:S01]  /*6e00*/  IMAD.MOV.U32 R9, RZ, RZ, R3 ;  /* 0x000000ffff097224 */ /* 0x000fe200078e0003 */
[----:B------:R-:W2:Y:S01]  /*6e10*/  LDCU UR7, c[0x0][0x38c] ;  /* 0x00007180ff0777ac */ /* 0x000ea20008000800 */
[----:B------:R-:W5:Y:S01]  /*6e20*/  LDCU.64 UR14, c[0x0][0x4b8] ;  /* 0x00009700ff0e77ac */ /* 0x000f620008000a00 */
[----:B-1----:R-:W-:Y:S01]  /*6e30*/  IMAD.HI.U32 R10, R3, UR4, R8 ;  /* 0x00000004030a7c27 */ /* 0x002fe2000f8e0008 */
[----:B------:R-:W1:Y:S04]  /*6e40*/  LDCU UR4, c[0x0][0x4c0] ;  /* 0x00009800ff0477ac */ /* 0x000e680008000800 */
[----:B------:R-:W-:-:S05]  /*6e50*/  SHF.R.U32.HI R11, RZ, UR5, R10 ;  /* 0x00000005ff0b7c19 */ /* 0x000fca000801160a */
[----:B------:R-:W-:-:S04]  /*6e60*/  IMAD.MOV R8, RZ, RZ, -R11 ;  /* 0x000000ffff087224 */ /* 0x000fc800078e0a0b */
[----:B--2---:R-:W-:-:S04]  /*6e70*/  IMAD R29, R8, UR7, R3 ;  /* 0x00000007081d7c24 */ /* 0x004fc8000f8e0203 */
[C---:B-----5:R-:W-:Y:S02]  /*6e80*/  IMAD R9, R29.reuse, UR14, RZ ;  /* 0x0000000e1d097c24 */ /* 0x060fe4000f8e02ff */
[C---:B------:R-:W-:Y:S02]  /*6e90*/  IMAD R27, R29.reuse, UR15, RZ ;  /* 0x0000000f1d1b7c24 */ /* 0x040fe4000f8e02ff */
[----:B-1----:R-:W-:Y:S01]  /*6ea0*/  IMAD R29, R29, UR4, RZ ;  /* 0x000000041d1d7c24 */ /* 0x002fe2000f8e02ff */
[----:B------:R-:W-:Y:S06]  /*6eb0*/  @!P0 BRA `(.L_x_158) ;  /* 0x0000001400348947 */ /* 0x000fec0003800000 */
[----:B------:R-:W1:Y:S01]  /*6ec0*/  LDCU.64 UR14, c[0x0][0x398] ;  /* 0x00007300ff0e77ac */ /* 0x000e620008000a00 */
[----:B------:R-:W-:Y:S01]  /*6ed0*/  IMAD.MOV.U32 R10, RZ, RZ, RZ ;  /* 0x000000ffff0a7224 */ /* 0x000fe200078e00ff */
[----:B------:R-:W-:Y:S01]  /*6ee0*/  ISETP.NE.AND P0, PT, R7, 0x2, PT ;  /* 0x000000020700780c */ /* 0x000fe20003f05270 */
[----:B------:R-:W2:Y:S01]  /*6ef0*/  LDCU UR4, c[0x0][0x3a0] ;  /* 0x00007400ff0477ac */ /* 0x000ea20008000800 */
[----:B------:R-:W5:Y:S01]  /*6f00*/  LDCU UR5, c[0x0][0x4c4] ;  /* 0x00009880ff0577ac */ /* 0x000f620008000800 */
[----:B------:R-:W0:Y:S01]  /*6f10*/  LDCU.64 UR32, c[0x0][0x4c8] ;  /* 0x00009900ff2077ac */ /* 0x000e220008000a00 */
[----:B-1----:R-:W-:-:S05]  /*6f20*/  IMAD.HI.U32 R12, R11, UR15, R10 ;  /* 0x0000000f0b0c7c27 */ /* 0x002fca000f8e000a */
[----:B--2---:R-:W-:-:S05]  /*6f30*/  SHF.R.U32.HI R13, RZ, UR4, R12 ;  /* 0x00000004ff0d7c19 */ /* 0x004fca000801160c */
[----:B------:R-:W-:-:S04]  /*6f40*/  IMAD.MOV R10, RZ, RZ, -R13 ;  /* 0x000000ffff0a7224 */ /* 0x000fc800078e0a0d */
[----:B------:R-:W-:-:S04]  /*6f50*/  IMAD R10, R10, UR14, R11 ;  /* 0x0000000e0a0a7c24 */ /* 0x000fc8000f8e020b */
[C---:B-----5:R-:W-:Y:S02]  /*6f60*/  IMAD R9, R10.reuse, UR5, R9 ;  /* 0x000000050a097c24 */ /* 0x060fe4000f8e0209 */
[C---:B0-----:R-:W-:Y:S02]  /*6f70*/  IMAD R27, R10.reuse, UR32, R27 ;  /* 0x000000200a1b7c24 */ /* 0x041fe4000f8e021b */
        /* <DEDUP_REMOVED lines=21> */
[----:B------:R-:W5:Y:S01]  /*70d0*/  LDCU.64 UR32, c[0x0][0x4e0] ;  /* 0x00009c00ff2077ac */ /* 0x000f620008000a00 */
[----:B0-----:R-:W-:-:S05]  /*70e0*/  IMAD.HI.U32 R12, R11, UR15, R10 ;  /* 0x0000000f0b0c7c27 */ /* 0x001fca000f8e000a */
[----:B-1----:R-:W-:-:S04]  /*70f0*/  SHF.R.U32.HI R13, RZ, UR4, R12 ;  /* 0x00000004ff0d7c19 */ /* 0x002fc8000801160c */
[----:B------:R-:W-:-:S05]  /*7100*/  IADD3 R10, PT, PT, -R13, RZ, RZ ;  /* 0x000000ff0d0a7210 */ /* 0x000fca0007ffe1ff */
[----:B------:R-:W-:-:S04]  /*7110*/  IMAD R10, R10, UR14, R11 ;  /* 0x0000000e0a0a7c24 */ /* 0x000fc8000f8e020b */
[C---:B--2---:R-:W-:Y:S02]  /*7120*/  IMAD R9, R10.reuse, UR5, R9 ;  /* 0x000000050a097c24 */ /* 0x044fe4000f8e0209 */
[C---:B-----5:R-:W-:Y:S02]  /*7130*/  IMAD R27, R10.reuse, UR32, R27 ;  /* 0x000000200a1b7c24 */ /* 0x060fe4000f8e021b */
        /* <DEDUP_REMOVED lines=23> */
[----:B-1----:R-:W-:-:S05]  /*72b0*/  SHF.R.U32.HI R13, RZ, UR4, R12 ;  /* 0x00000004ff0d7c19 */ /* 0x002fca000801160c */
[----:B------:R-:W-:-:S04]  /*72c0*/  IMAD.MOV R10, RZ, RZ, -R13 ;  /* 0x000000ffff0a7224 */ /* 0x000fc800078e0a0d */
        /* <DEDUP_REMOVED lines=243> */
[----:B------:R-:W-:Y:S01]  /*8200*/  ISETP.NE.AND P0, PT, R7, 0x18, PT ;  /* 0x000000180700780c */ /* 0x000fe20003f05270 */
[----:B------:R-:W0:Y:S01]  /*8210*/  LDCU.64 UR14, c[0x0][0x4a0] ;  /* 0x00009400ff0e77ac */ /* 0x000e220008000a00 */
[----:B------:R-:W-:Y:S01]  /*8220*/  IMAD.MOV.U32 R10, RZ, RZ, RZ ;  /* 0x000000ffff0a7224 */ /* 0x000fe200078e00ff */
[----:B------:R-:W1:Y:S01]  /*8230*/  LDCU UR4, c[0x0][0x4a8] ;  /* 0x00009500ff0477ac */ /* 0x000e620008000800 */
[----:B------:R-:W2:Y:S09]  /*8240*/  LDCU UR5, c[0x0][0x5cc] ;  /* 0x0000b980ff0577ac */ /* 0x000eb20008000800 */
[----:B------:R-:W5:Y:S01]  /*8250*/  @P0 LDC.64 R14, c[0x0][0x4b0] ;  /* 0x00012c00ff0e0b82 */ /* 0x000f620000000a00 */
[----:B------:R-:W3:Y:S01]  /*8260*/  LDCU.64 UR32, c[0x0][0x5d0] ;  /* 0x0000ba00ff2077ac */ /* 0x000ee20008000a00 */
[----:B0-----:R-:W-:-:S06]  /*8270*/  IMAD.HI.U32 R12, R11, UR15, R10 ;  /* 0x0000000f0b0c7c27 */ /* 0x001fcc000f8e000a */
[----:B------:R-:W0:Y:S01]  /*8280*/  @P0 LDC R17, c[0x0][0x4ac] ;  /* 0x00012b00ff110b82 */ /* 0x000e220000000800 */
[----:B-1----:R-:W-:Y:S01]  /*8290*/  SHF.R.U32.HI R13, RZ, UR4, R12 ;  /* 0x00000004ff0d7c19 */ /* 0x002fe2000801160c */
[----:B------:R-:W-:-:S06]  /*82a0*/  @P0 IMAD.MOV.U32 R12, RZ, RZ, RZ ;  /* 0x000000ffff0c0224 */ /* 0x000fcc00078e00ff */
[----:B------:R-:W1:Y:S01]  /*82b0*/  @P0 LDC.64 R18, c[0x0][0x5d8] ;  /* 0x00017600ff120b82 */ /* 0x000e620000000a00 */
[----:B------:R-:W-:-:S04]  /*82c0*/  IMAD.MOV R10, RZ, RZ, -R13 ;  /* 0x000000ffff0a7224 */ /* 0x000fc800078e0a0d */
[----:B------:R-:W-:-:S03]  /*82d0*/  IMAD R10, R10, UR14, R11 ;  /* 0x0000000e0a0a7c24 */ /* 0x000fc6000f8e020b */
[----:B------:R-:W4:Y:S01]  /*82e0*/  @P0 LDC R16, c[0x0][0x5e0] ;  /* 0x00017800ff100b82 */ /* 0x000f220000000800 */
[----:B-----5:R-:W-:-:S04]  /*82f0*/  @P0 IMAD.HI.U32 R8, R13, R14, R12 ;  /* 0x0000000e0d080227 */ /* 0x020fc800078e000c */
[C---:B--2---:R-:W-:Y:S01]  /*8300*/  IMAD R9, R10.reuse, UR5, R9 ;  /* 0x000000050a097c24 */ /* 0x044fe2000f8e0209 */
[----:B------:R-:W-:Y:S01]  /*8310*/  @P0 SHF.R.U32.HI R8, RZ, R15, R8 ;  /* 0x0000000fff080219 */ /* 0x000fe20000011608 */
[C---:B---3--:R-:W-:Y:S02]  /*8320*/  IMAD R27, R10.reuse, UR32, R27 ;  /* 0x000000200a1b7c24 */ /* 0x048fe4000f8e021b */
[----:B------:R-:W-:Y:S02]  /*8330*/  IMAD R29, R10, UR33, R29 ;  /* 0x000000210a1d7c24 */ /* 0x000fe4000f8e021d */
[----:B------:R-:W-:-:S04]  /*8340*/  @P0 IMAD.MOV R12, RZ, RZ, -R8 ;  /* 0x000000ffff0c0224 */ /* 0x000fc800078e0a08 */
[----:B0-----:R-:W-:-:S04]  /*8350*/  @P0 IMAD R12, R12, R17, R13 ;  /* 0x000000110c0c0224 */ /* 0x001fc800078e020d */
[C---:B-1----:R-:W-:Y:S02]  /*8360*/  @P0 IMAD R9, R12.reuse, R18, R9 ;  /* 0x000000120c090224 */ /* 0x042fe400078e0209 */
[C---:B------:R-:W-:Y:S02]  /*8370*/  @P0 IMAD R27, R12.reuse, R19, R27 ;  /* 0x000000130c1b0224 */ /* 0x040fe400078e021b */
[----:B----4-:R-:W-:-:S07]  /*8380*/  @P0 IMAD R29, R12, R16, R29 ;  /* 0x000000100c1d0224 */ /* 0x010fce00078e021d */
.L_x_158:
[----:B------:R-:W1:Y:S02]  /*8390*/  LDCU.64 UR4, c[0x0][0x5e8] ;  /* 0x0000bd00ff0477ac */ /* 0x000e640008000a00 */
[----:B-1----:R-:W-:-:S05]  /*83a0*/  IADD3 R8, P0, PT, R9, UR4, RZ ;  /* 0x0000000409087c10 */ /* 0x002fca000ff1e0ff */
[----:B------:R-:W-:-:S05]  /*83b0*/  IMAD.X R9, RZ, RZ, UR5, P0 ;  /* 0x00000005ff097e24 */ /* 0x000fca00080e06ff */
[----:B------:R1:W5:Y:S01]  /*83c0*/  LDG.E.U8 R31, desc[UR12][R8.64] ;  /* 0x0000000c081f7981 */ /* 0x000362000c1e1100 */
[----:B------:R-:W-:Y:S01]  /*83d0*/  ISETP.GE.U32.AND P1, PT, R0, 0x8, PT ;  /* 0x000000080000780c */ /* 0x000fe20003f26070 */
[----:B------:R-:W-:Y:S01]  /*83e0*/  IMAD.MOV.U32 R26, RZ, RZ, RZ ;  /* 0x000000ffff1a7224 */ /* 0x000fe200078e00ff */
[----:B------:R-:W-:-:S11]  /*83f0*/  ISETP.NE.AND P0, PT, R5, RZ, PT ;  /* 0x000000ff0500720c */ /* 0x000fd60003f05270 */
[----:B-1----:R-:W-:Y:S05]  /*8400*/  @!P1 BRA `(.L_x_159) ;  /* 0x0000000800109947 */ /* 0x002fea0003800000 */
[----:B------:R-:W1:Y:S01]  /*8410*/  LDC.64 R10, c[0x0][0x5f0] ;  /* 0x00017c00ff0a7b82 */ /* 0x000e620000000a00 */
[----:B------:R-:W2:Y:S01]  /*8420*/  LDCU UR45, c[0x0][0x608] ;  /* 0x0000c100ff2d77ac */ /* 0x000ea20008000800 */
[----:B------:R-:W-:Y:S01]  /*8430*/  LOP3.LUT R26, R0, 0x7ffffff8, RZ, 0xc0, !PT ;  /* 0x7ffffff8001a7812 */ /* 0x000fe200078ec0ff */
[----:B------:R-:W0:Y:S04]  /*8440*/  LDCU UR46, c[0x0][0x604] ;  /* 0x0000c080ff2e77ac */ /* 0x000e280008000800 */
[----:B------:R-:W-:Y:S01]  /*8450*/  IMAD.MOV R38, RZ, RZ, -R26 ;  /* 0x000000ffff267224 */ /* 0x000fe200078e0a1a */
[----:B------:R-:W1:Y:S01]  /*8460*/  LDC.64 R12, c[0x0][0x5f8] ;  /* 0x00017e00ff0c7b82 */ /* 0x000e620000000a00 */
[----:B------:R-:W0:Y:S01]  /*8470*/  LDCU UR41, c[0x0][0x604] ;  /* 0x0000c080ff2977ac */ /* 0x000e220008000800 */
[----:B------:R-:W0:Y:S01]  /*8480*/  LDCU UR42, c[0x0][0x608] ;  /* 0x0000c100ff2a77ac */ /* 0x000e220008000800 */
[----:B------:R-:W-:Y:S01]  /*8490*/  UMOV UR4, URZ ;  /* 0x000000ff00047c82 */ /* 0x000fe20008000000 */
[----:B------:R-:W-:Y:S01]  /*84a0*/  UMOV UR5, URZ ;  /* 0x000000ff00057c82 */ /* 0x000fe20008000000 */
[----:B--2---:R-:W-:-:S02]  /*84b0*/  USHF.L.U32 UR7, UR45, 0x1, URZ ;  /* 0x000000012d077899 */ /* 0x004fc400080006ff */
[----:B------:R-:W-:Y:S02]  /*84c0*/  UIMAD UR14, UR45, 0x3, URZ ;  /* 0x000000032d0e78a4 */ /* 0x000fe4000f8e02ff */
[----:B------:R-:W-:Y:S02]  /*84d0*/  USHF.L.U32 UR15, UR45, 0x2, URZ ;  /* 0x000000022d0f7899 */ /* 0x000fe400080006ff */
[----:B------:R-:W-:Y:S02]  /*84e0*/  UIMAD UR32, UR45, 0x5, URZ ;  /* 0x000000052d2078a4 */ /* 0x000fe4000f8e02ff */
[----:B------:R-:W-:Y:S02]  /*84f0*/  UIMAD UR33, UR45, 0x6, URZ ;  /* 0x000000062d2178a4 */ /* 0x000fe4000f8e02ff */
[----:B------:R-:W-:Y:S02]  /*8500*/  UIMAD UR34, UR45, 0x7, URZ ;  /* 0x000000072d2278a4 */ /* 0x000fe4000f8e02ff */
[----:B0-----:R-:W-:-:S02]  /*8510*/  USHF.L.U32 UR35, UR46, 0x1, URZ ;  /* 0x000000012e237899 */ /* 0x001fc400080006ff */
[----:B------:R-:W-:Y:S02]  /*8520*/  UIMAD UR36, UR46, 0x3, URZ ;  /* 0x000000032e2478a4 */ /* 0x000fe4000f8e02ff */
[----:B------:R-:W-:Y:S02]  /*8530*/  USHF.L.U32 UR37, UR46, 0x2, URZ ;  /* 0x000000022e257899 */ /* 0x000fe400080006ff */
[----:B------:R-:W-:Y:S02]  /*8540*/  UIMAD UR38, UR46, 0x5, URZ ;  /* 0x000000052e2678a4 */ /* 0x000fe4000f8e02ff */
[----:B------:R-:W-:Y:S02]  /*8550*/  UIMAD UR39, UR46, 0x6, URZ ;  /* 0x000000062e2778a4 */ /* 0x000fe4000f8e02ff */
[----:B------:R-:W-:-:S12]  /*8560*/  UIMAD UR40, UR46, 0x7, URZ ;  /* 0x000000072e2878a4 */ /* 0x000fd8000f8e02ff */
.L_x_160:
[----:B------:R-:W-:Y:S02]  /*8570*/  USHF.R.S32.HI UR43, URZ, 0x1f, UR4 ;  /* 0x0000001fff2b7899 */ /* 0x000fe40008011404 */
[----:B-1----:R-:W-:Y:S01]  /*8580*/  IADD3 R14, P1, P2, R10, UR4, R27 ;  /* 0x000000040a0e7c10 */ /* 0x002fe2000fa3e01b */
[----:B------:R-:W-:Y:S02]  /*8590*/  USHF.R.S32.HI UR44, URZ, 0x1f, UR5 ;  /* 0x0000001fff2c7899 */ /* 0x000fe40008011405 */
[----:B------:R-:W-:Y:S02]  /*85a0*/  IADD3 R16, P3, P4, R12, UR5, R29 ;  /* 0x000000050c107c10 */ /* 0x000fe4000fc7e01d */
[----:B------:R-:W-:Y:S01]  /*85b0*/  IADD3.X R15, PT, PT, R11, UR43, RZ, P1, P2 ;  /* 0x0000002b0b0f7c10 */ /* 0x000fe20008fe44ff */
[----:B------:R-:W-:Y:S01]  /*85c0*/  USHF.R.S32.HI UR43, URZ, 0x1f, UR41 ;  /* 0x0000001fff2b7899 */ /* 0x000fe20008011429 */
[----:B------:R-:W-:Y:S01]  /*85d0*/  IADD3.X R17, PT, PT, R13, UR44, RZ, P3, P4 ;  /* 0x0000002c0d117c10 */ /* 0x000fe20009fe84ff */
[----:B------:R-:W-:Y:S01]  /*85e0*/  USHF.R.S32.HI UR44, URZ, 0x1f, UR42 ;  /* 0x0000001fff2c7899 */ /* 0x000fe2000801142a */
[----:B------:R-:W-:Y:S01]  /*85f0*/  IADD3 R18, P1, P2, R10, UR41, R27 ;  /* 0x000000290a127c10 */ /* 0x000fe2000fa3e01b */
[----:B------:R0:W2:Y:S01]  /*8600*/  LDG.E.S8 R28, desc[UR12][R14.64] ;  /* 0x0000000c0e1c7981 */ /* 0x0000a2000c1e1300 */
[----:B------:R-:W-:-:S02]  /*8610*/  IADD3 R22, P3, P4, R12, UR42, R29 ;  /* 0x0000002a0c167c10 */ /* 0x000fc4000fc7e01d */
[----:B------:R-:W-:Y:S01]  /*8620*/  IADD3.X R19, PT, PT, R11, UR43, RZ, P1, P2 ;  /* 0x0000002b0b137c10 */ /* 0x000fe20008fe44ff */
[----:B------:R-:W2:Y:S01]  /*8630*/  LDG.E.S8 R33, desc[UR12][R16.64] ;  /* 0x0000000c10217981 */ /* 0x000ea2000c1e1300 */
[C---:B------:R-:W-:Y:S01]  /*8640*/  IADD3.X R23, PT, PT, R13.reuse, UR44, RZ, P3, P4 ;  /* 0x0000002c0d177c10 */ /* 0x040fe20009fe84ff */
[----:B------:R-:W-:Y:S02]  /*8650*/  USHF.R.S32.HI UR44, URZ, 0x1f, UR7 ;  /* 0x0000001fff2c7899 */ /* 0x000fe40008011407 */
[----:B------:R-:W-:Y:S01]  /*8660*/  IADD3 R36, P3, P4, R12, UR7, R29 ;  /* 0x000000070c247c10 */ /* 0x000fe2000fc7e01d */
[----:B------:R-:W-:Y:S02]  /*8670*/  USHF.R.S32.HI UR43, URZ, 0x1f, UR35 ;  /* 0x0000001fff2b7899 */ /* 0x000fe40008011423 */
[----:B------:R-:W-:Y:S01]  /*8680*/  IADD3 R40, P1, P2, R10, UR35, R27 ;  /* 0x000000230a287c10 */ /* 0x000fe2000fa3e01b */
[----:B------:R1:W3:Y:S01]  /*8690*/  LDG.E.S8 R30, desc[UR12][R18.64] ;  /* 0x0000000c121e7981 */ /* 0x0002e2000c1e1300 */
[----:B------:R-:W-:-:S03]  /*86a0*/  IADD3.X R37, PT, PT, R13, UR44, RZ, P3, P4 ;  /* 0x0000002c0d257c10 */ /* 0x000fc60009fe84ff */
[----:B------:R-:W3:Y:S01]  /*86b0*/  LDG.E.S8 R35, desc[UR12][R22.64] ;  /* 0x0000000c16237981 */ /* 0x000ee2000c1e1300 */
[----:B------:R-:W-:Y:S01]  /*86c0*/  IADD3.X R41, PT, PT, R11, UR43, RZ, P1, P2 ;  /* 0x0000002b0b297c10 */ /* 0x000fe20008fe44ff */
[----:B------:R-:W-:Y:S02]  /*86d0*/  USHF.R.S32.HI UR43, URZ, 0x1f, UR36 ;  /* 0x0000001fff2b7899 */ /* 0x000fe40008011424 */
[----:B------:R-:W-:Y:S01]  /*86e0*/  USHF.R.S32.HI UR44, URZ, 0x1f, UR14 ;  /* 0x0000001fff2c7899 */ /* 0x000fe2000801140e */
[----:B------:R-:W-:Y:S01]  /*86f0*/  IADD3 R42, P1, P2, R10, UR36, R27 ;  /* 0x000000240a2a7c10 */ /* 0x000fe2000fa3e01b */
[----:B------:R-:W4:Y:S01]  /*8700*/  LDG.E.S8 R32, desc[UR12][R40.64] ;  /* 0x0000000c28207981 */ /* 0x000f22000c1e1300 */
[----:B------:R-:W-:-:S03]  /*8710*/  IADD3 R20, P3, P4, R12, UR14, R29 ;  /* 0x0000000e0c147c10 */ /* 0x000fc6000fc7e01d */
[----:B------:R-:W4:Y:S01]  /*8720*/  LDG.E.S8 R37, desc[UR12][R36.64] ;  /* 0x0000000c24257981 */ /* 0x000f22000c1e1300 */
[----:B------:R-:W-:Y:S02]  /*8730*/  IADD3.X R43, PT, PT, R11, UR43, RZ, P1, P2 ;  /* 0x0000002b0b2b7c10 */ /* 0x000fe40008fe44ff */
[----:B------:R-:W-:Y:S01]  /*8740*/  IADD3.X R21, PT, PT, R13, UR44, RZ, P3, P4 ;  /* 0x0000002c0d157c10 */ /* 0x000fe20009fe84ff */
[----:B------:R-:W-:Y:S02]  /*8750*/  USHF.R.S32.HI UR43, URZ, 0x1f, UR37 ;  /* 0x0000001fff2b7899 */ /* 0x000fe40008011425 */
[----:B------:R-:W-:Y:S01]  /*8760*/  USHF.R.S32.HI UR44, URZ, 0x1f, UR15 ;  /* 0x0000001fff2c7899 */ /* 0x000fe2000801140f */
[----:B------:R-:W-:Y:S01]  /*8770*/  IADD3 R24, P1, P2, R10, UR37, R27 ;  /* 0x000000250a187c10 */ /* 0x000fe2000fa3e01b */
[----:B------:R-:W4:Y:S01]  /*8780*/  LDG.E.S8 R34, desc[UR12][R42.64] ;  /* 0x0000000c2a227981 */ /* 0x000f22000c1e1300 */
[----:B0-----:R-:W-:-:S03]  /*8790*/  IADD3 R14, P3, P4, R12, UR15, R29 ;  /* 0x0000000f0c0e7c10 */ /* 0x001fc6000fc7e01d */
[----:B------:R0:W4:Y:S01]  /*87a0*/  LDG.E.S8 R39, desc[UR12][R20.64] ;  /* 0x0000000c14277981 */ /* 0x000122000c1e1300 */
[----:B------:R-:W-:Y:S02]  /*87b0*/  IADD3.X R25, PT, PT, R11, UR43, RZ, P1, P2 ;  /* 0x0000002b0b197c10 */ /* 0x000fe40008fe44ff */
[C---:B------:R-:W-:Y:S01]  /*87c0*/  IADD3.X R15, PT, PT, R13.reuse, UR44, RZ, P3, P4 ;  /* 0x0000002c0d0f7c10 */ /* 0x040fe20009fe84ff */
[----:B------:R-:W-:Y:S02]  /*87d0*/  USHF.R.S32.HI UR44, URZ, 0x1f, UR32 ;  /* 0x0000001fff2c7899 */ /* 0x000fe40008011420 */
[----:B-1----:R-:W-:Y:S01]  /*87e0*/  IADD3 R18, P3, P4, R12, UR32, R29 ;  /* 0x000000200c127c10 */ /* 0x002fe2000fc7e01d */
[----:B------:R-:W-:Y:S02]  /*87f0*/  USHF.R.S32.HI UR43, URZ, 0x1f, UR38 ;  /* 0x0000001fff2b7899 */ /* 0x000fe40008011426 */
[----:B------:R-:W-:Y:S01]  /*8800*/  IADD3 R16, P1, P2, R10, UR38, R27 ;  /* 0x000000260a107c10 */ /* 0x000fe2000fa3e01b */
[----:B------:R-:W4:Y:S01]  /*8810*/  LDG.E.S8 R36, desc[UR12][R24.64] ;  /* 0x0000000c18247981 */ /* 0x000f22000c1e1300 */
[----:B------:R-:W-:-:S03]  /*8820*/  IADD3.X R19, PT, PT, R13, UR44, RZ, P3, P4 ;  /* 0x0000002c0d137c10 */ /* 0x000fc60009fe84ff */
[----:B------:R1:W4:Y:S01]  /*8830*/  LDG.E.S8 R41, desc[UR12][R14.64] ;  /* 0x0000000c0e297981 */ /* 0x000322000c1e1300 */
[----:B------:R-:W-:Y:S01]  /*8840*/  IADD3.X R17, PT, PT, R11, UR43, RZ, P1, P2 ;  /* 0x0000002b0b117c10 */ /* 0x000fe20008fe44ff */
[----:B------:R-:W-:Y:S02]  /*8850*/  USHF.R.S32.HI UR44, URZ, 0x1f, UR33 ;  /* 0x0000001fff2c7899 */ /* 0x000fe40008011421 */
[----:B0-----:R-:W-:Y:S01]  /*8860*/  IADD3 R20, P3, P4, R12, UR33, R29 ;  /* 0x000000210c147c10 */ /* 0x001fe2000fc7e01d */
[----:B------:R-:W-:Y:S02]  /*8870*/  USHF.R.S32.HI UR43, URZ, 0x1f, UR39 ;  /* 0x0000001fff2b7899 */ /* 0x000fe40008011427 */
[----:B------:R-:W-:Y:S01]  /*8880*/  IADD3 R22, P1, P2, R10, UR39, R27 ;  /* 0x000000270a167c10 */ /* 0x000fe2000fa3e01b */
[----:B------:R0:W4:Y:S01]  /*8890*/  LDG.E.S8 R16, desc[UR12][R16.64] ;  /* 0x0000000c10107981 */ /* 0x000122000c1e1300 */
[----:B------:R-:W-:-:S03]  /*88a0*/  IADD3.X R21, PT, PT, R13, UR44, RZ, P3, P4 ;  /* 0x0000002c0d157c10 */ /* 0x000fc60009fe84ff */
[----:B------:R-:W4:Y:S01]  /*88b0*/  LDG.E.S8 R19, desc[UR12][R18.64] ;  /* 0x0000000c12137981 */ /* 0x000f22000c1e1300 */
[C---:B------:R-:W-:Y:S01]  /*88c0*/  IADD3.X R23, PT, PT, R11.reuse, UR43, RZ, P1, P2 ;  /* 0x0000002b0b177c10 */ /* 0x040fe20008fe44ff */
[----:B------:R-:W-:Y:S02]  /*88d0*/  USHF.R.S32.HI UR43, URZ, 0x1f, UR40 ;  /* 0x0000001fff2b7899 */ /* 0x000fe40008011428 */
[----:B-1----:R-:W-:Y:S01]  /*88e0*/  IADD3 R14, P1, P2, R10, UR40, R27 ;  /* 0x000000280a0e7c10 */ /* 0x002fe2000fa3e01b */
[----:B------:R-:W-:Y:S02]  /*88f0*/  USHF.R.S32.HI UR44, URZ, 0x1f, UR34 ;  /* 0x0000001fff2c7899 */ /* 0x000fe40008011422 */
[----:B------:R-:W-:Y:S01]  /*8900*/  IADD3 R24, P3, P4, R12, UR34, R29 ;  /* 0x000000220c187c10 */ /* 0x000fe2000fc7e01d */
[----:B------:R-:W4:Y:S01]  /*8910*/  LDG.E.S8 R22, desc[UR12][R22.64] ;  /* 0x0000000c16167981 */ /* 0x000f22000c1e1300 */
[----:B------:R-:W-:-:S03]  /*8920*/  IADD3.X R15, PT, PT, R11, UR43, RZ, P1, P2 ;  /* 0x0000002b0b0f7c10 */ /* 0x000fc60008fe44ff */
[----:B------:R-:W4:Y:S01]  /*8930*/  LDG.E.S8 R21, desc[UR12][R20.64] ;  /* 0x0000000c14157981 */ /* 0x000f22000c1e1300 */
[----:B------:R-:W-:-:S03]  /*8940*/  IADD3.X R25, PT, PT, R13, UR44, RZ, P3, P4 ;  /* 0x0000002c0d197c10 */ /* 0x000fc60009fe84ff */
[----:B------:R1:W4:Y:S04]  /*8950*/  LDG.E.S8 R15, desc[UR12][R14.64] ;  /* 0x0000000c0e0f7981 */ /* 0x000328000c1e1300 */
[----:B------:R-:W4:Y:S01]  /*8960*/  LDG.E.S8 R24, desc[UR12][R24.64] ;  /* 0x0000000c18187981 */ /* 0x000f22000c1e1300 */
[----:B-----5:R-:W-:-:S04]  /*8970*/  LOP3.LUT R31, R31, 0xffff, RZ, 0xc0, !PT ;  /* 0x0000ffff1f1f7812 */ /* 0x020fc800078ec0ff */
[----:B0-----:R-:W-:-:S05]  /*8980*/  PRMT R17, R31, 0x8880, RZ ;  /* 0x000088801f117816 */ /* 0x001fca00000000ff */
[----:B------:R-:W-:Y:S02]  /*8990*/  IMAD.MOV R17, RZ, RZ, -R17 ;  /* 0x000000ffff117224 */ /* 0x000fe400078e0a11 */
[----:B------:R-:W-:-:S05]  /*89a0*/  VIADD R38, R38, 0x8 ;  /* 0x0000000826267836 */ /* 0x000fca0000000000 */
[----:B------:R-:W-:Y:S01]  /*89b0*/  ISETP.NE.AND P2, PT, R38, RZ, PT ;  /* 0x000000ff2600720c */ /* 0x000fe20003f45270 */
[----:B------:R-:W-:Y:S02]  /*89c0*/  ULEA UR42, UR45, UR42, 0x3 ;  /* 0x0000002a2d2a7291 */ /* 0x000fe4000f8e18ff */
[----:B------:R-:W-:Y:S02]  /*89d0*/  ULEA UR7, UR45, UR7, 0x3 ;  /* 0x000000072d077291 */ /* 0x000fe4000f8e18ff */
[----:B------:R-:W-:Y:S02]  /*89e0*/  ULEA UR14, UR45, UR14, 0x3 ;  /* 0x0000000e2d0e7291 */ /* 0x000fe4000f8e18ff */
[----:B------:R-:W-:Y:S02]  /*89f0*/  ULEA UR15, UR45, UR15, 0x3 ;  /* 0x0000000f2d0f7291 */ /* 0x000fe4000f8e18ff */
[----:B------:R-:W-:Y:S02]  /*8a00*/  ULEA UR32, UR45, UR32, 0x3 ;  /* 0x000000202d207291 */ /* 0x000fe4000f8e18ff */
[----:B------:R-:W-:-:S02]  /*8a10*/  ULEA UR33, UR45, UR33, 0x3 ;  /* 0x000000212d217291 */ /* 0x000fc4000f8e18ff */
        /* <DEDUP_REMOVED lines=9> */
[----:B------:R-:W-:Y:S01]  /*8ab0*/  ULEA UR4, UR46, UR4, 0x3 ;  /* 0x000000042e047291 */ /* 0x000fe2000f8e18ff */
[----:B--2---:R-:W-:-:S05]  /*8ac0*/  IMAD R28, R28, R33, RZ ;  /* 0x000000211c1c7224 */ /* 0x004fca00078e02ff */
[----:B------:R-:W-:-:S04]  /*8ad0*/  ISETP.NE.AND P1, PT, R28, R17, PT ;  /* 0x000000111c00720c */ /* 0x000fc80003f25270 */
[----:B------:R-:W-:Y:S01]  /*8ae0*/  SEL R17, RZ, 0xffffffff, !P1 ;  /* 0xffffffffff117807 */ /* 0x000fe20004800000 */
[----:B---3--:R-:W-:-:S05]  /*8af0*/  IMAD R30, R30, R35, RZ ;  /* 0x000000231e1e7224 */ /* 0x008fca00078e02ff */
[----:B------:R-:W-:-:S04]  /*8b00*/  ISETP.NE.AND P1, PT, R30, R17, PT ;  /* 0x000000111e00720c */ /* 0x000fc80003f25270 */
[----:B-1----:R-:W-:Y:S01]  /*8b10*/  SEL R14, RZ, 0xffffffff, !P1 ;  /* 0xffffffffff0e7807 */ /* 0x002fe20004800000 */
        /* <DEDUP_REMOVED lines=19> */
.L_x_159:
[----:B------:R-:W-:Y:S05]  /*8c50*/  @!P0 BRA `(.L_x_161) ;  /* 0x0000000400e08947 */ /* 0x000fea0003800000 */
[----:B------:R-:W-:Y:S02]  /*8c60*/  ISETP.GE.U32.AND P1, PT, R5, 0x4, PT ;  /* 0x000000040500780c */ /* 0x000fe40003f26070 */
[----:B------:R-:W-:-:S11]  /*8c70*/  ISETP.NE.AND P0, PT, R4, RZ, PT ;  /* 0x000000ff0400720c */ /* 0x000fd60003f05270 */
[----:B------:R-:W-:Y:S05]  /*8c80*/  @!P1 BRA `(.L_x_162) ;  /* 0x0000000000ec9947 */ /* 0x000fea0003800000 */
[----:B------:R-:W1:Y:S01]  /*8c90*/  LDCU UR4, c[0x0][0x604] ;  /* 0x0000c080ff0477ac */ /* 0x000e620008000800 */
[----:B------:R-:W2:Y:S01]  /*8ca0*/  LDCU UR5, c[0x0][0x608] ;  /* 0x0000c100ff0577ac */ /* 0x000ea20008000800 */
[----:B------:R-:W0:Y:S01]  /*8cb0*/  LDCU.128 UR32, c[0x0][0x5f0] ;  /* 0x0000be00ff2077ac */ /* 0x000e220008000c00 */
[C---:B-1----:R-:W-:Y:S02]  /*8cc0*/  IMAD R14, R26.reuse, UR4, RZ ;  /* 0x000000041a0e7c24 */ /* 0x042fe4000f8e02ff */
[----:B--2---:R-:W-:-:S03]  /*8cd0*/  IMAD R16, R26, UR5, RZ ;  /* 0x000000051a107c24 */ /* 0x004fc6000f8e02ff */
[----:B------:R-:W-:Y:S02]  /*8ce0*/  SHF.R.S32.HI R11, RZ, 0x1f, R14 ;  /* 0x0000001fff0b7819 */ /* 0x000fe4000001140e */
[----:B------:R-:W-:Y:S01]  /*8cf0*/  IADD3 R18, PT, PT, R14, UR4, RZ ;  /* 0x000000040e127c10 */ /* 0x000fe2000fffe0ff */
[----:B------:R-:W-:Y:S01]  /*8d00*/  VIADD R24, R16, UR5 ;  /* 0x0000000510187c36 */ /* 0x000fe20008000000 */
[----:B0-----:R-:W-:Y:S02]  /*8d10*/  IADD3 R10, P1, P2, R14, UR32, R27 ;  /* 0x000000200e0a7c10 */ /* 0x001fe4000fa3e01b */
[----:B------:R-:W-:Y:S02]  /*8d20*/  SHF.R.S32.HI R13, RZ, 0x1f, R16 ;  /* 0x0000001fff0d7819 */ /* 0x000fe40000011410 */
[----:B------:R-:W-:Y:S01]  /*8d30*/  IADD3 R12, P3, P4, R16, UR34, R29 ;  /* 0x00000022100c7c10 */ /* 0x000fe2000fc7e01d */
[----:B------:R-:W-:Y:S01]  /*8d40*/  VIADD R28, R18, UR4 ;  /* 0x00000004121c7c36 */ /* 0x000fe20008000000 */
[----:B------:R-:W-:-:S02]  /*8d50*/  IADD3.X R11, PT, PT, R11, UR33, RZ, P1, P2 ;  /* 0x000000210b0b7c10 */ /* 0x000fc40008fe44ff */
[----:B------:R-:W-:Y:S02]  /*8d60*/  IADD3.X R13, PT, PT, R13, UR35, RZ, P3, P4 ;  /* 0x000000230d0d7c10 */ /* 0x000fe40009fe84ff */
[----:B------:R-:W-:Y:S01]  /*8d70*/  SHF.R.S32.HI R15, RZ, 0x1f, R18 ;  /* 0x0000001fff0f7819 */ /* 0x000fe20000011412 */
[----:B------:R0:W2:Y:S01]  /*8d80*/  LDG.E.S8 R20, desc[UR12][R10.64] ;  /* 0x0000000c0a147981 */ /* 0x0000a2000c1e1300 */
[----:B------:R-:W-:Y:S02]  /*8d90*/  IADD3 R14, P1, P2, R18, UR32, R27 ;  /* 0x00000020120e7c10 */ /* 0x000fe4000fa3e01b */
[----:B------:R-:W-:Y:S01]  /*8da0*/  SHF.R.S32.HI R17, RZ, 0x1f, R24 ;  /* 0x0000001fff117819 */ /* 0x000fe20000011418 */
[----:B------:R-:W2:Y:S01]  /*8db0*/  LDG.E.S8 R21, desc[UR12][R12.64] ;  /* 0x0000000c0c157981 */ /* 0x000ea2000c1e1300 */
[C---:B------:R-:W-:Y:S01]  /*8dc0*/  IADD3 R16, P3, P4, R24.reuse, UR34, R29 ;  /* 0x0000002218107c10 */ /* 0x040fe2000fc7e01d */
[----:B------:R-:W-:Y:S01]  /*8dd0*/  VIADD R24, R24, UR5 ;  /* 0x0000000518187c36 */ /* 0x000fe20008000000 */
[----:B------:R-:W-:-:S02]  /*8de0*/  IADD3.X R15, PT, PT, R15, UR33, RZ, P1, P2 ;  /* 0x000000210f0f7c10 */ /* 0x000fc40008fe44ff */
[----:B------:R-:W-:Y:S02]  /*8df0*/  SHF.R.S32.HI R19, RZ, 0x1f, R28 ;  /* 0x0000001fff137819 */ /* 0x000fe4000001141c */
[----:B------:R-:W-:Y:S01]  /*8e00*/  IADD3 R18, P1, P2, R28, UR32, R27 ;  /* 0x000000201c127c10 */ /* 0x000fe2000fa3e01b */
[----:B------:R1:W3:Y:S01]  /*8e10*/  LDG.E.S8 R22, desc[UR12][R14.64] ;  /* 0x0000000c0e167981 */ /* 0x0002e2000c1e1300 */
[----:B------:R-:W-:Y:S02]  /*8e20*/  IADD3.X R17, PT, PT, R17, UR35, RZ, P3, P4 ;  /* 0x0000002311117c10 */ /* 0x000fe40009fe84ff */
[----:B------:R-:W-:Y:S02]  /*8e30*/  IADD3.X R19, PT, PT, R19, UR33, RZ, P1, P2 ;  /* 0x0000002113137c10 */ /* 0x000fe40008fe44ff */
[----:B0-----:R-:W-:Y:S02]  /*8e40*/  SHF.R.S32.HI R11, RZ, 0x1f, R24 ;  /* 0x0000001fff0b7819 */ /* 0x001fe40000011418 */
[C---:B------:R-:W-:Y:S01]  /*8e50*/  IADD3 R10, P1, P2, R24.reuse, UR34, R29 ;  /* 0x00000022180a7c10 */ /* 0x040fe2000fa3e01d */
[----:B------:R0:W3:Y:S01]  /*8e60*/  LDG.E.S8 R17, desc[UR12][R16.64] ;  /* 0x0000000c10117981 */ /* 0x0000e2000c1e1300 */
[----:B------:R-:W-:-:S02]  /*8e70*/  VIADD R24, R24, UR5 ;  /* 0x0000000518187c36 */ /* 0x000fc40008000000 */
[----:B------:R-:W-:Y:S01]  /*8e80*/  VIADD R28, R28, UR4 ;  /* 0x000000041c1c7c36 */ /* 0x000fe20008000000 */
[----:B------:R-:W-:Y:S01]  /*8e90*/  IADD3.X R11, PT, PT, R11, UR35, RZ, P1, P2 ;  /* 0x000000230b0b7c10 */ /* 0x000fe20008fe44ff */
[----:B------:R4:W3:Y:S01]  /*8ea0*/  LDG.E.S8 R18, desc[UR12][R18.64] ;  /* 0x0000000c12127981 */ /* 0x0008e2000c1e1300 */
[----:B-1----:R-:W-:Y:S02]  /*8eb0*/  IADD3 R14, P3, P4, R24, UR34, R29 ;  /* 0x00000022180e7c10 */ /* 0x002fe4000fc7e01d */
[----:B------:R-:W-:Y:S02]  /*8ec0*/  IADD3 R12, P1, P2, R28, UR32, R27 ;  /* 0x000000201c0c7c10 */ /* 0x000fe4000fa3e01b */
[----:B------:R-:W-:Y:S01]  /*8ed0*/  SHF.R.S32.HI R24, RZ, 0x1f, R24 ;  /* 0x0000001fff187819 */ /* 0x000fe20000011418 */
[----:B------:R1:W3:Y:S01]  /*8ee0*/  LDG.E.S8 R11, desc[UR12][R10.64] ;  /* 0x0000000c0a0b7981 */ /* 0x0002e2000c1e1300 */
[----:B------:R-:W-:Y:S02]  /*8ef0*/  SHF.R.S32.HI R28, RZ, 0x1f, R28 ;  /* 0x0000001fff1c7819 */ /* 0x000fe4000001141c */
[----:B------:R-:W-:-:S02]  /*8f00*/  IADD3.X R15, PT, PT, R24, UR35, RZ, P3, P4 ;  /* 0x00000023180f7c10 */ /* 0x000fc40009fe84ff */
[----:B------:R-:W-:-:S04]  /*8f10*/  IADD3.X R13, PT, PT, R28, UR33, RZ, P1, P2 ;  /* 0x000000211c0d7c10 */ /* 0x000fc80008fe44ff */
[----:B------:R-:W3:Y:S04]  /*8f20*/  LDG.E.S8 R15, desc[UR12][R14.64] ;  /* 0x0000000c0e0f7981 */ /* 0x000ee8000c1e1300 */
[----:B------:R-:W3:Y:S01]  /*8f30*/  LDG.E.S8 R12, desc[UR12][R12.64] ;  /* 0x0000000c0c0c7981 */ /* 0x000ee2000c1e1300 */
[----:B-----5:R-:W-:-:S04]  /*8f40*/  LOP3.LUT R31, R31, 0xffff, RZ, 0xc0, !PT ;  /* 0x0000ffff1f1f7812 */ /* 0x020fc800078ec0ff */
[----:B0-----:R-:W-:-:S05]  /*8f50*/  PRMT R16, R31, 0x8880, RZ ;  /* 0x000088801f107816 */ /* 0x001fca00000000ff */
[----:B----4-:R-:W-:Y:S02]  /*8f60*/  IMAD.MOV R19, RZ, RZ, -R16 ;  /* 0x000000ffff137224 */ /* 0x010fe400078e0a10 */
[----:B------:R-:W-:Y:S02]  /*8f70*/  VIADD R26, R26, 0x4 ;  /* 0x000000041a1a7836 */ /* 0x000fe40000000000 */
[----:B--2---:R-:W-:-:S05]  /*8f80*/  IMAD R20, R20, R21, RZ ;  /* 0x0000001514147224 */ /* 0x004fca00078e02ff */
[----:B------:R-:W-:-:S04]  /*8f90*/  ISETP.NE.AND P1, PT, R20, R19, PT ;  /* 0x000000131400720c */ /* 0x000fc80003f25270 */
[----:B-1----:R-:W-:Y:S01]  /*8fa0*/  SEL R10, RZ, 0xffffffff, !P1 ;  /* 0xffffffffff0a7807 */ /* 0x002fe20004800000 */
        /* <DEDUP_REMOVED lines=8> */
[----:B------:R-:W-:-:S09]  /*9030*/  SEL R31, RZ, 0x1, !P1 ;  /* 0x00000001ff1f7807 */ /* 0x000fd20004800000 */
.L_x_162:
[----:B------:R-:W-:Y:S05]  /*9040*/  @!P0 BRA `(.L_x_161) ;  /* 0x0000000000e48947 */ /* 0x000fea0003800000 */
[----:B------:R-:W-:Y:S02]  /*9050*/  ISETP.NE.AND P1, PT, R6, RZ, PT ;  /* 0x000000ff0600720c */ /* 0x000fe40003f25270 */
[----:B------:R-:W-:-:S04]  /*9060*/  LOP3.LUT R10, R0, 0x1, RZ, 0xc0, !PT ;  /* 0x00000001000a7812 */ /* 0x000fc800078ec0ff */
[----:B------:R-:W-:-:S07]  /*9070*/  ISETP.NE.U32.AND P0, PT, R10, 0x1, PT ;  /* 0x000000010a00780c */ /* 0x000fce0003f05070 */
[----:B------:R-:W-:Y:S06]  /*9080*/  @!P1 BRA `(.L_x_163) ;  /* 0x0000000000849947 */ /* 0x000fec0003800000 */
[----:B------:R-:W1:Y:S01]  /*9090*/  LDCU UR4, c[0x0][0x604] ;  /* 0x0000c080ff0477ac */ /* 0x000e620008000800 */
[----:B------:R-:W2:Y:S01]  /*90a0*/  LDCU.128 UR32, c[0x0][0x5f0] ;  /* 0x0000be00ff2077ac */ /* 0x000ea20008000c00 */
[----:B------:R-:W0:Y:S01]  /*90b0*/  LDCU UR5, c[0x0][0x608] ;  /* 0x0000c100ff0577ac */ /* 0x000e220008000800 */
[----:B-1----:R-:W-:-:S04]  /*90c0*/  IMAD R12, R26, UR4, RZ ;  /* 0x000000041a0c7c24 */ /* 0x002fc8000f8e02ff */
[C---:B------:R-:W-:Y:S01]  /*90d0*/  VIADD R18, R12.reuse, UR4 ;  /* 0x000000040c127c36 */ /* 0x040fe20008000000 */
[----:B------:R-:W-:Y:S02]  /*90e0*/  SHF.R.S32.HI R11, RZ, 0x1f, R12 ;  /* 0x0000001fff0b7819 */ /* 0x000fe4000001140c */
[----:B--2---:R-:W-:Y:S01]  /*90f0*/  IADD3 R10, P1, P2, R12, UR32, R27 ;  /* 0x000000200c0a7c10 */ /* 0x004fe2000fa3e01b */
[----:B0-----:R-:W-:-:S03]  /*9100*/  IMAD R14, R26, UR5, RZ ;  /* 0x000000051a0e7c24 */ /* 0x001fc6000f8e02ff */
[----:B------:R-:W-:Y:S01]  /*9110*/  IADD3.X R11, PT, PT, R11, UR33, RZ, P1, P2 ;  /* 0x000000210b0b7c10 */ /* 0x000fe20008fe44ff */
[C---:B------:R-:W-:Y:S01]  /*9120*/  VIADD R20, R14.reuse, UR5 ;  /* 0x000000050e147c36 */ /* 0x040fe20008000000 */
[----:B------:R-:W-:Y:S02]  /*9130*/  SHF.R.S32.HI R13, RZ, 0x1f, R14 ;  /* 0x0000001fff0d7819 */ /* 0x000fe4000001140e */
[--C-:B------:R-:W-:Y:S02]  /*9140*/  IADD3 R12, P1, P2, R14, UR34, R29.reuse ;  /* 0x000000220e0c7c10 */ /* 0x100fe4000fa3e01d */
[----:B------:R-:W-:Y:S01]  /*9150*/  IADD3 R16, P3, P4, R20, UR34, R29 ;  /* 0x0000002214107c10 */ /* 0x000fe2000fc7e01d */
[----:B------:R0:W2:Y:S01]  /*9160*/  LDG.E.S8 R11, desc[UR12][R10.64] ;  /* 0x0000000c0a0b7981 */ /* 0x0000a2000c1e1300 */
[----:B------:R-:W-:Y:S02]  /*9170*/  IADD3.X R13, PT, PT, R13, UR35, RZ, P1, P2 ;  /* 0x000000230d0d7c10 */ /* 0x000fe40008fe44ff */
[----:B------:R-:W-:-:S02]  /*9180*/  IADD3 R14, P1, P2, R18, UR32, R27 ;  /* 0x00000020120e7c10 */ /* 0x000fc4000fa3e01b */
[----:B------:R-:W-:Y:S01]  /*9190*/  SHF.R.S32.HI R20, RZ, 0x1f, R20 ;  /* 0x0000001fff147819 */ /* 0x000fe20000011414 */
[----:B------:R-:W2:Y:S01]  /*91a0*/  LDG.E.S8 R12, desc[UR12][R12.64] ;  /* 0x0000000c0c0c7981 */ /* 0x000ea2000c1e1300 */
[----:B------:R-:W-:Y:S02]  /*91b0*/  SHF.R.S32.HI R18, RZ, 0x1f, R18 ;  /* 0x0000001fff127819 */ /* 0x000fe40000011412 */
[----:B------:R-:W-:Y:S02]  /*91c0*/  IADD3.X R17, PT, PT, R20, UR35, RZ, P3, P4 ;  /* 0x0000002314117c10 */ /* 0x000fe40009fe84ff */
[----:B------:R-:W-:-:S04]  /*91d0*/  IADD3.X R15, PT, PT, R18, UR33, RZ, P1, P2 ;  /* 0x00000021120f7c10 */ /* 0x000fc80008fe44ff */
[----:B------:R-:W3:Y:S04]  /*91e0*/  LDG.E.S8 R17, desc[UR12][R16.64] ;  /* 0x0000000c10117981 */ /* 0x000ee8000c1e1300 */
[----:B------:R-:W3:Y:S01]  /*91f0*/  LDG.E.S8 R14, desc[UR12][R14.64] ;  /* 0x0000000c0e0e7981 */ /* 0x000ee2000c1e1300 */
[----:B-----5:R-:W-:-:S04]  /*9200*/  LOP3.LUT R31, R31, 0xffff, RZ, 0xc0, !PT ;  /* 0x0000ffff1f1f7812 */ /* 0x020fc800078ec0ff */
[----:B0-----:R-:W-:-:S05]  /*9210*/  PRMT R10, R31, 0x8880, RZ ;  /* 0x000088801f0a7816 */ /* 0x001fca00000000ff */
[----:B------:R-:W-:Y:S02]  /*9220*/  IMAD.MOV R10, RZ, RZ, -R10 ;  /* 0x000000ffff0a7224 */ /* 0x000fe400078e0a0a */
[----:B------:R-:W-:Y:S02]  /*9230*/  VIADD R26, R26, 0x2 ;  /* 0x000000021a1a7836 */ /* 0x000fe40000000000 */
[----:B--2---:R-:W-:-:S05]  /*9240*/  IMAD R11, R11, R12, RZ ;  /* 0x0000000c0b0b7224 */ /* 0x004fca00078e02ff */
[----:B------:R-:W-:-:S04]  /*9250*/  ISETP.NE.AND P1, PT, R11, R10, PT ;  /* 0x0000000a0b00720c */ /* 0x000fc80003f25270 */
[----:B------:R-:W-:Y:S01]  /*9260*/  SEL R10, RZ, 0xffffffff, !P1 ;  /* 0xffffffffff0a7807 */ /* 0x000fe20004800000 */
[----:B---3--:R-:W-:-:S05]  /*9270*/  IMAD R11, R14, R17, RZ ;  /* 0x000000110e0b7224 */ /* 0x008fca00078e02ff */
[----:B------:R-:W-:-:S04]  /*9280*/  ISETP.NE.AND P1, PT, R11, R10, PT ;  /* 0x0000000a0b00720c */ /* 0x000fc80003f25270 */
[----:B------:R-:W-:-:S09]  /*9290*/  SEL R31, RZ, 0x1, !P1 ;  /* 0x00000001ff1f7807 */ /* 0x000fd20004800000 */
.L_x_163:
[----:B------:R-:W-:Y:S05]  /*92a0*/  @P0 BRA `(.L_x_161) ;  /* 0x00000000004c0947 */ /* 0x000fea0003800000 */
[----:B------:R-:W1:Y:S01]  /*92b0*/  LDCU UR4, c[0x0][0x604] ;  /* 0x0000c080ff0477ac */ /* 0x000e620008000800 */
[----:B------:R-:W2:Y:S01]  /*92c0*/  LDCU UR5, c[0x0][0x608] ;  /* 0x0000c100ff0577ac */ /* 0x000ea20008000800 */
[----:B------:R-:W0:Y:S01]  /*92d0*/  LDCU.128 UR32, c[0x0][0x5f0] ;  /* 0x0000be00ff2077ac */ /* 0x000e220008000c00 */
[C---:B-1----:R-:W-:Y:S02]  /*92e0*/  IMAD R14, R26.reuse, UR4, RZ ;  /* 0x000000041a0e7c24 */ /* 0x042fe4000f8e02ff */
[----:B--2---:R-:W-:-:S03]  /*92f0*/  IMAD R26, R26, UR5, RZ ;  /* 0x000000051a1a7c24 */ /* 0x004fc6000f8e02ff */
[----:B0-----:R-:W-:Y:S02]  /*9300*/  IADD3 R10, P0, P1, R14, UR32, R27 ;  /* 0x000000200e0a7c10 */ /* 0x001fe4000f91e01b */
[----:B------:R-:W-:Y:S02]  /*9310*/  IADD3 R12, P2, P3, R26, UR34, R29 ;  /* 0x000000221a0c7c10 */ /* 0x000fe4000fb5e01d */
[----:B------:R-:W-:Y:S02]  /*9320*/  SHF.R.S32.HI R26, RZ, 0x1f, R26 ;  /* 0x0000001fff1a7819 */ /* 0x000fe4000001141a */
[----:B------:R-:W-:Y:S02]  /*9330*/  SHF.R.S32.HI R14, RZ, 0x1f, R14 ;  /* 0x0000001fff0e7819 */ /* 0x000fe4000001140e */
[----:B------:R-:W-:Y:S02]  /*9340*/  IADD3.X R13, PT, PT, R26, UR35, RZ, P2, P3 ;  /* 0x000000231a0d7c10 */ /* 0x000fe400097e64ff */
[----:B------:R-:W-:-:S04]  /*9350*/  IADD3.X R11, PT, PT, R14, UR33, RZ, P0, P1 ;  /* 0x000000210e0b7c10 */ /* 0x000fc800087e24ff */
[----:B------:R-:W2:Y:S04]  /*9360*/  LDG.E.S8 R13, desc[UR12][R12.64] ;  /* 0x0000000c0c0d7981 */ /* 0x000ea8000c1e1300 */
[----:B------:R-:W2:Y:S01]  /*9370*/  LDG.E.S8 R10, desc[UR12][R10.64] ;  /* 0x0000000c0a0a7981 */ /* 0x000ea2000c1e1300 */
[----:B-----5:R-:W-:-:S04]  /*9380*/  LOP3.LUT R31, R31, 0xffff, RZ, 0xc0, !PT ;  /* 0x0000ffff1f1f7812 */ /* 0x020fc800078ec0ff */
[----:B------:R-:W-:-:S04]  /*9390*/  PRMT R15, R31, 0x8880, RZ ;  /* 0x000088801f0f7816 */ /* 0x000fc800000000ff */
[----:B------:R-:W-:Y:S01]  /*93a0*/  IADD3 R15, PT, PT, -R15, RZ, RZ ;  /* 0x000000ff0f0f7210 */ /* 0x000fe20007ffe1ff */
[----:B--2---:R-:W-:-:S05]  /*93b0*/  IMAD R14, R10, R13, RZ ;  /* 0x0000000d0a0e7224 */ /* 0x004fca00078e02ff */
[----:B------:R-:W-:-:S04]  /*93c0*/  ISETP.NE.AND P0, PT, R14, R15, PT ;  /* 0x0000000f0e00720c */ /* 0x000fc80003f05270 */
[----:B------:R-:W-:-:S09]  /*93d0*/  SEL R31, RZ, 0x1, !P0 ;  /* 0x00000001ff1f7807 */ /* 0x000fd20004000000 */
.L_x_161:
[----:B-----5:R1:W-:Y:S01]  /*93e0*/  STG.E.U8 desc[UR12][R8.64], R31 ;  /* 0x0000001f08007986 */ /* 0x0203e2000c10110c */
[----:B------:R-:W-:-:S05]  /*93f0*/  VIADD R3, R3, 0x80 ;  /* 0x0000008003037836 */ /* 0x000fca0000000000 */
[----:B------:R-:W-:-:S13]  /*9400*/  ISETP.GE.AND P0, PT, R3, UR6, PT ;  /* 0x0000000603007c0c */ /* 0x000fda000bf06270 */
[----:B-1----:R-:W-:Y:S05]  /*9410*/  @P0 BRA `(.L_x_164) ;  /* 0x0000004c00280947 */ /* 0x002fea0003800000 */
        /* <DEDUP_REMOVED lines=348> */
.L_x_165:
        /* <DEDUP_REMOVED lines=30> */
.L_x_167:
        /* <DEDUP_REMOVED lines=110> */
.L_x_166:
        /* <DEDUP_REMOVED lines=9> */
[----:B------:R-:W-:Y:S01]  /*b330*/  SHF.R.S32.HI R11, RZ, 0x1f, R14 ;  /* 0x0000001fff0b7819 */ /* 0x000fe2000001140e */
[C---:B------:R-:W-:Y:S01]  /*b340*/  VIADD R18, R14.reuse, UR4 ;  /* 0x000000040e127c36 */ /* 0x040fe20008000000 */
[----:B0-----:R-:W-:Y:S01]  /*b350*/  IADD3 R10, P1, P2, R14, UR32, R27 ;  /* 0x000000200e0a7c10 */ /* 0x001fe2000fa3e01b */
[C---:B------:R-:W-:Y:S01]  /*b360*/  VIADD R24, R16.reuse, UR5 ;  /* 0x0000000510187c36 */ /* 0x040fe20008000000 */
[----:B------:R-:W-:Y:S02]  /*b370*/  SHF.R.S32.HI R13, RZ, 0x1f, R16 ;  /* 0x0000001fff0d7819 */ /* 0x000fe40000011410 */
[----:B------:R-:W-:Y:S02]  /*b380*/  IADD3 R12, P3, P4, R16, UR34, R29 ;  /* 0x00000022100c7c10 */ /* 0x000fe4000fc7e01d */
[----:B------:R-:W-:Y:S02]  /*b390*/  IADD3.X R11, PT, PT, R11, UR33, RZ, P1, P2 ;  /* 0x000000210b0b7c10 */ /* 0x000fe40008fe44ff */
[----:B------:R-:W-:-:S02]  /*b3a0*/  IADD3.X R13, PT, PT, R13, UR35, RZ, P3, P4 ;  /* 0x000000230d0d7c10 */ /* 0x000fc40009fe84ff */
[----:B------:R-:W-:Y:S01]  /*b3b0*/  SHF.R.S32.HI R15, RZ, 0x1f, R18 ;  /* 0x0000001fff0f7819 */ /* 0x000fe20000011412 */
[----:B------:R0:W2:Y:S01]  /*b3c0*/  LDG.E.S8 R20, desc[UR12][R10.64] ;  /* 0x0000000c0a147981 */ /* 0x0000a2000c1e1300 */
[C---:B------:R-:W-:Y:S02]  /*b3d0*/  IADD3 R14, P1, P2, R18.reuse, UR32, R27 ;  /* 0x00000020120e7c10 */ /* 0x040fe4000fa3e01b */
[----:B------:R-:W-:Y:S01]  /*b3e0*/  IADD3 R28, PT, PT, R18, UR4, RZ ;  /* 0x00000004121c7c10 */ /* 0x000fe2000fffe0ff */
[----:B------:R-:W2:Y:S01]  /*b3f0*/  LDG.E.S8 R21, desc[UR12][R12.64] ;  /* 0x0000000c0c157981 */ /* 0x000ea2000c1e1300 */
[----:B------:R-:W-:Y:S02]  /*b400*/  SHF.R.S32.HI R17, RZ, 0x1f, R24 ;  /* 0x0000001fff117819 */ /* 0x000fe40000011418 */
        /* <DEDUP_REMOVED lines=40> */
.L_x_169:
        /* <DEDUP_REMOVED lines=38> */
.L_x_170:
        /* <DEDUP_REMOVED lines=20> */
.L_x_168:
[----:B-----5:R1:W-:Y:S01]  /*ba30*/  STG.E.U8 desc[UR12][R8.64], R31 ;  /* 0x0000001f08007986 */ /* 0x0203e2000c10110c */
[----:B------:R-:W-:-:S07]  /*ba40*/  VIADD R3, R3, 0x80 ;  /* 0x0000008003037836 */ /* 0x000fce0000000000 */
.L_x_157:
[----:B------:R-:W-:-:S13]  /*ba50*/  ISETP.GE.AND P0, PT, R3, UR6, PT ;  /* 0x0000000603007c0c */ /* 0x000fda000bf06270 */
[----:B------:R-:W-:Y:S05]  /*ba60*/  @P0 BRA `(.L_x_171) ;  /* 0x0000004c00300947 */ /* 0x000fea0003800000 */
[----:B------:R-:W2:Y:S01]  /*ba70*/  LDCU.64 UR4, c[0x0][0x390] ;  /* 0x00007200ff0477ac */ /* 0x000ea20008000a00 */
[----:B-1----:R-:W-:Y:S02]  /*ba80*/  HFMA2 R8, -RZ, RZ, 0, 0 ;  /* 0x00000000ff087431 */ /* 0x002fe400000001ff */
[----:B------:R-:W-:Y:S01]  /*ba90*/  IMAD.MOV.U32 R9, RZ, RZ, R3 ;  /* 0x000000ffff097224 */ /* 0x000fe200078e0003 */
[----:B------:R-:W-:Y:S01]  /*baa0*/  ISETP.NE.AND P0, PT, R2, RZ, PT ;  /* 0x000000ff0200720c */ /* 0x000fe20003f05270 */
[----:B------:R-:W1:Y:S01]  /*bab0*/  LDCU UR7, c[0x0][0x38c] ;  /* 0x00007180ff0777ac */ /* 0x000e620008000800 */
[----:B------:R-:W5:Y:S01]  /*bac0*/  LDCU.64 UR14, c[0x0][0x4b8] ;  /* 0x00009700ff0e77ac */ /* 0x000f620008000a00 */
[----:B--2---:R-:W-:Y:S01]  /*bad0*/  IMAD.HI.U32 R10, R3, UR4, R8 ;  /* 0x00000004030a7c27 */ /* 0x004fe2000f8e0008 */
[----:B------:R-:W2:Y:S04]  /*bae0*/  LDCU UR4, c[0x0][0x4c0] ;  /* 0x00009800ff0477ac */ /* 0x000ea80008000800 */
[----:B------:R-:W-:-:S05]  /*baf0*/  SHF.R.U32.HI R11, RZ, UR5, R10 ;  /* 0x00000005ff0b7c19 */ /* 0x000fca000801160a */
[----:B------:R-:W-:-:S04]  /*bb00*/  IMAD.MOV R8, RZ, RZ, -R11 ;  /* 0x000000ffff087224 */ /* 0x000fc800078e0a0b */
[----:B-1----:R-:W-:-:S04]  /*bb10*/  IMAD R9, R8, UR7, R3 ;  /* 0x0000000708097c24 */ /* 0x002fc8000f8e0203 */
[C---:B-----5:R-:W-:Y:S02]  /*bb20*/  IMAD R25, R9.reuse, UR14, RZ ;  /* 0x0000000e09197c24 */ /* 0x060fe4000f8e02ff */
[C---:B------:R-:W-:Y:S02]  /*bb30*/  IMAD R8, R9.reuse, UR15, RZ ;  /* 0x0000000f09087c24 */ /* 0x040fe4000f8e02ff */
[----:B--2---:R-:W-:Y:S01]  /*bb40*/  IMAD R9, R9, UR4, RZ ;  /* 0x0000000409097c24 */ /* 0x004fe2000f8e02ff */
        /* <DEDUP_REMOVED lines=318> */
[----:B-1----:R-:W-:Y:S02]  /*cf30*/  SHF.R.U32.HI R13, RZ, UR4, R12 ;  /* 0x00000004ff0d7c19 */ /* 0x002fe4000801160c */
[----:B------:R-:W-:-:S05]  /*cf40*/  @P0 MOV R12, RZ ;  /* 0x000000ff000c0202 */ /* 0x000fca0000000f00 */
[----:B------:R-:W1:Y:S08]  /*cf50*/  @P0 LDC.64 R18, c[0x0][0x5d8] ;  /* 0x00017600ff120b82 */ /* 0x000e700000000a00 */
[----:B------:R-:W4:Y:S01]  /*cf60*/  @P0 LDC R16, c[0x0][0x5e0] ;  /* 0x00017800ff100b82 */ /* 0x000f220000000800 */
[----:B-----5:R-:W-:-:S05]  /*cf70*/  @P0 IMAD.HI.U32 R10, R13, R14, R12 ;  /* 0x0000000e0d0a0227 */ /* 0x020fca00078e000c */
[----:B------:R-:W-:Y:S01]  /*cf80*/  @P0 SHF.R.U32.HI R10, RZ, R15, R10 ;  /* 0x0000000fff0a0219 */ /* 0x000fe2000001160a */
[----:B------:R-:W-:-:S04]  /*cf90*/  IMAD.MOV R15, RZ, RZ, -R13 ;  /* 0x000000ffff0f7224 */ /* 0x000fc800078e0a0d */
[----:B------:R-:W-:Y:S02]  /*cfa0*/  @P0 IMAD.MOV R12, RZ, RZ, -R10 ;  /* 0x000000ffff0c0224 */ /* 0x000fe400078e0a0a */
[----:B------:R-:W-:Y:S02]  /*cfb0*/  IMAD R10, R15, UR14, R11 ;  /* 0x0000000e0f0a7c24 */ /* 0x000fe4000f8e020b */
[----:B0-----:R-:W-:Y:S02]  /*cfc0*/  @P0 IMAD R12, R17, R12, R13 ;  /* 0x0000000c110c0224 */ /* 0x001fe400078e020d */
[C---:B--2---:R-:W-:Y:S02]  /*cfd0*/  IMAD R25, R10.reuse, UR5, R25 ;  /* 0x000000050a197c24 */ /* 0x044fe4000f8e0219 */
[C---:B---3--:R-:W-:Y:S02]  /*cfe0*/  IMAD R8, R10.reuse, UR32, R8 ;  /* 0x000000200a087c24 */ /* 0x048fe4000f8e0208 */
[----:B------:R-:W-:-:S02]  /*cff0*/  IMAD R9, R10, UR33, R9 ;  /* 0x000000210a097c24 */ /* 0x000fc4000f8e0209 */
[C---:B-1----:R-:W-:Y:S02]  /*d000*/  @P0 IMAD R25, R12.reuse, R18, R25 ;  /* 0x000000120c190224 */ /* 0x042fe400078e0219 */
[C---:B------:R-:W-:Y:S02]  /*d010*/  @P0 IMAD R8, R12.reuse, R19, R8 ;  /* 0x000000130c080224 */ /* 0x040fe400078e0208 */
[----:B----4-:R-:W-:-:S07]  /*d020*/  @P0 IMAD R9, R12, R16, R9 ;  /* 0x000000100c090224 */ /* 0x010fce00078e0209 */
.L_x_172:
        /* <DEDUP_REMOVED lines=8> */
[----:B------:R-:W1:Y:S01]  /*d0b0*/  LDC R12, c[0x0][0x608] ;  /* 0x00018200ff0c7b82 */ /* 0x000e620000000800 */
[----:B------:R-:W2:Y:S01]  /*d0c0*/  LDCU UR4, c[0x0][0x604] ;  /* 0x0000c080ff0477ac */ /* 0x000ea20008000800 */
[----:B------:R-:W-:Y:S01]  /*d0d0*/  LOP3.LUT R10, R0, 0x7ffffff8, RZ, 0xc0, !PT ;  /* 0x7ffffff8000a7812 */ /* 0x000fe200078ec0ff */
[----:B------:R-:W-:Y:S01]  /*d0e0*/  BSSY.RECONVERGENT B2, `(.L_x_173) ;  /* 0x0000082000027945 */ /* 0x000fe20003800200 */
[----:B------:R-:W-:Y:S01]  /*d0f0*/  IMAD.MOV.U32 R11, RZ, RZ, RZ ;  /* 0x000000ffff0b7224 */ /* 0x000fe200078e00ff */
[----:B------:R-:W0:Y:S01]  /*d100*/  LDCU UR5, c[0x0][0x608] ;  /* 0x0000c100ff0577ac */ /* 0x000e220008000800 */
[----:B------:R-:W-:Y:S02]  /*d110*/  IMAD.MOV.U32 R36, RZ, RZ, RZ ;  /* 0x000000ffff247224 */ /* 0x000fe400078e00ff */
[----:B------:R-:W3:Y:S01]  /*d120*/  LDC R14, c[0x0][0x604] ;  /* 0x00018100ff0e7b82 */ /* 0x000ee20000000800 */
[----:B------:R-:W-:Y:S02]  /*d130*/  IMAD.MOV R18, RZ, RZ, -R10 ;  /* 0x000000ffff127224 */ /* 0x000fe400078e0a0a */
[----:B--2---:R-:W-:-:S02]  /*d140*/  IMAD.U32 R15, RZ, RZ, UR4 ;  /* 0x00000004ff0f7e24 */ /* 0x004fc4000f8e00ff */
[----:B0-----:R-:W-:Y:S02]  /*d150*/  IMAD.U32 R16, RZ, RZ, UR5 ;  /* 0x00000005ff107e24 */ /* 0x001fe4000f8e00ff */
[C---:B-1----:R-:W-:Y:S02]  /*d160*/  IMAD.SHL.U32 R38, R12.reuse, 0x2, RZ ;  /* 0x000000020c267824 */ /* 0x042fe400078e00ff */
[C---:B------:R-:W-:Y:S02]  /*d170*/  IMAD R19, R12.reuse, 0x3, RZ ;  /* 0x000000030c137824 */ /* 0x040fe400078e02ff */
[C---:B------:R-:W-:Y:S02]  /*d180*/  IMAD.SHL.U32 R20, R12.reuse, 0x4, RZ ;  /* 0x000000040c147824 */ /* 0x040fe400078e00ff */
[----:B------:R-:W-:Y:S01]  /*d190*/  IMAD R21, R12, 0x5, RZ ;  /* 0x000000050c157824 */ /* 0x000fe200078e02ff */
[----:B---3--:R-:W-:Y:S01]  /*d1a0*/  SHF.L.U32 R17, R14, 0x1, RZ ;  /* 0x000000010e117819 */ /* 0x008fe200000006ff */
[----:B------:R-:W-:-:S02]  /*d1b0*/  IMAD R22, R12, 0x6, RZ ;  /* 0x000000060c167824 */ /* 0x000fc400078e02ff */
[----:B------:R-:W-:Y:S02]  /*d1c0*/  IMAD R23, R12, 0x7, RZ ;  /* 0x000000070c177824 */ /* 0x000fe400078e02ff */
[C---:B------:R-:W-:Y:S02]  /*d1d0*/  IMAD R37, R14.reuse, 0x3, RZ ;  /* 0x000000030e257824 */ /* 0x040fe400078e02ff */
[C---:B------:R-:W-:Y:S02]  /*d1e0*/  IMAD.SHL.U32 R39, R14.reuse, 0x4, RZ ;  /* 0x000000040e277824 */ /* 0x040fe400078e00ff */
[C---:B------:R-:W-:Y:S02]  /*d1f0*/  IMAD R41, R14.reuse, 0x5, RZ ;  /* 0x000000050e297824 */ /* 0x040fe400078e02ff */
[C---:B------:R-:W-:Y:S02]  /*d200*/  IMAD R13, R14.reuse, 0x6, RZ ;  /* 0x000000060e0d7824 */ /* 0x040fe400078e02ff */
[----:B------:R-:W-:-:S07]  /*d210*/  IMAD R43, R14, 0x7, RZ ;  /* 0x000000070e2b7824 */ /* 0x000fce00078e02ff */
.L_x_174:
[----:B------:R-:W-:Y:S02]  /*d220*/  SHF.R.S32.HI R26, RZ, 0x1f, R11 ;  /* 0x0000001fff1a7819 */ /* 0x000fe4000001140b */
[----:B------:R-:W-:Y:S02]  /*d230*/  IADD3 R30, P1, P2, R11, UR24, R8 ;  /* 0x000000180b1e7c10 */ /* 0x000fe4000fa3e008 */
[----:B------:R-:W-:Y:S02]  /*d240*/  SHF.R.S32.HI R27, RZ, 0x1f, R36 ;  /* 0x0000001fff1b7819 */ /* 0x000fe40000011424 */
[----:B------:R-:W-:Y:S02]  /*d250*/  IADD3 R28, P3, P4, R36, UR26, R9 ;  /* 0x0000001a241c7c10 */ /* 0x000fe4000fc7e009 */
[----:B------:R-:W-:Y:S02]  /*d260*/  IADD3.X R31, PT, PT, R26, UR25, RZ, P1, P2 ;  /* 0x000000191a1f7c10 */ /* 0x000fe40008fe44ff */
[----:B------:R-:W-:-:S02]  /*d270*/  IADD3.X R29, PT, PT, R27, UR27, RZ, P3, P4 ;  /* 0x0000001b1b1d7c10 */ /* 0x000fc40009fe84ff */
[----:B------:R-:W-:Y:S01]  /*d280*/  SHF.R.S32.HI R32, RZ, 0x1f, R15 ;  /* 0x0000001fff207819 */ /* 0x000fe2000001140f */
[----:B------:R0:W2:Y:S01]  /*d290*/  LDG.E.S8 R47, desc[UR12][R30.64] ;  /* 0x0000000c1e2f7981 */ /* 0x0000a2000c1e1300 */
[----:B------:R-:W-:Y:S02]  /*d2a0*/  IADD3 R26, P1, P2, R15, UR24, R8 ;  /* 0x000000180f1a7c10 */ /* 0x000fe4000fa3e008 */
[----:B------:R-:W-:Y:S01]  /*d2b0*/  SHF.R.S32.HI R33, RZ, 0x1f, R16 ;  /* 0x0000001fff217819 */ /* 0x000fe20000011410 */
[----:B------:R1:W2:Y:S01]  /*d2c0*/  LDG.E.S8 R40, desc[UR12][R28.64] ;  /* 0x0000000c1c287981 */ /* 0x0002a2000c1e1300 */
[----:B------:R-:W-:Y:S02]  /*d2d0*/  IADD3 R34, P3, P4, R16, UR26, R9 ;  /* 0x0000001a10227c10 */ /* 0x000fe4000fc7e009 */
[----:B------:R-:W-:Y:S02]  /*d2e0*/  IADD3.X R27, PT, PT, R32, UR25, RZ, P1, P2 ;  /* 0x00000019201b7c10 */ /* 0x000fe40008fe44ff */
[----:B------:R-:W-:-:S02]  /*d2f0*/  SHF.R.S32.HI R42, RZ, 0x1f, R17 ;  /* 0x0000001fff2a7819 */ /* 0x000fc40000011411 */
[----:B------:R-:W-:Y:S01]  /*d300*/  IADD3 R32, P1, P2, R17, UR24, R8 ;  /* 0x0000001811207c10 */ /* 0x000fe2000fa3e008 */
[----:B------:R3:W4:Y:S01]  /*d310*/  LDG.E.S8 R53, desc[UR12][R26.64] ;  /* 0x0000000c1a357981 */ /* 0x000722000c1e1300 */
[----:B------:R-:W-:Y:S02]  /*d320*/  IADD3.X R35, PT, PT, R33, UR27, RZ, P3, P4 ;  /* 0x0000001b21237c10 */ /* 0x000fe40009fe84ff */
[----:B------:R-:W-:Y:S02]  /*d330*/  SHF.R.S32.HI R44, RZ, 0x1f, R38 ;  /* 0x0000001fff2c7819 */ /* 0x000fe40000011426 */
[----:B------:R-:W-:Y:S02]  /*d340*/  IADD3 R50, P3, P4, R38, UR26, R9 ;  /* 0x0000001a26327c10 */ /* 0x000fe4000fc7e009 */
[----:B------:R-:W-:Y:S02]  /*d350*/  IADD3.X R33, PT, PT, R42, UR25, RZ, P1, P2 ;  /* 0x000000192a217c10 */ /* 0x000fe40008fe44ff */
[----:B------:R3:W4:Y:S01]  /*d360*/  LDG.E.S8 R42, desc[UR12][R34.64] ;  /* 0x0000000c222a7981 */ /* 0x000722000c1e1300 */
[----:B------:R-:W-:-:S02]  /*d370*/  IADD3.X R51, PT, PT, R44, UR27, RZ, P3, P4 ;  /* 0x0000001b2c337c10 */ /* 0x000fc40009fe84ff */
[----:B0-----:R-:W-:Y:S01]  /*d380*/  SHF.R.S32.HI R31, RZ, 0x1f, R37 ;  /* 0x0000001fff1f7819 */ /* 0x001fe20000011425 */
[----:B------:R0:W4:Y:S01]  /*d390*/  LDG.E.S8 R46, desc[UR12][R32.64] ;  /* 0x0000000c202e7981 */ /* 0x000122000c1e1300 */
[----:B------:R-:W-:Y:S02]  /*d3a0*/  IADD3 R30, P1, P2, R37, UR24, R8 ;  /* 0x00000018251e7c10 */ /* 0x000fe4000fa3e008 */
[----:B-1----:R-:W-:Y:S01]  /*d3b0*/  SHF.R.S32.HI R29, RZ, 0x1f, R19 ;  /* 0x0000001fff1d7819 */ /* 0x002fe20000011413 */
[----:B------:R-:W4:Y:S01]  /*d3c0*/  LDG.E.S8 R51, desc[UR12][R50.64] ;  /* 0x0000000c32337981 */ /* 0x000f22000c1e1300 */
[----:B------:R-:W-:Y:S02]  /*d3d0*/  IADD3 R28, P3, P4, R19, UR26, R9 ;  /* 0x0000001a131c7c10 */ /* 0x000fe4000fc7e009 */
[----:B------:R-:W-:Y:S02]  /*d3e0*/  IADD3.X R31, PT, PT, R31, UR25, RZ, P1, P2 ;  /* 0x000000191f1f7c10 */ /* 0x000fe40008fe44ff */
[----:B------:R-:W-:-:S02]  /*d3f0*/  IADD3.X R29, PT, PT, R29, UR27, RZ, P3, P4 ;  /* 0x0000001b1d1d7c10 */ /* 0x000fc40009fe84ff */
[----:B---3--:R-:W-:Y:S01]  /*d400*/  SHF.R.S32.HI R27, RZ, 0x1f, R39 ;  /* 0x0000001fff1b7819 */ /* 0x008fe20000011427 */
[----:B------:R-:W3:Y:S01]  /*d410*/  LDG.E.S8 R44, desc[UR12][R30.64] ;  /* 0x0000000c1e2c7981 */ /* 0x000ee2000c1e1300 */
[----:B------:R-:W-:Y:S02]  /*d420*/  IADD3 R26, P1, P2, R39, UR24, R8 ;  /* 0x00000018271a7c10 */ /* 0x000fe4000fa3e008 */
[----:B------:R-:W-:Y:S01]  /*d430*/  SHF.R.S32.HI R35, RZ, 0x1f, R20 ;  /* 0x0000001fff237819 */ /* 0x000fe20000011414 */
[----:B------:R1:W3:Y:S01]  /*d440*/  LDG.E.S8 R49, desc[UR12][R28.64] ;  /* 0x0000000c1c317981 */ /* 0x0002e2000c1e1300 */
[----:B------:R-:W-:Y:S02]  /*d450*/  IADD3 R34, P3, P4, R20, UR26, R9 ;  /* 0x0000001a14227c10 */ /* 0x000fe4000fc7e009 */
[----:B------:R-:W-:Y:S02]  /*d460*/  IADD3.X R27, PT, PT, R27, UR25, RZ, P1, P2 ;  /* 0x000000191b1b7c10 */ /* 0x000fe40008fe44ff */
[----:B------:R-:W-:-:S02]  /*d470*/  IADD3.X R35, PT, PT, R35, UR27, RZ, P3, P4 ;  /* 0x0000001b23237c10 */ /* 0x000fc40009fe84ff */
[----:B0-----:R-:W-:Y:S01]  /*d480*/  SHF.R.S32.HI R33, RZ, 0x1f, R41 ;  /* 0x0000001fff217819 */ /* 0x001fe20000011429 */
[----:B------:R0:W3:Y:S01]  /*d490*/  LDG.E.S8 R48, desc[UR12][R26.64] ;  /* 0x0000000c1a307981 */ /* 0x0000e2000c1e1300 */
[----:B------:R-:W-:Y:S02]  /*d4a0*/  IADD3 R32, P1, P2, R41, UR24, R8 ;  /* 0x0000001829207c10 */ /* 0x000fe4000fa3e008 */
[----:B------:R-:W-:Y:S01]  /*d4b0*/  SHF.R.S32.HI R52, RZ, 0x1f, R21 ;  /* 0x0000001fff347819 */ /* 0x000fe20000011415 */
[----:B------:R0:W3:Y:S01]  /*d4c0*/  LDG.E.S8 R50, desc[UR12][R34.64] ;  /* 0x0000000c22327981 */ /* 0x0000e2000c1e1300 */
[----:B-1----:R-:W-:Y:S02]  /*d4d0*/  IADD3 R28, P3, P4, R21, UR26, R9 ;  /* 0x0000001a151c7c10 */ /* 0x002fe4000fc7e009 */
[----:B------:R-:W-:Y:S02]  /*d4e0*/  IADD3.X R33, PT, PT, R33, UR25, RZ, P1, P2 ;  /* 0x0000001921217c10 */ /* 0x000fe40008fe44ff */
[----:B------:R-:W-:-:S02]  /*d4f0*/  SHF.R.S32.HI R31, RZ, 0x1f, R13 ;  /* 0x0000001fff1f7819 */ /* 0x000fc4000001140d */
[----:B------:R-:W-:Y:S02]  /*d500*/  IADD3 R30, P1, P2, R13, UR24, R8 ;  /* 0x000000180d1e7c10 */ /* 0x000fe4000fa3e008 */
[----:B------:R-:W-:Y:S02]  /*d510*/  IADD3.X R29, PT, PT, R52, UR27, RZ, P3, P4 ;  /* 0x0000001b341d7c10 */ /* 0x000fe40009fe84ff */
[----:B------:R-:W-:Y:S01]  /*d520*/  IADD3.X R31, PT, PT, R31, UR25, RZ, P1, P2 ;  /* 0x000000191f1f7c10 */ /* 0x000fe20008fe44ff */
[----:B------:R1:W3:Y:S01]  /*d530*/  LDG.E.S8 R52, desc[UR12][R32.64] ;  /* 0x0000000c20347981 */ /* 0x0002e2000c1e1300 */
[----:B0-----:R-:W-:Y:S02]  /*d540*/  SHF.R.S32.HI R27, RZ, 0x1f, R22 ;  /* 0x0000001fff1b7819 */ /* 0x001fe40000011416 */
[----:B------:R-:W-:Y:S01]  /*d550*/  IADD3 R26, P1, P2, R22, UR26, R9 ;  /* 0x0000001a161a7c10 */ /* 0x000fe2000fa3e009 */
[----:B------:R0:W3:Y:S03]  /*d560*/  LDG.E.S8 R29, desc[UR12][R28.64] ;  /* 0x0000000c1c1d7981 */ /* 0x0000e6000c1e1300 */
[----:B------:R-:W-:Y:S01]  /*d570*/  IADD3.X R27, PT, PT, R27, UR27, RZ, P1, P2 ;  /* 0x0000001b1b1b7c10 */ /* 0x000fe20008fe44ff */
[----:B------:R0:W3:Y:S01]  /*d580*/  LDG.E.S8 R30, desc[UR12][R30.64] ;  /* 0x0000000c1e1e7981 */ /* 0x0000e2000c1e1300 */
[----:B------:R-:W-:-:S02]  /*d590*/  SHF.R.S32.HI R35, RZ, 0x1f, R23 ;  /* 0x0000001fff237819 */ /* 0x000fc40000011417 */
[----:B------:R-:W-:Y:S02]  /*d5a0*/  IADD3 R34, P3, P4, R23, UR26, R9 ;  /* 0x0000001a17227c10 */ /* 0x000fe4000fc7e009 */
[----:B-1----:R-:W-:Y:S01]  /*d5b0*/  IADD3 R32, P1, P2, R43, UR24, R8 ;  /* 0x000000182b207c10 */ /* 0x002fe2000fa3e008 */
[----:B------:R1:W3:Y:S01]  /*d5c0*/  LDG.E.S8 R27, desc[UR12][R26.64] ;  /* 0x0000000c1a1b7981 */ /* 0x0002e2000c1e1300 */
[----:B0-----:R-:W-:Y:S02]  /*d5d0*/  SHF.R.S32.HI R28, RZ, 0x1f, R43 ;  /* 0x0000001fff1c7819 */ /* 0x001fe4000001142b */
[----:B------:R-:W-:Y:S02]  /*d5e0*/  IADD3.X R35, PT, PT, R35, UR27, RZ, P3, P4 ;  /* 0x0000001b23237c10 */ /* 0x000fe40009fe84ff */
[----:B------:R-:W-:-:S04]  /*d5f0*/  IADD3.X R33, PT, PT, R28, UR25, RZ, P1, P2 ;  /* 0x000000191c217c10 */ /* 0x000fc80008fe44ff */
[----:B------:R-:W3:Y:S04]  /*d600*/  LDG.E.S8 R35, desc[UR12][R34.64] ;  /* 0x0000000c22237981 */ /* 0x000ee8000c1e1300 */
[----:B------:R-:W3:Y:S01]  /*d610*/  LDG.E.S8 R32, desc[UR12][R32.64] ;  /* 0x0000000c20207981 */ /* 0x000ee2000c1e1300 */
[----:B-----5:R-:W-:-:S04]  /*d620*/  LOP3.LUT R45, R45, 0xffff, RZ, 0xc0, !PT ;  /* 0x0000ffff2d2d7812 */ /* 0x020fc800078ec0ff */
[----:B------:R-:W-:-:S05]  /*d630*/  PRMT R28, R45, 0x8880, RZ ;  /* 0x000088802d1c7816 */ /* 0x000fca00000000ff */
[----:B------:R-:W-:Y:S02]  /*d640*/  IMAD.MOV R31, RZ, RZ, -R28 ;  /* 0x000000ffff1f7224 */ /* 0x000fe400078e0a1c */
[----:B------:R-:W-:-:S05]  /*d650*/  VIADD R18, R18, 0x8 ;  /* 0x0000000812127836 */ /* 0x000fca0000000000 */
[----:B------:R-:W-:Y:S01]  /*d660*/  ISETP.NE.AND P2, PT, R18, RZ, PT ;  /* 0x000000ff1200720c */ /* 0x000fe20003f45270 */
[----:B------:R-:W-:Y:S01]  /*d670*/  IMAD R16, R12, 0x8, R16 ;  /* 0x000000080c107824 */ /* 0x000fe200078e0210 */
[----:B------:R-:W-:Y:S01]  /*d680*/  LEA R15, R14, R15, 0x3 ;  /* 0x0000000f0e0f7211 */ /* 0x000fe200078e18ff */
[C---:B------:R-:W-:Y:S02]  /*d690*/  IMAD R38, R12.reuse, 0x8, R38 ;  /* 0x000000080c267824 */ /* 0x040fe400078e0226 */
[C---:B------:R-:W-:Y:S02]  /*d6a0*/  IMAD R19, R12.reuse, 0x8, R19 ;  /* 0x000000080c137824 */ /* 0x040fe400078e0213 */
[C---:B------:R-:W-:Y:S02]  /*d6b0*/  IMAD R20, R12.reuse, 0x8, R20 ;  /* 0x000000080c147824 */ /* 0x040fe400078e0214 */
[C---:B------:R-:W-:Y:S02]  /*d6c0*/  IMAD R21, R12.reuse, 0x8, R21 ;  /* 0x000000080c157824 */ /* 0x040fe400078e0215 */
[----:B------:R-:W-:-:S02]  /*d6d0*/  IMAD R22, R12, 0x8, R22 ;  /* 0x000000080c167824 */ /* 0x000fc400078e0216 */
[C---:B------:R-:W-:Y:S02]  /*d6e0*/  IMAD R23, R12.reuse, 0x8, R23 ;  /* 0x000000080c177824 */ /* 0x040fe400078e0217 */
[----:B------:R-:W-:Y:S02]  /*d6f0*/  IMAD R36, R12, 0x8, R36 ;  /* 0x000000080c247824 */ /* 0x000fe400078e0224 */
[C---:B------:R-:W-:Y:S02]  /*d700*/  IMAD R17, R14.reuse, 0x8, R17 ;  /* 0x000000080e117824 */ /* 0x040fe400078e0211 */
[C---:B------:R-:W-:Y:S02]  /*d710*/  IMAD R37, R14.reuse, 0x8, R37 ;  /* 0x000000080e257824 */ /* 0x040fe400078e0225 */
[C---:B------:R-:W-:Y:S02]  /*d720*/  IMAD R39, R14.reuse, 0x8, R39 ;  /* 0x000000080e277824 */ /* 0x040fe400078e0227 */
[----:B------:R-:W-:-:S02]  /*d730*/  IMAD R41, R14, 0x8, R41 ;  /* 0x000000080e297824 */ /* 0x000fc400078e0229 */
[C---:B------:R-:W-:Y:S02]  /*d740*/  IMAD R13, R14.reuse, 0x8, R13 ;  /* 0x000000080e0d7824 */ /* 0x040fe400078e020d */
[C---:B------:R-:W-:Y:S02]  /*d750*/  IMAD R43, R14.reuse, 0x8, R43 ;  /* 0x000000080e2b7824 */ /* 0x040fe400078e022b */
[----:B------:R-:W-:Y:S02]  /*d760*/  IMAD R11, R14, 0x8, R11 ;  /* 0x000000080e0b7824 */ /* 0x000fe400078e020b */
[----:B--2---:R-:W-:-:S05]  /*d770*/  IMAD R40, R47, R40, RZ ;  /* 0x000000282f287224 */ /* 0x004fca00078e02ff */
[----:B------:R-:W-:-:S04]  /*d780*/  ISETP.NE.AND P1, PT, R40, R31, PT ;  /* 0x0000001f2800720c */ /* 0x000fc80003f25270 */
[----:B-1----:R-:W-:Y:S01]  /*d790*/  SEL R26, RZ, 0xffffffff, !P1 ;  /* 0xffffffffff1a7807 */ /* 0x002fe20004800000 */
[----:B----4-:R-:W-:-:S05]  /*d7a0*/  IMAD R53, R53, R42, RZ ;  /* 0x0000002a35357224 */ /* 0x010fca00078e02ff */
[----:B------:R-:W-:Y:S01]  /*d7b0*/  ISETP.NE.AND P1, PT, R53, R26, PT ;  /* 0x0000001a3500720c */ /* 0x000fe20003f25270 */
[----:B------:R-:W-:-:S03]  /*d7c0*/  IMAD R51, R46, R51, RZ ;  /* 0x000000332e337224 */ /* 0x000fc600078e02ff */
[----:B------:R-:W-:-:S04]  /*d7d0*/  SEL R26, RZ, 0xffffffff, !P1 ;  /* 0xffffffffff1a7807 */ /* 0x000fc80004800000 */
        /* <DEDUP_REMOVED lines=18> */
[----:B------:R-:W-:Y:S05]  /*d900*/  BSYNC.RECONVERGENT B2 ;  /* 0x0000000000027941 */ /* 0x000fea0003800200 */
.L_x_173:
        /* <DEDUP_REMOVED lines=10> */
[C---:B0-----:R-:W-:Y:S01]  /*d9b0*/  IADD3 R12, P1, P2, R11.reuse, UR32, R8 ;  /* 0x000000200b0c7c10 */ /* 0x041fe2000fa3e008 */
[----:B------:R-:W-:Y:S01]  /*d9c0*/  VIADD R11, R11, UR4 ;  /* 0x000000040b0b7c36 */ /* 0x000fe20008000000 */
[----:B------:R-:W-:Y:S01]  /*d9d0*/  SHF.R.S32.HI R15, RZ, 0x1f, R16 ;  /* 0x0000001fff0f7819 */ /* 0x000fe20000011410 */
[C---:B------:R-:W-:Y:S01]  /*d9e0*/  VIADD R28, R16.reuse, UR5 ;  /* 0x00000005101c7c36 */ /* 0x040fe20008000000 */
[----:B------:R-:W-:Y:S02]  /*d9f0*/  IADD3 R14, P3, P4, R16, UR34, R9 ;  /* 0x00000022100e7c10 */ /* 0x000fe4000fc7e009 */
[----:B------:R-:W-:Y:S02]  /*da00*/  IADD3.X R13, PT, PT, R13, UR33, RZ, P1, P2 ;  /* 0x000000210d0d7c10 */ /* 0x000fe40008fe44ff */
[----:B------:R-:W-:-:S02]  /*da10*/  IADD3.X R15, PT, PT, R15, UR35, RZ, P3, P4 ;  /* 0x000000230f0f7c10 */ /* 0x000fc40009fe84ff */
[----:B------:R-:W-:Y:S01]  /*da20*/  SHF.R.S32.HI R17, RZ, 0x1f, R11 ;  /* 0x0000001fff117819 */ /* 0x000fe2000001140b */
[----:B------:R0:W2:Y:S01]  /*da30*/  LDG.E.S8 R22, desc[UR12][R12.64] ;  /* 0x0000000c0c167981 */ /* 0x0000a2000c1e1300 */
[C---:B------:R-:W-:Y:S01]  /*da40*/  IADD3 R16, P1, P2, R11.reuse, UR32, R8 ;  /* 0x000000200b107c10 */ /* 0x040fe2000fa3e008 */
[----:B------:R-:W-:Y:S01]  /*da50*/  VIADD R11, R11, UR4 ;  /* 0x000000040b0b7c36 */ /* 0x000fe20008000000 */
[----:B------:R-:W-:Y:S01]  /*da60*/  SHF.R.S32.HI R19, RZ, 0x1f, R28 ;  /* 0x0000001fff137819 */ /* 0x000fe2000001141c */
[----:B------:R-:W2:Y:S01]  /*da70*/  LDG.E.S8 R23, desc[UR12][R14.64] ;  /* 0x0000000c0e177981 */ /* 0x000ea2000c1e1300 */
[C---:B------:R-:W-:Y:S01]  /*da80*/  IADD3 R18, P3, P4, R28.reuse, UR34, R9 ;  /* 0x000000221c127c10 */ /* 0x040fe2000fc7e009 */
[----:B------:R-:W-:Y:S01]  /*da90*/  VIADD R28, R28, UR5 ;  /* 0x000000051c1c7c36 */ /* 0x000fe20008000000 */
[----:B------:R-:W-:Y:S02]  /*daa0*/  IADD3.X R17, PT, PT, R17, UR33, RZ, P1, P2 ;  /* 0x0000002111117c10 */ /* 0x000fe40008fe44ff */
[----:B------:R-:W-:-:S02]  /*dab0*/  SHF.R.S32.HI R21, RZ, 0x1f, R11 ;  /* 0x0000001fff157819 */ /* 0x000fc4000001140b */
[----:B------:R-:W-:Y:S01]  /*dac0*/  IADD3 R20, P1, P2, R11, UR32, R8 ;  /* 0x000000200b147c10 */ /* 0x000fe2000fa3e008 */
[----:B------:R1:W3:Y:S01]  /*dad0*/  LDG.E.S8 R26, desc[UR12][R16.64] ;  /* 0x0000000c101a7981 */ /* 0x0002e2000c1e1300 */
[----:B------:R-:W-:Y:S02]  /*dae0*/  IADD3.X R19, PT, PT, R19, UR35, RZ, P3, P4 ;  /* 0x0000002313137c10 */ /* 0x000fe40009fe84ff */
[----:B------:R-:W-:Y:S02]  /*daf0*/  IADD3.X R21, PT, PT, R21, UR33, RZ, P1, P2 ;  /* 0x0000002115157c10 */ /* 0x000fe40008fe44ff */
[----:B0-----:R-:W-:Y:S02]  /*db00*/  SHF.R.S32.HI R13, RZ, 0x1f, R28 ;  /* 0x0000001fff0d7819 */ /* 0x001fe4000001141c */
[C---:B------:R-:W-:Y:S01]  /*db10*/  IADD3 R12, P1, P2, R28.reuse, UR34, R9 ;  /* 0x000000221c0c7c10 */ /* 0x040fe2000fa3e009 */
[----:B------:R-:W3:Y:S01]  /*db20*/  LDG.E.S8 R19, desc[UR12][R18.64] ;  /* 0x0000000c12137981 */ /* 0x000ee2000c1e1300 */
[----:B------:R-:W-:Y:S01]  /*db30*/  VIADD R28, R28, UR5 ;  /* 0x000000051c1c7c36 */ /* 0x000fe20008000000 */
[----:B------:R-:W-:-:S02]  /*db40*/  IADD3 R11, PT, PT, R11, UR4, RZ ;  /* 0x000000040b0b7c10 */ /* 0x000fc4000fffe0ff */
[----:B------:R-:W-:Y:S01]  /*db50*/  IADD3.X R13, PT, PT, R13, UR35, RZ, P1, P2 ;  /* 0x000000230d0d7c10 */ /* 0x000fe20008fe44ff */
[----:B------:R-:W4:Y:S01]  /*db60*/  LDG.E.S8 R20, desc[UR12][R20.64] ;  /* 0x0000000c14147981 */ /* 0x000f22000c1e1300 */
[----:B-1----:R-:W-:Y:S02]  /*db70*/  IADD3 R16, P3, P4, R28, UR34, R9 ;  /* 0x000000221c107c10 */ /* 0x002fe4000fc7e009 */
[----:B------:R-:W-:Y:S02]  /*db80*/  IADD3 R14, P1, P2, R11, UR32, R8 ;  /* 0x000000200b0e7c10 */ /* 0x000fe4000fa3e008 */
[----:B------:R-:W-:Y:S01]  /*db90*/  SHF.R.S32.HI R28, RZ, 0x1f, R28 ;  /* 0x0000001fff1c7819 */ /* 0x000fe2000001141c */
[----:B------:R-:W4:Y:S01]  /*dba0*/  LDG.E.S8 R13, desc[UR12][R12.64] ;  /* 0x0000000c0c0d7981 */ /* 0x000f22000c1e1300 */
[----:B------:R-:W-:Y:S02]  /*dbb0*/  SHF.R.S32.HI R11, RZ, 0x1f, R11 ;  /* 0x0000001fff0b7819 */ /* 0x000fe4000001140b */
[----:B------:R-:W-:-:S02]  /*dbc0*/  IADD3.X R17, PT, PT, R28, UR35, RZ, P3, P4 ;  /* 0x000000231c117c10 */ /* 0x000fc40009fe84ff */
[----:B------:R-:W-:-:S04]  /*dbd0*/  IADD3.X R15, PT, PT, R11, UR33, RZ, P1, P2 ;  /* 0x000000210b0f7c10 */ /* 0x000fc80008fe44ff */
        /* <DEDUP_REMOVED lines=10> */
[----:B------:R-:W-:-:S04]  /*dc80*/  ISETP.NE.AND P1, PT, R26, R11, PT ;  /* 0x0000000b1a00720c */ /* 0x000fc80003f25270 */
[----:B------:R-:W-:Y:S01]  /*dc90*/  SEL R11, RZ, 0xffffffff, !P1 ;  /* 0xffffffffff0b7807 */ /* 0x000fe20004800000 */
[----:B----4-:R-:W-:-:S05]  /*dca0*/  IMAD R20, R20, R13, RZ ;  /* 0x0000000d14147224 */ /* 0x010fca00078e02ff */
[----:B------:R-:W-:-:S04]  /*dcb0*/  ISETP.NE.AND P1, PT, R20, R11, PT ;  /* 0x0000000b1400720c */ /* 0x000fc80003f25270 */
[----:B------:R-:W-:Y:S01]  /*dcc0*/  SEL R11, RZ, 0xffffffff, !P1 ;  /* 0xffffffffff0b7807 */ /* 0x000fe20004800000 */
[----:B------:R-:W-:-:S05]  /*dcd0*/  IMAD R14, R14, R17, RZ ;  /* 0x000000110e0e7224 */ /* 0x000fca00078e02ff */
[----:B------:R-:W-:-:S04]  /*dce0*/  ISETP.NE.AND P1, PT, R14, R11, PT ;  /* 0x0000000b0e00720c */ /* 0x000fc80003f25270 */
[----:B------:R-:W-:-:S09]  /*dcf0*/  SEL R45, RZ, 0x1, !P1 ;  /* 0x00000001ff2d7807 */ /* 0x000fd20004800000 */
.L_x_176:
        /* <DEDUP_REMOVED lines=8> */
[----:B-1----:R-:W-:-:S05]  /*dd80*/  IMAD R11, R10, UR4, RZ ;  /* 0x000000040a0b7c24 */ /* 0x002fca000f8e02ff */
[----:B------:R-:W-:Y:S02]  /*dd90*/  SHF.R.S32.HI R13, RZ, 0x1f, R11 ;  /* 0x0000001fff0d7819 */ /* 0x000fe4000001140b */
[C---:B--2---:R-:W-:Y:S01]  /*dda0*/  IADD3 R12, P1, P2, R11.reuse, UR32, R8 ;  /* 0x000000200b0c7c10 */ /* 0x044fe2000fa3e008 */
[----:B0-----:R-:W-:Y:S02]  /*ddb0*/  IMAD R16, R10, UR5, RZ ;  /* 0x000000050a107c24 */ /* 0x001fe4000f8e02ff */
[----:B------:R-:W-:Y:S01]  /*ddc0*/  VIADD R11, R11, UR4 ;  /* 0x000000040b0b7c36 */ /* 0x000fe20008000000 */
[----:B------:R-:W-:Y:S01]  /*ddd0*/  IADD3.X R13, PT, PT, R13, UR33, RZ, P1, P2 ;  /* 0x000000210d0d7c10 */ /* 0x000fe20008fe44ff */
[C---:B------:R-:W-:Y:S01]  /*dde0*/  VIADD R20, R16.reuse, UR5 ;  /* 0x0000000510147c36 */ /* 0x040fe20008000000 */
[----:B------:R-:W-:Y:S02]  /*ddf0*/  SHF.R.S32.HI R15, RZ, 0x1f, R16 ;  /* 0x0000001fff0f7819 */ /* 0x000fe40000011410 */
[--C-:B------:R-:W-:Y:S01]  /*de00*/  IADD3 R14, P1, P2, R16, UR34, R9.reuse ;  /* 0x00000022100e7c10 */ /* 0x100fe2000fa3e009 */
[----:B------:R-:W2:Y:S01]  /*de10*/  LDG.E.S8 R12, desc[UR12][R12.64] ;  /* 0x0000000c0c0c7981 */ /* 0x000ea2000c1e1300 */
[----:B------:R-:W-:-:S02]  /*de20*/  IADD3 R18, P3, P4, R20, UR34, R9 ;  /* 0x0000002214127c10 */ /* 0x000fc4000fc7e009 */
[----:B------:R-:W-:Y:S02]  /*de30*/  IADD3.X R15, PT, PT, R15, UR35, RZ, P1, P2 ;  /* 0x000000230f0f7c10 */ /* 0x000fe40008fe44ff */
[----:B------:R-:W-:Y:S02]  /*de40*/  IADD3 R16, P1, P2, R11, UR32, R8 ;  /* 0x000000200b107c10 */ /* 0x000fe4000fa3e008 */
[----:B------:R-:W-:Y:S02]  /*de50*/  SHF.R.S32.HI R20, RZ, 0x1f, R20 ;  /* 0x0000001fff147819 */ /* 0x000fe40000011414 */
[----:B------:R-:W-:Y:S01]  /*de60*/  SHF.R.S32.HI R11, RZ, 0x1f, R11 ;  /* 0x0000001fff0b7819 */ /* 0x000fe2000001140b */
[----:B------:R-:W2:Y:S01]  /*de70*/  LDG.E.S8 R15, desc[UR12][R14.64] ;  /* 0x0000000c0e0f7981 */ /* 0x000ea2000c1e1300 */
[----:B------:R-:W-:Y:S02]  /*de80*/  IADD3.X R19, PT, PT, R20, UR35, RZ, P3, P4 ;  /* 0x0000002314137c10 */ /* 0x000fe40009fe84ff */
[----:B------:R-:W-:-:S04]  /*de90*/  IADD3.X R17, PT, PT, R11, UR33, RZ, P1, P2 ;  /* 0x000000210b117c10 */ /* 0x000fc80008fe44ff */
[----:B------:R-:W3:Y:S04]  /*dea0*/  LDG.E.S8 R19, desc[UR12][R18.64] ;  /* 0x0000000c12137981 */ /* 0x000ee8000c1e1300 */
[----:B------:R-:W3:Y:S01]  /*deb0*/  LDG.E.S8 R16, desc[UR12][R16.64] ;  /* 0x0000000c10107981 */ /* 0x000ee2000c1e1300 */
        /* <DEDUP_REMOVED lines=10> */
.L_x_177:
        /* <DEDUP_REMOVED lines=11> */
[----:B------:R-:W-:-:S03]  /*e010*/  IADD3.X R11, PT, PT, R12, UR35, RZ, P2, P3 ;  /* 0x000000230c0b7c10 */ /* 0x000fc600097e64ff */
        /* <DEDUP_REMOVED lines=8> */
.L_x_175:
[----:B-----5:R1:W-:Y:S01]  /*e0a0*/  STG.E.U8 desc[UR12][R24.64], R45 ;  /* 0x0000002d18007986 */ /* 0x0203e2000c10110c */
[----:B------:R-:W-:-:S07]  /*e0b0*/  VIADD R3, R3, 0x80 ;  /* 0x0000008003037836 */ /* 0x000fce0000000000 */
.L_x_164:
[----:B------:R-:W-:-:S13]  /*e0c0*/  ISETP.GE.AND P0, PT, R3, UR6, PT ;  /* 0x0000000603007c0c */ /* 0x000fda000bf06270 */
[----:B------:R-:W-:Y:S05]  /*e0d0*/  @P0 BRA `(.L_x_178) ;  /* 0x0000004c00300947 */ /* 0x000fea0003800000 */
[----:B------:R-:W2:Y:S01]  /*e0e0*/  LDCU.64 UR4, c[0x0][0x390] ;  /* 0x00007200ff0477ac */ /* 0x000ea20008000a00 */
[----:B------:R-:W-:Y:S01]  /*e0f0*/  IMAD.MOV.U32 R8, RZ, RZ, RZ ;  /* 0x000000ffff087224 */ /* 0x000fe200078e00ff */
[----:B------:R-:W-:Y:S01]  /*e100*/  ISETP.NE.AND P0, PT, R2, RZ, PT ;  /* 0x000000ff0200720c */ /* 0x000fe20003f05270 */
[----:B------:R-:W-:Y:S01]  /*e110*/  IMAD.MOV.U32 R9, RZ, RZ, R3 ;  /* 0x000000ffff097224 */ /* 0x000fe200078e0003 */
[----:B------:R-:W5:Y:S01]  /*e120*/  LDCU UR7, c[0x0][0x38c] ;  /* 0x00007180ff0777ac */ /* 0x000f620008000800 */
[----:B------:R-:W1:Y:S01]  /*e130*/  LDCU.64 UR14, c[0x0][0x4b8] ;  /* 0x00009700ff0e77ac */ /* 0x000e620008000a00 */
[----:B--2---:R-:W-:Y:S01]  /*e140*/  IMAD.HI.U32 R10, R3, UR4, R8 ;  /* 0x00000004030a7c27 */ /* 0x004fe2000f8e0008 */
[----:B------:R-:W2:Y:S04]  /*e150*/  LDCU UR4, c[0x0][0x4c0] ;  /* 0x00009800ff0477ac */ /* 0x000ea80008000800 */
[----:B------:R-:W-:-:S04]  /*e160*/  SHF.R.U32.HI R11, RZ, UR5, R10 ;  /* 0x00000005ff0b7c19 */ /* 0x000fc8000801160a */
[----:B------:R-:W-:-:S05]  /*e170*/  IADD3 R8, PT, PT, -R11, RZ, RZ ;  /* 0x000000ff0b087210 */ /* 0x000fca0007ffe1ff */
[----:B-----5:R-:W-:-:S04]  /*e180*/  IMAD R9, R8, UR7, R3 ;  /* 0x0000000708097c24 */ /* 0x020fc8000f8e0203 */
[C---:B-1----:R-:W-:Y:S02]  /*e190*/  IMAD R25, R9.reuse, UR14, RZ ;  /* 0x0000000e09197c24 */ /* 0x042fe4000f8e02ff */
        /* <DEDUP_REMOVED lines=322> */
[----:B------:R-:W1:Y:S08]  /*f5c0*/  @P0 LDC.64 R18, c[0x0][0x5d8] ;  /* 0x00017600ff120b82 */ /* 0x000e700000000a00 */
[----:B------:R-:W4:Y:S01]  /*f5d0*/  @P0 LDC R16, c[0x0][0x5e0] ;  /* 0x00017800ff100b82 */ /* 0x000f220000000800 */
[----:B-----5:R-:W-:-:S05]  /*f5e0*/  @P0 IMAD.HI.U32 R10, R13, R14, R12 ;  /* 0x0000000e0d0a0227 */ /* 0x020fca00078e000c */
[----:B------:R-:W-:Y:S01]  /*f5f0*/  @P0 SHF.R.U32.HI R10, RZ, R15, R10 ;  /* 0x0000000fff0a0219 */ /* 0x000fe2000001160a */
[----:B------:R-:W-:-:S03]  /*f600*/  IMAD.MOV R15, RZ, RZ, -R13 ;  /* 0x000000ffff0f7224 */ /* 0x000fc600078e0a0d */
[----:B------:R-:W-:Y:S01]  /*f610*/  @P0 IADD3 R12, PT, PT, -R10, RZ, RZ ;  /* 0x000000ff0a0c0210 */ /* 0x000fe20007ffe1ff */
[----:B------:R-:W-:-:S04]  /*f620*/  IMAD R10, R15, UR14, R11 ;  /* 0x0000000e0f0a7c24 */ /* 0x000fc8000f8e020b */
[----:B0-----:R-:W-:Y:S02]  /*f630*/  @P0 IMAD R12, R17, R12, R13 ;  /* 0x0000000c110c0224 */ /* 0x001fe400078e020d */
[C---:B--2---:R-:W-:Y:S02]  /*f640*/  IMAD R25, R10.reuse, UR5, R25 ;  /* 0x000000050a197c24 */ /* 0x044fe4000f8e0219 */
[C---:B---3--:R-:W-:Y:S02]  /*f650*/  IMAD R8, R10.reuse, UR32, R8 ;  /* 0x000000200a087c24 */ /* 0x048fe4000f8e0208 */
[----:B------:R-:W-:Y:S02]  /*f660*/  IMAD R9, R10, UR33, R9 ;  /* 0x000000210a097c24 */ /* 0x000fe4000f8e0209 */
[C---:B-1----:R-:W-:Y:S02]  /*f670*/  @P0 IMAD R25, R12.reuse, R18, R25 ;  /* 0x000000120c190224 */ /* 0x042fe400078e0219 */
[----:B------:R-:W-:-:S02]  /*f680*/  @P0 IMAD R8, R12, R19, R8 ;  /* 0x000000130c080224 */ /* 0x000fc400078e0208 */
[----:B----4-:R-:W-:-:S07]  /*f690*/  @P0 IMAD R9, R12, R16, R9 ;  /* 0x000000100c090224 */ /* 0x010fce00078e0209 */
.L_x_179:
        /* <DEDUP_REMOVED lines=22> */
[C---:B------:R-:W-:Y:S02]  /*f800*/  IMAD R21, R12.reuse, 0x5, RZ ;  /* 0x000000050c157824 */ /* 0x040fe400078e02ff */
[----:B------:R-:W-:-:S02]  /*f810*/  IMAD R22, R12, 0x6, RZ ;  /* 0x000000060c167824 */ /* 0x000fc400078e02ff */
[----:B------:R-:W-:Y:S02]  /*f820*/  IMAD R23, R12, 0x7, RZ ;  /* 0x000000070c177824 */ /* 0x000fe400078e02ff */
[C---:B---3--:R-:W-:Y:S02]  /*f830*/  IMAD.SHL.U32 R17, R14.reuse, 0x2, RZ ;  /* 0x000000020e117824 */ /* 0x048fe400078e00ff */
[C---:B------:R-:W-:Y:S02]  /*f840*/  IMAD R37, R14.reuse, 0x3, RZ ;  /* 0x000000030e257824 */ /* 0x040fe400078e02ff */
[C---:B------:R-:W-:Y:S02]  /*f850*/  IMAD.SHL.U32 R39, R14.reuse, 0x4, RZ ;  /* 0x000000040e277824 */ /* 0x040fe400078e00ff */
[C---:B------:R-:W-:Y:S02]  /*f860*/  IMAD R41, R14.reuse, 0x5, RZ ;  /* 0x000000050e297824 */ /* 0x040fe400078e02ff */
[----:B------:R-:W-:-:S02]  /*f870*/  IMAD R13, R14, 0x6, RZ ;  /* 0x000000060e0d7824 */ /* 0x000fc400078e02ff */
[----:B------:R-:W-:-:S07]  /*f880*/  IMAD R43, R14, 0x7, RZ ;  /* 0x000000070e2b7824 */ /* 0x000fce00078e02ff */
.L_x_181:
        /* <DEDUP_REMOVED lines=65> */
[----:B------:R-:W-:-:S04]  /*fca0*/  PRMT R28, R45, 0x8880, RZ ;  /* 0x000088802d1c7816 */ /* 0x000fc800000000ff */
[----:B------:R-:W-:Y:S01]  /*fcb0*/  IADD3 R31, PT, PT, -R28, RZ, RZ ;  /* 0x000000ff1c1f7210 */ /* 0x000fe20007ffe1ff */
        /* <DEDUP_REMOVED lines=44> */
.L_x_180:
        /* <DEDUP_REMOVED lines=34> */
[----:B------:R-:W-:-:S02]  /*101a0*/  VIADD R28, R28, UR5 ;  /* 0x000000051c1c7c36 */ /* 0x000fc40008000000 */
[----:B------:R-:W-:Y:S01]  /*101b0*/  VIADD R11, R11, UR4 ;  /* 0x000000040b0b7c36 */ /* 0x000fe20008000000 */
        /* <DEDUP_REMOVED lines=12> */
[----:B------:R-:W-:-:S04]  /*10280*/  PRMT R11, R45, 0x8880, RZ ;  /* 0x000088802d0b7816 */ /* 0x000fc800000000ff */
[----:B------:R-:W-:Y:S01]  /*10290*/  IADD3 R11, PT, PT, -R11, RZ, RZ ;  /* 0x000000ff0b0b7210 */ /* 0x000fe20007ffe1ff */
        /* <DEDUP_REMOVED lines=13> */
.L_x_183:
        /* <DEDUP_REMOVED lines=38> */
.L_x_184:
        /* <DEDUP_REMOVED lines=20> */
.L_x_182:
[----:B-----5:R2:W-:Y:S01]  /*10710*/  STG.E.U8 desc[UR12][R24.64], R45 ;  /* 0x0000002d18007986 */ /* 0x0205e2000c10110c */
[----:B------:R-:W-:-:S07]  /*10720*/  VIADD R3, R3, 0x80 ;  /* 0x0000008003037836 */ /* 0x000fce0000000000 */
.L_x_171:
[----:B------:R-:W-:-:S13]  /*10730*/  ISETP.GE.AND P0, PT, R3, UR6, PT ;  /* 0x0000000603007c0c */ /* 0x000fda000bf06270 */
[----:B------:R-:W-:Y:S05]  /*10740*/  @P0 BRA `(.L_x_185) ;  /* 0x0000004c00340947 */ /* 0x000fea0003800000 */
[----:B------:R-:W5:Y:S01]  /*10750*/  LDCU.64 UR4, c[0x0][0x390] ;  /* 0x00007200ff0477ac */ /* 0x000f620008000a00 */
[----:B-1----:R-:W-:Y:S01]  /*10760*/  IMAD.MOV.U32 R8, RZ, RZ, RZ ;  /* 0x000000ffff087224 */ /* 0x002fe200078e00ff */
[----:B------:R-:W-:Y:S01]  /*10770*/  ISETP.NE.AND P0, PT, R2, RZ, PT ;  /* 0x000000ff0200720c */ /* 0x000fe20003f05270 */
[----:B------:R-:W-:Y:S01]  /*10780*/  IMAD.MOV.U32 R9, RZ, RZ, R3 ;  /* 0x000000ffff097224 */ /* 0x000fe200078e0003 */
[----:B------:R-:W1:Y:S01]  /*10790*/  LDCU UR7, c[0x0][0x38c] ;  /* 0x00007180ff0777ac */ /* 0x000e620008000800 */
[----:B------:R-:W2:Y:S01]  /*107a0*/  LDCU.64 UR14, c[0x0][0x4b8] ;  /* 0x00009700ff0e77ac */ /* 0x000ea20008000a00 */
[----:B-----5:R-:W-:Y:S01]  /*107b0*/  IMAD.HI.U32 R10, R3, UR4, R8 ;  /* 0x00000004030a7c27 */ /* 0x020fe2000f8e0008 */
[----:B------:R-:W5:Y:S04]  /*107c0*/  LDCU UR4, c[0x0][0x4c0] ;  /* 0x00009800ff0477ac */ /* 0x000f680008000800 */
[----:B------:R-:W-:-:S05]  /*107d0*/  SHF.R.U32.HI R11, RZ, UR5, R10 ;  /* 0x00000005ff0b7c19 */ /* 0x000fca000801160a */
[----:B------:R-:W-:-:S04]  /*107e0*/  IMAD.MOV R8, RZ, RZ, -R11 ;  /* 0x000000ffff087224 */ /* 0x000fc800078e0a0b */
[----:B-1----:R-:W-:-:S04]  /*107f0*/  IMAD R9, R8, UR7, R3 ;  /* 0x0000000708097c24 */ /* 0x002fc8000f8e0203 */
[C---:B--2---:R-:W-:Y:S02]  /*10800*/  IMAD R25, R9.reuse, UR14, RZ ;  /* 0x0000000e09197c24 */ /* 0x044fe4000f8e02ff */
[C---:B------:R-:W-:Y:S02]  /*10810*/  IMAD R8, R9.reuse, UR15, RZ ;  /* 0x0000000f09087c24 */ /* 0x040fe4000f8e02ff */
[----:B-----5:R-:W-:Y:S01]  /*10820*/  IMAD R9, R9, UR4, RZ ;  /* 0x0000000409097c24 */ /* 0x020fe2000f8e02ff */
        /* <DEDUP_REMOVED lines=8> */
[----:B--2---:R-:W-:-:S04]  /*108b0*/  SHF.R.U32.HI R13, RZ, UR4, R12 ;  /* 0x00000004ff0d7c19 */ /* 0x004fc8000801160c */
[----:B------:R-:W-:-:S05]  /*108c0*/  IADD3 R10, PT, PT, -R13, RZ, RZ ;  /* 0x000000ff0d0a7210 */ /* 0x000fca0007ffe1ff */
        /* <DEDUP_REMOVED lines=324> */
.L_x_186:
[----:B------:R-:W1:Y:S02]  /*11d10*/  LDCU.64 UR4, c[0x0][0x5e8] ;  /* 0x0000bd00ff0477ac */ /* 0x000e640008000a00 */
[----:B-1----:R-:W-:-:S05]  /*11d20*/  IADD3 R24, P0, PT, R25, UR4, RZ ;  /* 0x0000000419187c10 */ /* 0x002fca000ff1e0ff */
[----:B------:R-:W-:-:S05]  /*11d30*/  IMAD.X R25, RZ, RZ, UR5, P0 ;  /* 0x00000005ff197e24 */ /* 0x000fca00080e06ff */
[----:B------:R1:W5:Y:S01]  /*11d40*/  LDG.E.U8 R45, desc[UR12][R24.64] ;  /* 0x0000000c182d7981 */ /* 0x000362000c1e1100 */
[----:B------:R-:W-:Y:S01]  /*11d50*/  ISETP.GE.U32.AND P1, PT, R0, 0x8, PT ;  /* 0x000000080000780c */ /* 0x000fe20003f26070 */
[----:B------:R-:W-:Y:S01]  /*11d60*/  HFMA2 R10, -RZ, RZ, 0, 0 ;  /* 0x00000000ff0a7431 */ /* 0x000fe200000001ff */
        /* <DEDUP_REMOVED lines=25> */
.L_x_188:
[----:B------:R-:W-:Y:S02]  /*11f00*/  SHF.R.S32.HI R26, RZ, 0x1f, R11 ;  /* 0x0000001fff1a7819 */ /* 0x000fe4000001140b */
[----:B----4-:R-:W-:Y:S02]  /*11f10*/  IADD3 R30, P1, P2, R11, UR16, R8 ;  /* 0x000000100b1e7c10 */ /* 0x010fe4000fa3e008 */
        /* <DEDUP_REMOVED lines=67> */
[C---:B------:R-:W-:Y:S01]  /*12350*/  IMAD R38, R12.reuse, 0x8, R38 ;  /* 0x000000080c267824 */ /* 0x040fe200078e0226 */
[C---:B------:R-:W-:Y:S01]  /*12360*/  LEA R16, R12.reuse, R16, 0x3 ;  /* 0x000000100c107211 */ /* 0x040fe200078e18ff */
[----:B------:R-:W-:Y:S01]  /*12370*/  IMAD R19, R12, 0x8, R19 ;  /* 0x000000080c137824 */ /* 0x000fe200078e0213 */
[----:B------:R-:W-:Y:S01]  /*12380*/  LEA R41, R14, R41, 0x3 ;  /* 0x000000290e297211 */ /* 0x000fe200078e18ff */
[C---:B------:R-:W-:Y:S02]  /*12390*/  IMAD R20, R12.reuse, 0x8, R20 ;  /* 0x000000080c147824 */ /* 0x040fe400078e0214 */
[C---:B------:R-:W-:Y:S02]  /*123a0*/  IMAD R21, R12.reuse, 0x8, R21 ;  /* 0x000000080c157824 */ /* 0x040fe400078e0215 */
[C---:B------:R-:W-:Y:S02]  /*123b0*/  IMAD R22, R12.reuse, 0x8, R22 ;  /* 0x000000080c167824 */ /* 0x040fe400078e0216 */
[----:B------:R-:W-:-:S02]  /*123c0*/  IMAD R23, R12, 0x8, R23 ;  /* 0x000000080c177824 */ /* 0x000fc400078e0217 */
[----:B------:R-:W-:Y:S02]  /*123d0*/  IMAD R36, R12, 0x8, R36 ;  /* 0x000000080c247824 */ /* 0x000fe400078e0224 */
[C---:B------:R-:W-:Y:S02]  /*123e0*/  IMAD R15, R14.reuse, 0x8, R15 ;  /* 0x000000080e0f7824 */ /* 0x040fe400078e020f */
[C---:B------:R-:W-:Y:S02]  /*123f0*/  IMAD R17, R14.reuse, 0x8, R17 ;  /* 0x000000080e117824 */ /* 0x040fe400078e0211 */
[C---:B------:R-:W-:Y:S02]  /*12400*/  IMAD R37, R14.reuse, 0x8, R37 ;  /* 0x000000080e257824 */ /* 0x040fe400078e0225 */
[C---:B------:R-:W-:Y:S02]  /*12410*/  IMAD R39, R14.reuse, 0x8, R39 ;  /* 0x000000080e277824 */ /* 0x040fe400078e0227 */
[----:B------:R-:W-:-:S02]  /*12420*/  IMAD R13, R14, 0x8, R13 ;  /* 0x000000080e0d7824 */ /* 0x000fc400078e020d */
        /* <DEDUP_REMOVED lines=28> */
.L_x_187:
        /* <DEDUP_REMOVED lines=63> */
.L_x_190:
        /* <DEDUP_REMOVED lines=11> */
[----:B0-----:R-:W-:Y:S01]  /*12a90*/  IMAD R16, R10, UR5, RZ ;  /* 0x000000050a107c24 */ /* 0x001fe2000f8e02ff */
[----:B------:R-:W-:Y:S02]  /*12aa0*/  IADD3 R11, PT, PT, R11, UR4, RZ ;  /* 0x000000040b0b7c10 */ /* 0x000fe4000fffe0ff */
        /* <DEDUP_REMOVED lines=25> */
.L_x_191:
        /* <DEDUP_REMOVED lines=20> */
.L_x_189:
[----:B-----5:R2:W-:Y:S01]  /*12d80*/  STG.E.U8 desc[UR12][R24.64], R45 ;  /* 0x0000002d18007986 */ /* 0x0205e2000c10110c */
[----:B------:R-:W-:-:S07]  /*12d90*/  VIADD R3, R3, 0x80 ;  /* 0x0000008003037836 */ /* 0x000fce0000000000 */
.L_x_178:
[----:B------:R-:W-:-:S13]  /*12da0*/  ISETP.GE.AND P0, PT, R3, UR6, PT ;  /* 0x0000000603007c0c */ /* 0x000fda000bf06270 */
[----:B------:R-:W-:Y:S05]  /*12db0*/  @P0 BREAK.RELIABLE B0 ;  /* 0x0000000000000942 */ /* 0x000fea0003800100 */
[----:B------:R-:W-:Y:S05]  /*12dc0*/  @P0 BRA `(.L_x_192) ;  /* 0x0000004c00380947 */ /* 0x000fea0003800000 */
[----:B------:R-:W5:Y:S01]  /*12dd0*/  LDCU.64 UR4, c[0x0][0x390] ;  /* 0x00007200ff0477ac */ /* 0x000f620008000a00 */
[----:B------:R-:W-:Y:S01]  /*12de0*/  IMAD.MOV.U32 R8, RZ, RZ, RZ ;  /* 0x000000ffff087224 */ /* 0x000fe200078e00ff */
[----:B------:R-:W-:Y:S01]  /*12df0*/  ISETP.NE.AND P0, PT, R2, RZ, PT ;  /* 0x000000ff0200720c */ /* 0x000fe20003f05270 */
[----:B------:R-:W-:Y:S01]  /*12e00*/  IMAD.MOV.U32 R9, RZ, RZ, R3 ;  /* 0x000000ffff097224 */ /* 0x000fe200078e0003 */
[----:B------:R-:W0:Y:S01]  /*12e10*/  LDCU UR7, c[0x0][0x38c] ;  /* 0x00007180ff0777ac */ /* 0x000e220008000800 */
[----:B------:R-:W1:Y:S01]  /*12e20*/  LDCU.64 UR14, c[0x0][0x4b8] ;  /* 0x00009700ff0e77ac */ /* 0x000e620008000a00 */
[----:B-----5:R-:W-:Y:S01]  /*12e30*/  IMAD.HI.U32 R10, R3, UR4, R8 ;  /* 0x00000004030a7c27 */ /* 0x020fe2000f8e0008 */
[----:B------:R-:W5:Y:S04]  /*12e40*/  LDCU UR4, c[0x0][0x4c0] ;  /* 0x00009800ff0477ac */ /* 0x000f680008000800 */
[----:B------:R-:W-:-:S05]  /*12e50*/  SHF.R.U32.HI R11, RZ, UR5, R10 ;  /* 0x00000005ff0b7c19 */ /* 0x000fca000801160a */
[----:B------:R-:W-:-:S04]  /*12e60*/  IMAD.MOV R8, RZ, RZ, -R11 ;  /* 0x000000ffff087224 */ /* 0x000fc800078e0a0b */
[----:B0-----:R-:W-:-:S04]  /*12e70*/  IMAD R9, R8, UR7, R3 ;  /* 0x0000000708097c24 */ /* 0x001fc8000f8e0203 */
[C---:B-12---:R-:W-:Y:S02]  /*12e80*/  IMAD R25, R9.reuse, UR14, RZ ;  /* 0x0000000e09197c24 */ /* 0x046fe4000f8e02ff */
[C---:B------:R-:W-:Y:S02]  /*12e90*/  IMAD R8, R9.reuse, UR15, RZ ;  /* 0x0000000f09087c24 */ /* 0x040fe4000f8e02ff */
[----:B-----5:R-:W-:Y:S01]  /*12ea0*/  IMAD R9, R9, UR4, RZ ;  /* 0x0000000409097c24 */ /* 0x020fe2000f8e02ff */
        /* <DEDUP_REMOVED lines=334> */
.L_x_193:
[----:B------:R-:W0:Y:S02]  /*14390*/  LDCU.64 UR4, c[0x0][0x5e8] ;  /* 0x0000bd00ff0477ac */ /* 0x000e240008000a00 */
[----:B0-----:R-:W-:-:S05]  /*143a0*/  IADD3 R24, P0, PT, R25, UR4, RZ ;  /* 0x0000000419187c10 */ /* 0x001fca000ff1e0ff */
[----:B------:R-:W-:-:S05]  /*143b0*/  IMAD.X R25, RZ, RZ, UR5, P0 ;  /* 0x00000005ff197e24 */ /* 0x000fca00080e06ff */
[----:B------:R0:W5:Y:S01]  /*143c0*/  LDG.E.U8 R45, desc[UR12][R24.64] ;  /* 0x0000000c182d7981 */ /* 0x000162000c1e1100 */
[----:B------:R-:W-:Y:S01]  /*143d0*/  ISETP.GE.U32.AND P1, PT, R0, 0x8, PT ;  /* 0x000000080000780c */ /* 0x000fe20003f26070 */
[----:B------:R-:W-:Y:S01]  /*143e0*/  IMAD.MOV.U32 R10, RZ, RZ, RZ ;  /* 0x000000ffff0a7224 */ /* 0x000fe200078e00ff */
[----:B------:R-:W-:-:S11]  /*143f0*/  ISETP.NE.AND P0, PT, R5, RZ, PT ;  /* 0x000000ff0500720c */ /* 0x000fd60003f05270 */
[----:B0-----:R-:W-:Y:S05]  /*14400*/  @!P1 BRA `(.L_x_194) ;  /* 0x0000000800189947 */ /* 0x001fea0003800000 */
[----:B------:R-:W0:Y:S01]  /*14410*/  LDC R12, c[0x0][0x608] ;  /* 0x00018200ff0c7b82 */ /* 0x000e220000000800 */
[----:B------:R-:W1:Y:S01]  /*14420*/  LDCU UR4, c[0x0][0x604] ;  /* 0x0000c080ff0477ac */ /* 0x000e620008000800 */
[----:B------:R-:W-:Y:S01]  /*14430*/  LOP3.LUT R10, R0, 0x7ffffff8, RZ, 0xc0, !PT ;  /* 0x7ffffff8000a7812 */ /* 0x000fe200078ec0ff */
[----:B------:R-:W-:Y:S01]  /*14440*/  HFMA2 R36, -RZ, RZ, 0, 0 ;  /* 0x00000000ff247431 */ /* 0x000fe200000001ff */
[----:B------:R-:W-:Y:S01]  /*14450*/  BSSY.RECONVERGENT B2, `(.L_x_194) ;  /* 0x0000081000027945 */ /* 0x000fe20003800200 */
[----:B------:R-:W2:Y:S01]  /*14460*/  LDCU UR5, c[0x0][0x608] ;  /* 0x0000c100ff0577ac */ /* 0x000ea20008000800 */
[----:B------:R-:W-:Y:S02]  /*14470*/  IMAD.MOV.U32 R11, RZ, RZ, RZ ;  /* 0x000000ffff0b7224 */ /* 0x000fe400078e00ff */
[----:B------:R-:W3:Y:S01]  /*14480*/  LDC R14, c[0x0][0x604] ;  /* 0x00018100ff0e7b82 */ /* 0x000ee20000000800 */
[----:B------:R-:W-:Y:S02]  /*14490*/  IMAD.MOV R18, RZ, RZ, -R10 ;  /* 0x000000ffff127224 */ /* 0x000fe400078e0a0a */
[----:B-1----:R-:W-:-:S02]  /*144a0*/  IMAD.U32 R15, RZ, RZ, UR4 ;  /* 0x00000004ff0f7e24 */ /* 0x002fc4000f8e00ff */
[----:B--2---:R-:W-:Y:S02]  /*144b0*/  IMAD.U32 R16, RZ, RZ, UR5 ;  /* 0x00000005ff107e24 */ /* 0x004fe4000f8e00ff */
[C---:B0-----:R-:W-:Y:S02]  /*144c0*/  IMAD.SHL.U32 R38, R12.reuse, 0x2, RZ ;  /* 0x000000020c267824 */ /* 0x041fe400078e00ff */
        /* <DEDUP_REMOVED lines=11> */
.L_x_195:
        /* <DEDUP_REMOVED lines=111> */
.L_x_194:
[----:B------:R-:W-:Y:S05]  /*14c70*/  @!P0 BRA `(.L_x_196) ;  /* 0x0000000400e08947 */ /* 0x000fea0003800000 */
[----:B------:R-:W-:Y:S02]  /*14c80*/  ISETP.GE.U32.AND P1, PT, R5, 0x4, PT ;  /* 0x000000040500780c */ /* 0x000fe40003f26070 */
[----:B------:R-:W-:-:S11]  /*14c90*/  ISETP.NE.AND P0, PT, R4, RZ, PT ;  /* 0x000000ff0400720c */ /* 0x000fd60003f05270 */
[----:B------:R-:W-:Y:S05]  /*14ca0*/  @!P1 BRA `(.L_x_197) ;  /* 0x0000000000ec9947 */ /* 0x000fea0003800000 */
[----:B------:R-:W0:Y:S01]  /*14cb0*/  LDCU UR4, c[0x0][0x604] ;  /* 0x0000c080ff0477ac */ /* 0x000e220008000800 */
[----:B------:R-:W1:Y:S01]  /*14cc0*/  LDCU UR5, c[0x0][0x608] ;  /* 0x0000c100ff0577ac */ /* 0x000e620008000800 */
[----:B------:R-:W2:Y:S01]  /*14cd0*/  LDCU.128 UR32, c[0x0][0x5f0] ;  /* 0x0000be00ff2077ac */ /* 0x000ea20008000c00 */
[C---:B0-----:R-:W-:Y:S02]  /*14ce0*/  IMAD R11, R10.reuse, UR4, RZ ;  /* 0x000000040a0b7c24 */ /* 0x041fe4000f8e02ff */
[----:B-1----:R-:W-:-:S03]  /*14cf0*/  IMAD R16, R10, UR5, RZ ;  /* 0x000000050a107c24 */ /* 0x002fc6000f8e02ff */
[----:B------:R-:W-:Y:S02]  /*14d00*/  SHF.R.S32.HI R13, RZ, 0x1f, R11 ;  /* 0x0000001fff0d7819 */ /* 0x000fe4000001140b */
[C---:B--2---:R-:W-:Y:S01]  /*14d10*/  IADD3 R12, P1, P2, R11.reuse, UR32, R8 ;  /* 0x000000200b0c7c10 */ /* 0x044fe2000fa3e008 */
        /* <DEDUP_REMOVED lines=52> */
.L_x_197:
[----:B------:R-:W-:Y:S05]  /*15060*/  @!P0 BRA `(.L_x_196) ;  /* 0x0000000000e48947 */ /* 0x000fea0003800000 */
[----:B------:R-:W-:Y:S02]  /*15070*/  ISETP.NE.AND P1, PT, R6, RZ, PT ;  /* 0x000000ff0600720c */ /* 0x000fe40003f25270 */
[----:B------:R-:W-:-:S04]  /*15080*/  LOP3.LUT R11, R0, 0x1, RZ, 0xc0, !PT ;  /* 0x00000001000b7812 */ /* 0x000fc800078ec0ff */
[----:B------:R-:W-:-:S07]  /*15090*/  ISETP.NE.U32.AND P0, PT, R11, 0x1, PT ;  /* 0x000000010b00780c */ /* 0x000fce0003f05070 */
[----:B------:R-:W-:Y:S06]  /*150a0*/  @!P1 BRA `(.L_x_198) ;  /* 0x0000000000849947 */ /* 0x000fec0003800000 */
[----:B------:R-:W0:Y:S01]  /*150b0*/  LDCU UR4, c[0x0][0x604] ;  /* 0x0000c080ff0477ac */ /* 0x000e220008000800 */
[----:B------:R-:W1:Y:S01]  /*150c0*/  LDCU.128 UR32, c[0x0][0x5f0] ;  /* 0x0000be00ff2077ac */ /* 0x000e620008000c00 */
[----:B------:R-:W2:Y:S01]  /*150d0*/  LDCU UR5, c[0x0][0x608] ;  /* 0x0000c100ff0577ac */ /* 0x000ea20008000800 */
[----:B0-----:R-:W-:-:S05]  /*150e0*/  IMAD R11, R10, UR4, RZ ;  /* 0x000000040a0b7c24 */ /* 0x001fca000f8e02ff */
[----:B------:R-:W-:Y:S02]  /*150f0*/  SHF.R.S32.HI R13, RZ, 0x1f, R11 ;  /* 0x0000001fff0d7819 */ /* 0x000fe4000001140b */
[C---:B-1----:R-:W-:Y:S01]  /*15100*/  IADD3 R12, P1, P2, R11.reuse, UR32, R8 ;  /* 0x000000200b0c7c10 */ /* 0x042fe2000fa3e008 */
[----:B--2---:R-:W-:Y:S02]  /*15110*/  IMAD R16, R10, UR5, RZ ;  /* 0x000000050a107c24 */ /* 0x004fe4000f8e02ff */
        /* <DEDUP_REMOVED lines=25> */
[----:B------:R-:W-:-:S09]  /*152b0*/  SEL R45, RZ, 0x1, !P1 ;  /* 0x00000001ff2d7807 */ /* 0x000fd20004800000 */
.L_x_198:
[----:B------:R-:W-:Y:S05]  /*152c0*/  @P0 BRA `(.L_x_196) ;  /* 0x00000000004c0947 */ /* 0x000fea0003800000 */
[----:B------:R-:W0:Y:S01]  /*152d0*/  LDCU UR4, c[0x0][0x604] ;  /* 0x0000c080ff0477ac */ /* 0x000e220008000800 */
[----:B------:R-:W1:Y:S01]  /*152e0*/  LDCU UR5, c[0x0][0x608] ;  /* 0x0000c100ff0577ac */ /* 0x000e620008000800 */
[----:B------:R-:W2:Y:S01]  /*152f0*/  LDCU.128 UR32, c[0x0][0x5f0] ;  /* 0x0000be00ff2077ac */ /* 0x000ea20008000c00 */
[C---:B0-----:R-:W-:Y:S02]  /*15300*/  IMAD R11, R10.reuse, UR4, RZ ;  /* 0x000000040a0b7c24 */ /* 0x041fe4000f8e02ff */
[----:B-1----:R-:W-:-:S03]  /*15310*/  IMAD R12, R10, UR5, RZ ;  /* 0x000000050a0c7c24 */ /* 0x002fc6000f8e02ff */
[----:B--2---:R-:W-:Y:S02]  /*15320*/  IADD3 R8, P0, P1, R11, UR32, R8 ;  /* 0x000000200b087c10 */ /* 0x004fe4000f91e008 */
        /* <DEDUP_REMOVED lines=13> */
.L_x_196:
[----:B-----5:R0:W-:Y:S01]  /*15400*/  STG.E.U8 desc[UR12][R24.64], R45 ;  /* 0x0000002d18007986 */ /* 0x0201e2000c10110c */
[----:B------:R-:W-:-:S07]  /*15410*/  VIADD R3, R3, 0x80 ;  /* 0x0000008003037836 */ /* 0x000fce0000000000 */
.L_x_185:
[----:B------:R-:W-:-:S13]  /*15420*/  ISETP.GE.AND P0, PT, R3, UR6, PT ;  /* 0x0000000603007c0c */ /* 0x000fda000bf06270 */
[----:B------:R-:W-:Y:S05]  /*15430*/  @P0 BREAK.RELIABLE B0 ;  /* 0x0000000000000942 */ /* 0x000fea0003800100 */
[----:B------:R-:W-:Y:S05]  /*15440*/  @P0 BRA `(.L_x_192) ;  /* 0x0000002400980947 */ /* 0x000fea0003800000 */
[----:B0--34-:R-:W-:Y:S05]  /*15450*/  BSYNC.RELIABLE B0 ;  /* 0x0000000000007941 */ /* 0x019fea0003800100 */
.L_x_156:
[----:B------:R-:W0:Y:S01]  /*15460*/  LDCU.64 UR4, c[0x0][0x390] ;  /* 0x00007200ff0477ac */ /* 0x000e220008000a00 */
[----:B-1----:R-:W-:Y:S01]  /*15470*/  IMAD.MOV.U32 R8, RZ, RZ, RZ ;  /* 0x000000ffff087224 */ /* 0x002fe200078e00ff */
[----:B------:R-:W-:Y:S01]  /*15480*/  ISETP.NE.AND P0, PT, R2, RZ, PT ;  /* 0x000000ff0200720c */ /* 0x000fe20003f05270 */
[----:B------:R-:W-:Y:S01]  /*15490*/  IMAD.MOV.U32 R9, RZ, RZ, R3 ;  /* 0x000000ffff097224 */ /* 0x000fe200078e0003 */
[----:B------:R-:W1:Y:S01]  /*154a0*/  LDCU UR7, c[0x0][0x38c] ;  /* 0x00007180ff0777ac */ /* 0x000e620008000800 */
[----:B------:R-:W2:Y:S01]  /*154b0*/  LDCU.64 UR14, c[0x0][0x4b8] ;  /* 0x00009700ff0e77ac */ /* 0x000ea20008000a00 */
[----:B0-----:R-:W-:Y:S01]  /*154c0*/  IMAD.HI.U32 R10, R3, UR4, R8 ;  /* 0x00000004030a7c27 */ /* 0x001fe2000f8e0008 */
[----:B------:R-:W0:Y:S04]  /*154d0*/  LDCU UR4, c[0x0][0x4c0] ;  /* 0x00009800ff0477ac */ /* 0x000e280008000800 */
[----:B------:R-:W-:-:S05]  /*154e0*/  SHF.R.U32.HI R11, RZ, UR5, R10 ;  /* 0x00000005ff0b7c19 */ /* 0x000fca000801160a */
[----:B------:R-:W-:-:S04]  /*154f0*/  IMAD.MOV R8, RZ, RZ, -R11 ;  /* 0x000000ffff087224 */ /* 0x000fc800078e0a0b */
[----:B-1----:R-:W-:-:S04]  /*15500*/  IMAD R9, R8, UR7, R3 ;  /* 0x0000000708097c24 */ /* 0x002fc8000f8e0203 */
[C---:B--2---:R-:W-:Y:S02]  /*15510*/  IMAD R25, R9.reuse, UR14, RZ ;  /* 0x0000000e09197c24 */ /* 0x044fe4000f8e02ff */
[C---:B------:R-:W-:Y:S02]  /*15520*/  IMAD R8, R9.reuse, UR15, RZ ;  /* 0x0000000f09087c24 */ /* 0x040fe4000f8e02ff */
[----:B0-----:R-:W-:Y:S01]  /*15530*/  IMAD R9, R9, UR4, RZ ;  /* 0x0000000409097c24 */ /* 0x001fe2000f8e02ff */
        /* <DEDUP_REMOVED lines=314> */
[----:B------:R-:W3:Y:S01]  /*168e0*/  @P0 LDC.64 R14, c[0x0][0x4b0] ;  /* 0x00012c00ff0e0b82 */ /* 0x000ee20000000a00 */
[----:B------:R-:W4:Y:S01]  /*168f0*/  LDCU.64 UR32, c[0x0][0x5d0] ;  /* 0x0000ba00ff2077ac */ /* 0x000f220008000a00 */
[----:B0-----:R-:W-:-:S06]  /*16900*/  IMAD.HI.U32 R12, R11, UR15, R10 ;  /* 0x0000000f0b0c7c27 */ /* 0x001fcc000f8e000a */
[----:B------:R-:W0:Y:S01]  /*16910*/  @P0 LDC R17, c[0x0][0x4ac] ;  /* 0x00012b00ff110b82 */ /* 0x000e220000000800 */
[----:B-1----:R-:W-:Y:S01]  /*16920*/  SHF.R.U32.HI R13, RZ, UR4, R12 ;  /* 0x00000004ff0d7c19 */ /* 0x002fe2000801160c */
[----:B------:R-:W-:-:S06]  /*16930*/  @P0 IMAD.MOV.U32 R12, RZ, RZ, RZ ;  /* 0x000000ffff0c0224 */ /* 0x000fcc00078e00ff */
[----:B------:R-:W1:Y:S08]  /*16940*/  @P0 LDC.64 R18, c[0x0][0x5d8] ;  /* 0x00017600ff120b82 */ /* 0x000e700000000a00 */
[----:B------:R-:W5:Y:S01]  /*16950*/  @P0 LDC R16, c[0x0][0x5e0] ;  /* 0x00017800ff100b82 */ /* 0x000f620000000800 */
[----:B---3--:R-:W-:-:S05]  /*16960*/  @P0 IMAD.HI.U32 R10, R13, R14, R12 ;  /* 0x0000000e0d0a0227 */ /* 0x008fca00078e000c */
[----:B------:R-:W-:Y:S01]  /*16970*/  @P0 SHF.R.U32.HI R10, RZ, R15, R10 ;  /* 0x0000000fff0a0219 */ /* 0x000fe2000001160a */
[----:B------:R-:W-:-:S04]  /*16980*/  IMAD.MOV R15, RZ, RZ, -R13 ;  /* 0x000000ffff0f7224 */ /* 0x000fc800078e0a0d */
[----:B------:R-:W-:Y:S02]  /*16990*/  @P0 IMAD.MOV R12, RZ, RZ, -R10 ;  /* 0x000000ffff0c0224 */ /* 0x000fe400078e0a0a */
[----:B------:R-:W-:Y:S02]  /*169a0*/  IMAD R10, R15, UR14, R11 ;  /* 0x0000000e0f0a7c24 */ /* 0x000fe4000f8e020b */
[----:B0-----:R-:W-:Y:S02]  /*169b0*/  @P0 IMAD R12, R17, R12, R13 ;  /* 0x0000000c110c0224 */ /* 0x001fe400078e020d */
[C---:B--2---:R-:W-:Y:S02]  /*169c0*/  IMAD R25, R10.reuse, UR5, R25 ;  /* 0x000000050a197c24 */ /* 0x044fe4000f8e0219 */
[C---:B----4-:R-:W-:Y:S02]  /*169d0*/  IMAD R8, R10.reuse, UR32, R8 ;  /* 0x000000200a087c24 */ /* 0x050fe4000f8e0208 */
[----:B------:R-:W-:-:S02]  /*169e0*/  IMAD R9, R10, UR33, R9 ;  /* 0x000000210a097c24 */ /* 0x000fc4000f8e0209 */
[C---:B-1----:R-:W-:Y:S02]  /*169f0*/  @P0 IMAD R25, R12.reuse, R18, R25 ;  /* 0x000000120c190224 */ /* 0x042fe400078e0219 */
[C---:B------:R-:W-:Y:S02]  /*16a00*/  @P0 IMAD R8, R12.reuse, R19, R8 ;  /* 0x000000130c080224 */ /* 0x040fe400078e0208 */
[----:B-----5:R-:W-:-:S07]  /*16a10*/  @P0 IMAD R9, R12, R16, R9 ;  /* 0x000000100c090224 */ /* 0x020fce00078e0209 */
.L_x_199:
        /* <DEDUP_REMOVED lines=11> */
[----:B------:R-:W-:Y:S01]  /*16ad0*/  BSSY.RECONVERGENT B2, `(.L_x_200) ;  /* 0x0000082000027945 */ /* 0x000fe20003800200 */
[----:B------:R-:W-:Y:S01]  /*16ae0*/  IMAD.MOV.U32 R11, RZ, RZ, RZ ;  /* 0x000000ffff0b7224 */ /* 0x000fe200078e00ff */
[----:B------:R-:W2:Y:S01]  /*16af0*/  LDCU UR5, c[0x0][0x608] ;  /* 0x0000c100ff0577ac */ /* 0x000ea20008000800 */
[----:B------:R-:W-:Y:S02]  /*16b00*/  IMAD.MOV.U32 R36, RZ, RZ, RZ ;  /* 0x000000ffff247224 */ /* 0x000fe400078e00ff */
[----:B------:R-:W3:Y:S01]  /*16b10*/  LDC R14, c[0x0][0x604] ;  /* 0x00018100ff0e7b82 */ /* 0x000ee20000000800 */
[----:B------:R-:W-:Y:S01]  /*16b20*/  IMAD.MOV R18, RZ, RZ, -R10 ;  /* 0x000000ffff127224 */ /* 0x000fe200078e0a0a */
[----:B-1----:R-:W-:Y:S01]  /*16b30*/  MOV R15, UR4 ;  /* 0x00000004000f7c02 */ /* 0x002fe20008000f00 */
[----:B--2---:R-:W-:-:S02]  /*16b40*/  IMAD.U32 R16, RZ, RZ, UR5 ;  /* 0x00000005ff107e24 */ /* 0x004fc4000f8e00ff */
[C---:B0-----:R-:W-:Y:S02]  /*16b50*/  IMAD.SHL.U32 R38, R12.reuse, 0x2, RZ ;  /* 0x000000020c267824 */ /* 0x041fe400078e00ff */
[C---:B------:R-:W-:Y:S02]  /*16b60*/  IMAD R19, R12.reuse, 0x3, RZ ;  /* 0x000000030c137824 */ /* 0x040fe400078e02ff */
[C---:B------:R-:W-:Y:S02]  /*16b70*/  IMAD.SHL.U32 R20, R12.reuse, 0x4, RZ ;  /* 0x000000040c147824 */ /* 0x040fe400078e00ff */
[C---:B------:R-:W-:Y:S02]  /*16b80*/  IMAD R21, R12.reuse, 0x5, RZ ;  /* 0x000000050c157824 */ /* 0x040fe400078e02ff */
[C---:B------:R-:W-:Y:S02]  /*16b90*/  IMAD R22, R12.reuse, 0x6, RZ ;  /* 0x000000060c167824 */ /* 0x040fe400078e02ff */
[----:B------:R-:W-:-:S02]  /*16ba0*/  IMAD R23, R12, 0x7, RZ ;  /* 0x000000070c177824 */ /* 0x000fc400078e02ff */
[C---:B---3--:R-:W-:Y:S02]  /*16bb0*/  IMAD.SHL.U32 R17, R14.reuse, 0x2, RZ ;  /* 0x000000020e117824 */ /* 0x048fe400078e00ff */
[C---:B------:R-:W-:Y:S02]  /*16bc0*/  IMAD R37, R14.reuse, 0x3, RZ ;  /* 0x000000030e257824 */ /* 0x040fe400078e02ff */
[C---:B------:R-:W-:Y:S02]  /*16bd0*/  IMAD.SHL.U32 R39, R14.reuse, 0x4, RZ ;  /* 0x000000040e277824 */ /* 0x040fe400078e00ff */
[C---:B------:R-:W-:Y:S02]  /*16be0*/  IMAD R41, R14.reuse, 0x5, RZ ;  /* 0x000000050e297824 */ /* 0x040fe400078e02ff */
[C---:B------:R-:W-:Y:S02]  /*16bf0*/  IMAD R13, R14.reuse, 0x6, RZ ;  /* 0x000000060e0d7824 */ /* 0x040fe400078e02ff */
[----:B------:R-:W-:-:S07]  /*16c00*/  IMAD R43, R14, 0x7, RZ ;  /* 0x000000070e2b7824 */ /* 0x000fce00078e02ff */
.L_x_201:
        /* <DEDUP_REMOVED lines=71> */
[C---:B------:R-:W-:Y:S02]  /*17080*/  IMAD R38, R12.reuse, 0x8, R38 ;  /* 0x000000080c267824 */ /* 0x040fe400078e0226 */
        /* <DEDUP_REMOVED lines=39> */
.L_x_200:
        /* <DEDUP_REMOVED lines=11> */
[C---:B------:R-:W-:Y:S01]  /*173b0*/  VIADD R28, R16.reuse, UR5 ;  /* 0x00000005101c7c36 */ /* 0x040fe20008000000 */
[----:B------:R-:W-:Y:S02]  /*173c0*/  SHF.R.S32.HI R15, RZ, 0x1f, R16 ;  /* 0x0000001fff0f7819 */ /* 0x000fe40000011410 */
[----:B------:R-:W-:Y:S02]  /*173d0*/  IADD3 R14, P3, P4, R16, UR34, R9 ;  /* 0x00000022100e7c10 */ /* 0x000fe4000fc7e009 */
[----:B------:R-:W-:Y:S02]  /*173e0*/  IADD3 R11, PT, PT, R11, UR4, RZ ;  /* 0x000000040b0b7c10 */ /* 0x000fe4000fffe0ff */
[----:B------:R-:W-:-:S02]  /*173f0*/  IADD3.X R13, PT, PT, R13, UR33, RZ, P1, P2 ;  /* 0x000000210d0d7c10 */ /* 0x000fc40008fe44ff */
[----:B------:R-:W-:Y:S02]  /*17400*/  IADD3.X R15, PT, PT, R15, UR35, RZ, P3, P4 ;  /* 0x000000230f0f7c10 */ /* 0x000fe40009fe84ff */
        /* <DEDUP_REMOVED lines=46> */
.L_x_203:
        /* <DEDUP_REMOVED lines=38> */
.L_x_204:
        /* <DEDUP_REMOVED lines=20> */
.L_x_202:
[----:B-----5:R0:W-:Y:S01]  /*17a90*/  STG.E.U8 desc[UR12][R24.64], R45 ;  /* 0x0000002d18007986 */ /* 0x0201e2000c10110c */
[----:B------:R-:W-:-:S07]  /*17aa0*/  VIADD R3, R3, 0x80 ;  /* 0x0000008003037836 */ /* 0x000fce0000000000 */
.L_x_192:
[----:B0--34-:R-:W-:Y:S05]  /*17ab0*/  BSYNC.RECONVERGENT B1 ;  /* 0x0000000000017941 */ /* 0x019fea0003800200 */
.L_x_155:
[----:B------:R-:W-:Y:S05]  /*17ac0*/  WARPSYNC.ALL ;  /* 0x0000000000007948 */ /* 0x000fea0003800000 */
[----:B------:R-:W-:-:S13]  /*17ad0*/  ISETP.GE.AND P0, PT, R3, UR6, PT ;  /* 0x0000000603007c0c */ /* 0x000fda000bf06270 */
[----:B------:R-:W-:Y:S05]  /*17ae0*/  @P0 EXIT ;  /* 0x000000000000094d */ /* 0x000fea0003800000 */
[----:B------:R-:W0:Y:S01]  /*17af0*/  LDCU.64 UR4, c[0x0][0x390] ;  /* 0x00007200ff0477ac */ /* 0x000e220008000a00 */
[----:B-1----:R-:W-:Y:S01]  /*17b00*/  IMAD.MOV.U32 R8, RZ, RZ, RZ ;  /* 0x000000ffff087224 */ /* 0x002fe200078e00ff */
[----:B------:R-:W-:Y:S01]  /*17b10*/  ISETP.NE.AND P0, PT, R2, RZ, PT ;  /* 0x000000ff0200720c */ /* 0x000fe20003f05270 */
[----:B------:R-:W-:Y:S01]  /*17b20*/  IMAD.MOV.U32 R9, RZ, RZ, R3 ;  /* 0x000000ffff097224 */ /* 0x000fe200078e0003 */
[----:B------:R-:W1:Y:S01]  /*17b30*/  LDCU UR6, c[0x0][0x38c] ;  /* 0x00007180ff0677ac */ /* 0x000e620008000800 */
[----:B------:R-:W3:Y:S01]  /*17b40*/  LDCU.64 UR8, c[0x0][0x4b8] ;  /* 0x00009700ff0877ac */ /* 0x000ee20008000a00 */
[----:B0-----:R-:W-:Y:S01]  /*17b50*/  IMAD.HI.U32 R8, R3, UR4, R8 ;  /* 0x0000000403087c27 */ /* 0x001fe2000f8e0008 */
[----:B------:R-:W0:Y:S04]  /*17b60*/  LDCU UR4, c[0x0][0x4c0] ;  /* 0x00009800ff0477ac */ /* 0x000e280008000800 */
[----:B------:R-:W-:-:S05]  /*17b70*/  SHF.R.U32.HI R9, RZ, UR5, R8 ;  /* 0x00000005ff097c19 */ /* 0x000fca0008011608 */
[----:B------:R-:W-:-:S04]  /*17b80*/  IMAD.MOV R10, RZ, RZ, -R9 ;  /* 0x000000ffff0a7224 */ /* 0x000fc800078e0a09 */
[----:B-1----:R-:W-:-:S04]  /*17b90*/  IMAD R15, R10, UR6, R3 ;  /* 0x000000060a0f7c24 */ /* 0x002fc8000f8e0203 */
[C---:B---3--:R-:W-:Y:S02]  /*17ba0*/  IMAD R3, R15.reuse, UR8, RZ ;  /* 0x000000080f037c24 */ /* 0x048fe4000f8e02ff */
[C---:B------:R-:W-:Y:S02]  /*17bb0*/  IMAD R17, R15.reuse, UR9, RZ ;  /* 0x000000090f117c24 */ /* 0x040fe4000f8e02ff */
[----:B0-----:R-:W-:Y:S01]  /*17bc0*/  IMAD R15, R15, UR4, RZ ;  /* 0x000000040f0f7c24 */ /* 0x001fe2000f8e02ff */
[----:B------:R-:W-:Y:S06]  /*17bd0*/  @!P0 BRA `(.L_x_205) ;  /* 0x0000001400348947 */ /* 0x000fec0003800000 */
[----:B------:R-:W0:Y:S01]  /*17be0*/  LDCU.64 UR6, c[0x0][0x398] ;  /* 0x00007300ff0677ac */ /* 0x000e220008000a00 */
[----:B------:R-:W-:Y:S01]  /*17bf0*/  IMAD.MOV.U32 R8, RZ, RZ, RZ ;  /* 0x000000ffff087224 */ /* 0x000fe200078e00ff */
[----:B------:R-:W-:Y:S01]  /*17c00*/  ISETP.NE.AND P0, PT, R7, 0x2, PT ;  /* 0x000000020700780c */ /* 0x000fe20003f05270 */
[----:B------:R-:W1:Y:S01]  /*17c10*/  LDCU UR4, c[0x0][0x3a0] ;  /* 0x00007400ff0477ac */ /* 0x000e620008000800 */
[----:B------:R-:W3:Y:S01]  /*17c20*/  LDCU UR5, c[0x0][0x4c4] ;  /* 0x00009880ff0577ac */ /* 0x000ee20008000800 */
[----:B------:R-:W4:Y:S01]  /*17c30*/  LDCU.64 UR8, c[0x0][0x4c8] ;  /* 0x00009900ff0877ac */ /* 0x000f220008000a00 */
[----:B0-----:R-:W-:-:S05]  /*17c40*/  IMAD.HI.U32 R10, R9, UR7, R8 ;  /* 0x00000007090a7c27 */ /* 0x001fca000f8e0008 */
[----:B-1----:R-:W-:-:S05]  /*17c50*/  SHF.R.U32.HI R11, RZ, UR4, R10 ;  /* 0x00000004ff0b7c19 */ /* 0x002fca000801160a */
[----:B------:R-:W-:-:S04]  /*17c60*/  IMAD.MOV R8, RZ, RZ, -R11 ;  /* 0x000000ffff087224 */ /* 0x000fc800078e0a0b */
[----:B------:R-:W-:-:S04]  /*17c70*/  IMAD R8, R8, UR6, R9 ;  /* 0x0000000608087c24 */ /* 0x000fc8000f8e0209 */
[C---:B---3--:R-:W-:Y:S02]  /*17c80*/  IMAD R3, R8.reuse, UR5, R3 ;  /* 0x0000000508037c24 */ /* 0x048fe4000f8e0203 */
[C---:B----4-:R-:W-:Y:S02]  /*17c90*/  IMAD R17, R8.reuse, UR8, R17 ;  /* 0x0000000808117c24 */ /* 0x050fe4000f8e0211 */
[----:B------:R-:W-:Y:S01]  /*17ca0*/  IMAD R15, R8, UR9, R15 ;  /* 0x00000009080f7c24 */ /* 0x000fe2000f8e020f */
[----:B------:R-:W-:Y:S06]  /*17cb0*/  @!P0 BRA `(.L_x_205) ;  /* 0x0000001000fc8947 */ /* 0x000fec0003800000 */
[----:B------:R-:W0:Y:S01]  /*17cc0*/  LDCU.64 UR4, c[0x0][0x3a8] ;  /* 0x00007500ff0477ac */ /* 0x000e220008000a00 */
[----:B------:R-:W-:Y:S01]  /*17cd0*/  IMAD.MOV.U32 R10, RZ, RZ, RZ ;  /* 0x000000ffff0a7224 */ /* 0x000fe200078e00ff */
[----:B------:R-:W-:Y:S01]  /*17ce0*/  ISETP.NE.AND P0, PT, R7, 0x3, PT ;  /* 0x000000030700780c */ /* 0x000fe20003f05270 */
[----:B------:R-:W1:Y:S01]  /*17cf0*/  LDCU UR6, c[0x0][0x3a4] ;  /* 0x00007480ff0677ac */ /* 0x000e620008000800 */
[----:B------:R-:W3:Y:S01]  /*17d00*/  LDCU.64 UR8, c[0x0][0x4d0] ;  /* 0x00009a00ff0877ac */ /* 0x000ee20008000a00 */
[----:B0-----:R-:W-:Y:S01]  /*17d10*/  IMAD.HI.U32 R8, R11, UR4, R10 ;  /* 0x000000040b087c27 */ /* 0x001fe2000f8e000a */
[----:B------:R-:W0:Y:S04]  /*17d20*/  LDCU UR4, c[0x0][0x4d8] ;  /* 0x00009b00ff0477ac */ /* 0x000e280008000800 */
[----:B------:R-:W-:-:S05]  /*17d30*/  SHF.R.U32.HI R9, RZ, UR5, R8 ;  /* 0x00000005ff097c19 */ /* 0x000fca0008011608 */
[----:B------:R-:W-:-:S04]  /*17d40*/  IMAD.MOV R10, RZ, RZ, -R9 ;  /* 0x000000ffff0a7224 */ /* 0x000fc800078e0a09 */
[----:B-1----:R-:W-:-:S04]  /*17d50*/  IMAD R10, R10, UR6, R11 ;  /* 0x000000060a0a7c24 */ /* 0x002fc8000f8e020b */
[C---:B---3--:R-:W-:Y:S02]  /*17d60*/  IMAD R3, R10.reuse, UR8, R3 ;  /* 0x000000080a037c24 */ /* 0x048fe4000f8e0203 */
[C---:B------:R-:W-:Y:S02]  /*17d70*/  IMAD R17, R10.reuse, UR9, R17 ;  /* 0x000000090a117c24 */ /* 0x040fe4000f8e0211 */
[----:B0-----:R-:W-:Y:S01]  /*17d80*/  IMAD R15, R10, UR4, R15 ;  /* 0x000000040a0f7c24 */ /* 0x001fe2000f8e020f */
        /* <DEDUP_REMOVED lines=22> */
[----:B------:R-:W-:-:S04]  /*17ef0*/  SHF.R.U32.HI R9, RZ, UR5, R8 ;  /* 0x00000005ff097c19 */ /* 0x000fc80008011608 */
[----:B------:R-:W-:-:S05]  /*17f00*/  IADD3 R10, PT, PT, -R9, RZ, RZ ;  /* 0x000000ff090a7210 */ /* 0x000fca0007ffe1ff */
        /* <DEDUP_REMOVED lines=257> */
[----:B------:R-:W-:Y:S01]  /*18f20*/  ISETP.NE.AND P0, PT, R7, 0x18, PT ;  /* 0x000000180700780c */ /* 0x000fe20003f05270 */
[----:B------:R-:W0:Y:S01]  /*18f30*/  LDCU.64 UR6, c[0x0][0x4a0] ;  /* 0x00009400ff0677ac */ /* 0x000e220008000a00 */
[----:B------:R-:W-:Y:S01]  /*18f40*/  IMAD.MOV.U32 R8, RZ, RZ, RZ ;  /* 0x000000ffff087224 */ /* 0x000fe200078e00ff */
[----:B------:R-:W1:Y:S01]  /*18f50*/  LDCU UR4, c[0x0][0x4a8] ;  /* 0x00009500ff0477ac */ /* 0x000e620008000800 */
[----:B------:R-:W3:Y:S09]  /*18f60*/  LDCU UR5, c[0x0][0x5cc] ;  /* 0x0000b980ff0577ac */ /* 0x000ef20008000800 */
[----:B------:R-:W4:Y:S01]  /*18f70*/  @P0 LDC.64 R12, c[0x0][0x4b0] ;  /* 0x00012c00ff0c0b82 */ /* 0x000f220000000a00 */
[----:B------:R-:W5:Y:S01]  /*18f80*/  LDCU.64 UR8, c[0x0][0x5d0] ;  /* 0x0000ba00ff0877ac */ /* 0x000f620008000a00 */
[----:B0-----:R-:W-:-:S06]  /*18f90*/  IMAD.HI.U32 R10, R9, UR7, R8 ;  /* 0x00000007090a7c27 */ /* 0x001fcc000f8e0008 */
[----:B------:R-:W0:Y:S01]  /*18fa0*/  @P0 LDC R7, c[0x0][0x4ac] ;  /* 0x00012b00ff070b82 */ /* 0x000e220000000800 */
[----:B-1----:R-:W-:Y:S01]  /*18fb0*/  SHF.R.U32.HI R11, RZ, UR4, R10 ;  /* 0x00000004ff0b7c19 */ /* 0x002fe2000801160a */
[----:B------:R-:W-:-:S06]  /*18fc0*/  @P0 IMAD.MOV.U32 R10, RZ, RZ, RZ ;  /* 0x000000ffff0a0224 */ /* 0x000fcc00078e00ff */
[----:B------:R-:W1:Y:S01]  /*18fd0*/  @P0 LDC.64 R18, c[0x0][0x5d8] ;  /* 0x00017600ff120b82 */ /* 0x000e620000000a00 */
[----:B------:R-:W-:-:S04]  /*18fe0*/  IMAD.MOV R8, RZ, RZ, -R11 ;  /* 0x000000ffff087224 */ /* 0x000fc800078e0a0b */
[----:B------:R-:W-:-:S03]  /*18ff0*/  IMAD R8, R8, UR6, R9 ;  /* 0x0000000608087c24 */ /* 0x000fc6000f8e0209 */
[----:B------:R-:W2:Y:S01]  /*19000*/  @P0 LDC R14, c[0x0][0x5e0] ;  /* 0x00017800ff0e0b82 */ /* 0x000ea20000000800 */
[----:B----4-:R-:W-:-:S04]  /*19010*/  @P0 IMAD.HI.U32 R2, R11, R12, R10 ;  /* 0x0000000c0b020227 */ /* 0x010fc800078e000a */
[C---:B---3--:R-:W-:Y:S01]  /*19020*/  IMAD R3, R8.reuse, UR5, R3 ;  /* 0x0000000508037c24 */ /* 0x048fe2000f8e0203 */
[----:B------:R-:W-:Y:S01]  /*19030*/  @P0 SHF.R.U32.HI R2, RZ, R13, R2 ;  /* 0x0000000dff020219 */ /* 0x000fe20000011602 */
[C---:B-----5:R-:W-:Y:S02]  /*19040*/  IMAD R17, R8.reuse, UR8, R17 ;  /* 0x0000000808117c24 */ /* 0x060fe4000f8e0211 */
[----:B------:R-:W-:Y:S02]  /*19050*/  IMAD R15, R8, UR9, R15 ;  /* 0x00000009080f7c24 */ /* 0x000fe4000f8e020f */
[----:B------:R-:W-:-:S04]  /*19060*/  @P0 IMAD.MOV R10, RZ, RZ, -R2 ;  /* 0x000000ffff0a0224 */ /* 0x000fc800078e0a02 */
[----:B0-----:R-:W-:-:S04]  /*19070*/  @P0 IMAD R10, R7, R10, R11 ;  /* 0x0000000a070a0224 */ /* 0x001fc800078e020b */
[C---:B-1----:R-:W-:Y:S02]  /*19080*/  @P0 IMAD R3, R10.reuse, R18, R3 ;  /* 0x000000120a030224 */ /* 0x042fe400078e0203 */
[C---:B------:R-:W-:Y:S02]  /*19090*/  @P0 IMAD R17, R10.reuse, R19, R17 ;  /* 0x000000130a110224 */ /* 0x040fe400078e0211 */
[----:B--2---:R-:W-:-:S07]  /*190a0*/  @P0 IMAD R15, R10, R14, R15 ;  /* 0x0000000e0a0f0224 */ /* 0x004fce00078e020f */
.L_x_205:
        /* <DEDUP_REMOVED lines=8> */
[----:B------:R-:W0:Y:S01]  /*19130*/  LDC.64 R8, c[0x0][0x5f0] ;  /* 0x00017c00ff087b82 */ /* 0x000e220000000a00 */
[----:B------:R-:W1:Y:S01]  /*19140*/  LDCU UR24, c[0x0][0x608] ;  /* 0x0000c100ff1877ac */ /* 0x000e620008000800 */
[----:B------:R-:W-:Y:S01]  /*19150*/  LOP3.LUT R7, R0, 0x7ffffff8, RZ, 0xc0, !PT ;  /* 0x7ffffff800077812 */ /* 0x000fe200078ec0ff */
[----:B------:R-:W3:Y:S04]  /*19160*/  LDCU UR25, c[0x0][0x604] ;  /* 0x0000c080ff1977ac */ /* 0x000ee80008000800 */
[----:B------:R-:W-:Y:S01]  /*19170*/  IMAD.MOV R34, RZ, RZ, -R7 ;  /* 0x000000ffff227224 */ /* 0x000fe200078e0a07 */
[----:B------:R-:W4:Y:S01]  /*19180*/  LDC.64 R10, c[0x0][0x5f8] ;  /* 0x00017e00ff0a7b82 */ /* 0x000f220000000a00 */
[----:B------:R-:W0:Y:S01]  /*19190*/  LDCU UR20, c[0x0][0x604] ;  /* 0x0000c080ff1477ac */ /* 0x000e220008000800 */
[----:B------:R-:W0:Y:S01]  /*191a0*/  LDCU UR21, c[0x0][0x608] ;  /* 0x0000c100ff1577ac */ /* 0x000e220008000800 */
[----:B------:R-:W-:Y:S01]  /*191b0*/  UMOV UR4, URZ ;  /* 0x000000ff00047c82 */ /* 0x000fe20008000000 */
[----:B------:R-:W-:Y:S01]  /*191c0*/  UMOV UR5, URZ ;  /* 0x000000ff00057c82 */ /* 0x000fe20008000000 */
[----:B-1----:R-:W-:-:S02]  /*191d0*/  USHF.L.U32 UR6, UR24, 0x1, URZ ;  /* 0x0000000118067899 */ /* 0x002fc400080006ff */
[----:B------:R-:W-:Y:S02]  /*191e0*/  UIMAD UR7, UR24, 0x3, URZ ;  /* 0x00000003180778a4 */ /* 0x000fe4000f8e02ff */
[----:B------:R-:W-:Y:S02]  /*191f0*/  USHF.L.U32 UR8, UR24, 0x2, URZ ;  /* 0x0000000218087899 */ /* 0x000fe400080006ff */
[----:B------:R-:W-:Y:S02]  /*19200*/  UIMAD UR9, UR24, 0x5, URZ ;  /* 0x00000005180978a4 */ /* 0x000fe4000f8e02ff */
[----:B------:R-:W-:Y:S02]  /*19210*/  UIMAD UR10, UR24, 0x6, URZ ;  /* 0x00000006180a78a4 */ /* 0x000fe4000f8e02ff */
[----:B------:R-:W-:Y:S02]  /*19220*/  UIMAD UR11, UR24, 0x7, URZ ;  /* 0x00000007180b78a4 */ /* 0x000fe4000f8e02ff */
[----:B---3--:R-:W-:-:S02]  /*19230*/  USHF.L.U32 UR14, UR25, 0x1, URZ ;  /* 0x00000001190e7899 */ /* 0x008fc400080006ff */
[----:B------:R-:W-:Y:S02]  /*19240*/  UIMAD UR15, UR25, 0x3, URZ ;  /* 0x00000003190f78a4 */ /* 0x000fe4000f8e02ff */
[----:B------:R-:W-:Y:S02]  /*19250*/  USHF.L.U32 UR16, UR25, 0x2, URZ ;  /* 0x0000000219107899 */ /* 0x000fe400080006ff */
[----:B------:R-:W-:Y:S02]  /*19260*/  UIMAD UR17, UR25, 0x5, URZ ;  /* 0x00000005191178a4 */ /* 0x000fe4000f8e02ff */
[----:B------:R-:W-:Y:S02]  /*19270*/  UIMAD UR18, UR25, 0x6, URZ ;  /* 0x00000006191278a4 */ /* 0x000fe4000f8e02ff */
[----:B------:R-:W-:-:S12]  /*19280*/  UIMAD UR19, UR25, 0x7, URZ ;  /* 0x00000007191378a4 */ /* 0x000fd8000f8e02ff */
.L_x_207:
[----:B------:R-:W-:Y:S02]  /*19290*/  USHF.R.S32.HI UR22, URZ, 0x1f, UR4 ;  /* 0x0000001fff167899 */ /* 0x000fe40008011404 */
[----:B0-----:R-:W-:Y:S01]  /*192a0*/  IADD3 R12, P1, P2, R8, UR4, R17 ;  /* 0x00000004080c7c10 */ /* 0x001fe2000fa3e011 */
[----:B------:R-:W-:Y:S02]  /*192b0*/  USHF.R.S32.HI UR23, URZ, 0x1f, UR5 ;  /* 0x0000001fff177899 */ /* 0x000fe40008011405 */
[----:B----4-:R-:W-:Y:S02]  /*192c0*/  IADD3 R18, P3, P4, R10, UR5, R15 ;  /* 0x000000050a127c10 */ /* 0x010fe4000fc7e00f */
[----:B------:R-:W-:Y:S01]  /*192d0*/  IADD3.X R13, PT, PT, R9, UR22, RZ, P1, P2 ;  /* 0x00000016090d7c10 */ /* 0x000fe20008fe44ff */
[----:B------:R-:W-:Y:S01]  /*192e0*/  USHF.R.S32.HI UR22, URZ, 0x1f, UR20 ;  /* 0x0000001fff167899 */ /* 0x000fe20008011414 */
[----:B------:R-:W-:Y:S01]  /*192f0*/  IADD3.X R19, PT, PT, R11, UR23, RZ, P3, P4 ;  /* 0x000000170b137c10 */ /* 0x000fe20009fe84ff */
[----:B------:R-:W-:Y:S01]  /*19300*/  USHF.R.S32.HI UR23, URZ, 0x1f, UR21 ;  /* 0x0000001fff177899 */ /* 0x000fe20008011415 */
[----:B------:R-:W-:Y:S01]  /*19310*/  IADD3 R20, P1, P2, R8, UR20, R17 ;  /* 0x0000001408147c10 */ /* 0x000fe2000fa3e011 */
[----:B------:R0:W3:Y:S01]  /*19320*/  LDG.E.S8 R14, desc[UR12][R12.64] ;  /* 0x0000000c0c0e7981 */ /* 0x0000e2000c1e1300 */
[----:B------:R-:W-:-:S02]  /*19330*/  IADD3 R26, P3, P4, R10, UR21, R15 ;  /* 0x000000150a1a7c10 */ /* 0x000fc4000fc7e00f */
[----:B------:R-:W-:Y:S01]  /*19340*/  IADD3.X R21, PT, PT, R9, UR22, RZ, P1, P2 ;  /* 0x0000001609157c10 */ /* 0x000fe20008fe44ff */
[----:B--2---:R1:W3:Y:S01]  /*19350*/  LDG.E.S8 R25, desc[UR12][R18.64] ;  /* 0x0000000c12197981 */ /* 0x0042e2000c1e1300 */
[----:B------:R-:W-:Y:S01]  /*19360*/  IADD3.X R27, PT, PT, R11, UR23, RZ, P3, P4 ;  /* 0x000000170b1b7c10 */ /* 0x000fe20009fe84ff */
[----:B------:R-:W-:Y:S02]  /*19370*/  USHF.R.S32.HI UR22, URZ, 0x1f, UR14 ;  /* 0x0000001fff167899 */ /* 0x000fe4000801140e */
[----:B------:R-:W-:Y:S01]  /*19380*/  IADD3 R30, P1, P2, R8, UR14, R17 ;  /* 0x0000000e081e7c10 */ /* 0x000fe2000fa3e011 */
[----:B------:R-:W-:Y:S02]  /*19390*/  USHF.R.S32.HI UR23, URZ, 0x1f, UR6 ;  /* 0x0000001fff177899 */ /* 0x000fe40008011406 */
[----:B------:R-:W-:Y:S01]  /*193a0*/  IADD3 R32, P3, P4, R10, UR6, R15 ;  /* 0x000000060a207c10 */ /* 0x000fe2000fc7e00f */
[----:B------:R-:W2:Y:S01]  /*193b0*/  LDG.E.S8 R16, desc[UR12][R20.64] ;  /* 0x0000000c14107981 */ /* 0x000ea2000c1e1300 */
[----:B------:R-:W-:-:S03]  /*193c0*/  IADD3.X R31, PT, PT, R9, UR22, RZ, P1, P2 ;  /* 0x00000016091f7c10 */ /* 0x000fc60008fe44ff */
[----:B------:R4:W2:Y:S01]  /*193d0*/  LDG.E.S8 R29, desc[UR12][R26.64] ;  /* 0x0000000c1a1d7981 */ /* 0x0008a2000c1e1300 */
[C---:B------:R-:W-:Y:S01]  /*193e0*/  IADD3.X R33, PT, PT, R11.reuse, UR23, RZ, P3, P4 ;  /* 0x000000170b217c10 */ /* 0x040fe20009fe84ff */
[----:B------:R-:W-:Y:S02]  /*193f0*/  USHF.R.S32.HI UR23, URZ, 0x1f, UR7 ;  /* 0x0000001fff177899 */ /* 0x000fe40008011407 */
[----:B------:R-:W-:Y:S01]  /*19400*/  IADD3 R36, P3, P4, R10, UR7, R15 ;  /* 0x000000070a247c10 */ /* 0x000fe2000fc7e00f */
[----:B------:R-:W-:Y:S02]  /*19410*/  USHF.R.S32.HI UR22, URZ, 0x1f, UR15 ;  /* 0x0000001fff167899 */ /* 0x000fe4000801140f */
[----:B0-----:R-:W-:Y:S01]  /*19420*/  IADD3 R12, P1, P2, R8, UR15, R17 ;  /* 0x0000000f080c7c10 */ /* 0x001fe2000fa3e011 */
[----:B------:R-:W2:Y:S01]  /*19430*/  LDG.E.S8 R22, desc[UR12][R30.64] ;  /* 0x0000000c1e167981 */ /* 0x000ea2000c1e1300 */
[----:B------:R-:W-:-:S03]  /*19440*/  IADD3.X R37, PT, PT, R11, UR23, RZ, P3, P4 ;  /* 0x000000170b257c10 */ /* 0x000fc60009fe84ff */
[----:B------:R-:W2:Y:S01]  /*19450*/  LDG.E.S8 R35, desc[UR12][R32.64] ;  /* 0x0000000c20237981 */ /* 0x000ea2000c1e1300 */
[----:B------:R-:W-:Y:S01]  /*19460*/  IADD3.X R13, PT, PT, R9, UR22, RZ, P1, P2 ;  /* 0x00000016090d7c10 */ /* 0x000fe20008fe44ff */
[----:B------:R-:W-:Y:S02]  /*19470*/  USHF.R.S32.HI UR23, URZ, 0x1f, UR8 ;  /* 0x0000001fff177899 */ /* 0x000fe40008011408 */
[----:B------:R-:W-:Y:S01]  /*19480*/  IADD3 R38, P3, P4, R10, UR8, R15 ;  /* 0x000000080a267c10 */ /* 0x000fe2000fc7e00f */
[----:B------:R-:W-:Y:S02]  /*19490*/  USHF.R.S32.HI UR22, URZ, 0x1f, UR16 ;  /* 0x0000001fff167899 */ /* 0x000fe40008011410 */
[----:B------:R-:W-:Y:S01]  /*194a0*/  IADD3 R40, P1, P2, R8, UR16, R17 ;  /* 0x0000001008287c10 */ /* 0x000fe2000fa3e011 */
[----:B------:R0:W2:Y:S01]  /*194b0*/  LDG.E.S8 R24, desc[UR12][R12.64] ;  /* 0x0000000c0c187981 */ /* 0x0000a2000c1e1300 */
[----:B------:R-:W-:-:S03]  /*194c0*/  IADD3.X R39, PT, PT, R11, UR23, RZ, P3, P4 ;  /* 0x000000170b277c10 */ /* 0x000fc60009fe84ff */
[----:B------:R-:W2:Y:S01]  /*194d0*/  LDG.E.S8 R37, desc[UR12][R36.64] ;  /* 0x0000000c24257981 */ /* 0x000ea2000c1e1300 */
[----:B------:R-:W-:Y:S01]  /*194e0*/  IADD3.X R41, PT, PT, R9, UR22, RZ, P1, P2 ;  /* 0x0000001609297c10 */ /* 0x000fe20008fe44ff */
[----:B------:R-:W-:Y:S02]  /*194f0*/  USHF.R.S32.HI UR23, URZ, 0x1f, UR9 ;  /* 0x0000001fff177899 */ /* 0x000fe40008011409 */
[----:B-1----:R-:W-:Y:S01]  /*19500*/  IADD3 R18, P3, P4, R10, UR9, R15 ;  /* 0x000000090a127c10 */ /* 0x002fe2000fc7e00f */
[----:B------:R-:W-:Y:S02]  /*19510*/  USHF.R.S32.HI UR22, URZ, 0x1f, UR17 ;  /* 0x0000001fff167899 */ /* 0x000fe40008011411 */
[----:B----4-:R-:W-:Y:S01]  /*19520*/  IADD3 R26, P1, P2, R8, UR17, R17 ;  /* 0x00000011081a7c10 */ /* 0x010fe2000fa3e011 */
[----:B------:R-:W4:Y:S01]  /*19530*/  LDG.E.S8 R28, desc[UR12][R40.64] ;  /* 0x0000000c281c7981 */ /* 0x000f22000c1e1300 */
[----:B------:R-:W-:-:S03]  /*19540*/  IADD3.X R19, PT, PT, R11, UR23, RZ, P3, P4 ;  /* 0x000000170b137c10 */ /* 0x000fc60009fe84ff */
[----:B------:R-:W4:Y:S01]  /*19550*/  LDG.E.S8 R39, desc[UR12][R38.64] ;  /* 0x0000000c26277981 */ /* 0x000f22000c1e1300 */
[----:B------:R-:W-:Y:S01]  /*19560*/  IADD3.X R27, PT, PT, R9, UR22, RZ, P1, P2 ;  /* 0x00000016091b7c10 */ /* 0x000fe20008fe44ff */
[----:B------:R-:W-:Y:S02]  /*19570*/  USHF.R.S32.HI UR23, URZ, 0x1f, UR10 ;  /* 0x0000001fff177899 */ /* 0x000fe4000801140a */
[----:B0-----:R-:W-:Y:S01]  /*19580*/  IADD3 R12, P3, P4, R10, UR10, R15 ;  /* 0x0000000a0a0c7c10 */ /* 0x001fe2000fc7e00f */
[----:B------:R-:W-:Y:S02]  /*19590*/  USHF.R.S32.HI UR22, URZ, 0x1f, UR18 ;  /* 0x0000001fff167899 */ /* 0x000fe40008011412 */
[----:B------:R-:W-:Y:S01]  /*195a0*/  IADD3 R20, P1, P2, R8, UR18, R17 ;  /* 0x0000001208147c10 */ /* 0x000fe2000fa3e011 */
[----:B------:R-:W4:Y:S01]  /*195b0*/  LDG.E.S8 R26, desc[UR12][R26.64] ;  /* 0x0000000c1a1a7981 */ /* 0x000f22000c1e1300 */
[----:B------:R-:W-:-:S03]  /*195c0*/  IADD3.X R13, PT, PT, R11, UR23, RZ, P3, P4 ;  /* 0x000000170b0d7c10 */ /* 0x000fc60009fe84ff */
[----:B------:R0:W4:Y:S01]  /*195d0*/  LDG.E.S8 R19, desc[UR12][R18.64] ;  /* 0x0000000c12137981 */ /* 0x000122000c1e1300 */
[----:B------:R-:W-:Y:S01]  /*195e0*/  IADD3.X R21, PT, PT, R9, UR22, RZ, P1, P2 ;  /* 0x0000001609157c10 */ /* 0x000fe20008fe44ff */
[----:B------:R-:W-:Y:S02]  /*195f0*/  USHF.R.S32.HI UR23, URZ, 0x1f, UR11 ;  /* 0x0000001fff177899 */ /* 0x000fe4000801140b */
[----:B------:R-:W-:Y:S01]  /*19600*/  IADD3 R32, P3, P4, R10, UR11, R15 ;  /* 0x0000000b0a207c10 */ /* 0x000fe2000fc7e00f */
[----:B------:R-:W-:Y:S02]  /*19610*/  USHF.R.S32.HI UR22, URZ, 0x1f, UR19 ;  /* 0x0000001fff167899 */ /* 0x000fe40008011413 */
[----:B------:R-:W-:Y:S01]  /*19620*/  IADD3 R30, P1, P2, R8, UR19, R17 ;  /* 0x00000013081e7c10 */ /* 0x000fe2000fa3e011 */
[----:B------:R1:W4:Y:S01]  /*19630*/  LDG.E.S8 R20, desc[UR12][R20.64] ;  /* 0x0000000c14147981 */ /* 0x000322000c1e1300 */
[----:B------:R-:W-:-:S03]  /*19640*/  IADD3.X R33, PT, PT, R11, UR23, RZ, P3, P4 ;  /* 0x000000170b217c10 */ /* 0x000fc60009fe84ff */
[----:B------:R3:W4:Y:S01]  /*19650*/  LDG.E.S8 R13, desc[UR12][R12.64] ;  /* 0x0000000c0c0d7981 */ /* 0x000722000c1e1300 */
[----:B------:R-:W-:-:S03]  /*19660*/  IADD3.X R31, PT, PT, R9, UR22, RZ, P1, P2 ;  /* 0x00000016091f7c10 */ /* 0x000fc60008fe44ff */
[----:B------:R-:W4:Y:S04]  /*19670*/  LDG.E.S8 R33, desc[UR12][R32.64] ;  /* 0x0000000c20217981 */ /* 0x000f28000c1e1300 */
[----:B------:R-:W4:Y:S01]  /*19680*/  LDG.E.S8 R30, desc[UR12][R30.64] ;  /* 0x0000000c1e1e7981 */ /* 0x000f22000c1e1300 */
[----:B-----5:R-:W-:-:S04]  /*19690*/  LOP3.LUT R23, R23, 0xffff, RZ, 0xc0, !PT ;  /* 0x0000ffff17177812 */ /* 0x020fc800078ec0ff */
[----:B0-----:R-:W-:-:S05]  /*196a0*/  PRMT R18, R23, 0x8880, RZ ;  /* 0x0000888017127816 */ /* 0x001fca00000000ff */
[----:B-1----:R-:W-:Y:S02]  /*196b0*/  IMAD.MOV R21, RZ, RZ, -R18 ;  /* 0x000000ffff157224 */ /* 0x002fe400078e0a12 */
        /* <DEDUP_REMOVED lines=18> */
[----:B---3--:R-:W-:-:S05]  /*197e0*/  IMAD R14, R14, R25, RZ ;  /* 0x000000190e0e7224 */ /* 0x008fca00078e02ff */
[----:B------:R-:W-:-:S04]  /*197f0*/  ISETP.NE.AND P1, PT, R14, R21, PT ;  /* 0x000000150e00720c */ /* 0x000fc80003f25270 */
[----:B------:R-:W-:Y:S01]  /*19800*/  SEL R12, RZ, 0xffffffff, !P1 ;  /* 0xffffffffff0c7807 */ /* 0x000fe20004800000 */
[----:B--2---:R-:W-:-:S05]  /*19810*/  IMAD R29, R16, R29, RZ ;  /* 0x0000001d101d7224 */ /* 0x004fca00078e02ff */
        /* <DEDUP_REMOVED lines=21> */
.L_x_206:
[----:B------:R-:W-:Y:S05]  /*19970*/  @!P0 BRA `(.L_x_208) ;  /* 0x0000000400e08947 */ /* 0x000fea0003800000 */
[----:B------:R-:W-:Y:S02]  /*19980*/  ISETP.GE.U32.AND P1, PT, R5, 0x4, PT ;  /* 0x000000040500780c */ /* 0x000fe40003f26070 */
[----:B------:R-:W-:-:S11]  /*19990*/  ISETP.NE.AND P0, PT, R4, RZ, PT ;  /* 0x000000ff0400720c */ /* 0x000fd60003f05270 */
[----:B------:R-:W-:Y:S05]  /*199a0*/  @!P1 BRA `(.L_x_209) ;  /* 0x0000000000ec9947 */ /* 0x000fea0003800000 */
[----:B------:R-:W0:Y:S01]  /*199b0*/  LDCU UR4, c[0x0][0x604] ;  /* 0x0000c080ff0477ac */ /* 0x000e220008000800 */
[----:B------:R-:W1:Y:S01]  /*199c0*/  LDCU UR5, c[0x0][0x608] ;  /* 0x0000c100ff0577ac */ /* 0x000e620008000800 */
[----:B------:R-:W3:Y:S01]  /*199d0*/  LDCU.128 UR8, c[0x0][0x5f0] ;  /* 0x0000be00ff0877ac */ /* 0x000ee20008000c00 */
[C---:B0-----:R-:W-:Y:S02]  /*199e0*/  IMAD R10, R7.reuse, UR4, RZ ;  /* 0x00000004070a7c24 */ /* 0x041fe4000f8e02ff */
[----:B-1----:R-:W-:-:S03]  /*199f0*/  IMAD R12, R7, UR5, RZ ;  /* 0x00000005070c7c24 */ /* 0x002fc6000f8e02ff */
[----:B------:R-:W-:Y:S01]  /*19a00*/  SHF.R.S32.HI R5, RZ, 0x1f, R10 ;  /* 0x0000001fff057819 */ /* 0x000fe2000001140a */
[C---:B------:R-:W-:Y:S01]  /*19a10*/  VIADD R16, R10.reuse, UR4 ;  /* 0x000000040a107c36 */ /* 0x040fe20008000000 */
[----:B---3--:R-:W-:Y:S01]  /*19a20*/  IADD3 R4, P1, P2, R10, UR8, R17 ;  /* 0x000000080a047c10 */ /* 0x008fe2000fa3e011 */
[C---:B------:R-:W-:Y:S01]  /*19a30*/  VIADD R20, R12.reuse, UR5 ;  /* 0x000000050c147c36 */ /* 0x040fe20008000000 */
[----:B------:R-:W-:Y:S02]  /*19a40*/  SHF.R.S32.HI R9, RZ, 0x1f, R12 ;  /* 0x0000001fff097819 */ /* 0x000fe4000001140c */
[----:B------:R-:W-:Y:S02]  /*19a50*/  IADD3 R8, P3, P4, R12, UR10, R15 ;  /* 0x0000000a0c087c10 */ /* 0x000fe4000fc7e00f */
[----:B------:R-:W-:Y:S02]  /*19a60*/  IADD3.X R5, PT, PT, R5, UR9, RZ, P1, P2 ;  /* 0x0000000905057c10 */ /* 0x000fe40008fe44ff */
[----:B------:R-:W-:-:S02]  /*19a70*/  IADD3.X R9, PT, PT, R9, UR11, RZ, P3, P4 ;  /* 0x0000000b09097c10 */ /* 0x000fc40009fe84ff */
[----:B------:R-:W-:Y:S01]  /*19a80*/  SHF.R.S32.HI R11, RZ, 0x1f, R16 ;  /* 0x0000001fff0b7819 */ /* 0x000fe20000011410 */
[----:B------:R0:W3:Y:S01]  /*19a90*/  LDG.E.S8 R14, desc[UR12][R4.64] ;  /* 0x0000000c040e7981 */ /* 0x0000e2000c1e1300 */
[C---:B------:R-:W-:Y:S02]  /*19aa0*/  IADD3 R10, P1, P2, R16.reuse, UR8, R17 ;  /* 0x00000008100a7c10 */ /* 0x040fe4000fa3e011 */
[----:B------:R-:W-:Y:S01]  /*19ab0*/  IADD3 R22, PT, PT, R16, UR4, RZ ;  /* 0x0000000410167c10 */ /* 0x000fe2000fffe0ff */
[----:B------:R-:W3:Y:S01]  /*19ac0*/  LDG.E.S8 R21, desc[UR12][R8.64] ;  /* 0x0000000c08157981 */ /* 0x000ee2000c1e1300 */
[----:B------:R-:W-:Y:S02]  /*19ad0*/  SHF.R.S32.HI R13, RZ, 0x1f, R20 ;  /* 0x0000001fff0d7819 */ /* 0x000fe40000011414 */
[C---:B------:R-:W-:Y:S01]  /*19ae0*/  IADD3 R12, P3, P4, R20.reuse, UR10, R15 ;  /* 0x0000000a140c7c10 */ /* 0x040fe2000fc7e00f */
[----:B------:R-:W-:Y:S01]  /*19af0*/  VIADD R20, R20, UR5 ;  /* 0x0000000514147c36 */ /* 0x000fe20008000000 */
[----:B------:R-:W-:-:S02]  /*19b00*/  IADD3.X R11, PT, PT, R11, UR9, RZ, P1, P2 ;  /* 0x000000090b0b7c10 */ /* 0x000fc40008fe44ff */
[----:B------:R-:W-:Y:S02]  /*19b10*/  SHF.R.S32.HI R19, RZ, 0x1f, R22 ;  /* 0x0000001fff137819 */ /* 0x000fe40000011416 */
[----:B------:R-:W-:Y:S01]  /*19b20*/  IADD3 R18, P1, P2, R22, UR8, R17 ;  /* 0x0000000816127c10 */ /* 0x000fe2000fa3e011 */
[----:B------:R1:W4:Y:S01]  /*19b30*/  LDG.E.S8 R16, desc[UR12][R10.64] ;  /* 0x0000000c0a107981 */ /* 0x000322000c1e1300 */
[----:B------:R-:W-:Y:S02]  /*19b40*/  IADD3.X R13, PT, PT, R13, UR11, RZ, P3, P4 ;  /* 0x0000000b0d0d7c10 */ /* 0x000fe40009fe84ff */
[----:B------:R-:W-:Y:S02]  /*19b50*/  IADD3.X R19, PT, PT, R19, UR9, RZ, P1, P2 ;  /* 0x0000000913137c10 */ /* 0x000fe40008fe44ff */
[----:B0-----:R-:W-:Y:S02]  /*19b60*/  SHF.R.S32.HI R5, RZ, 0x1f, R20 ;  /* 0x0000001fff057819 */ /* 0x001fe40000011414 */
[C---:B------:R-:W-:Y:S01]  /*19b70*/  IADD3 R4, P1, P2, R20.reuse, UR10, R15 ;  /* 0x0000000a14047c10 */ /* 0x040fe2000fa3e00f */
[----:B------:R0:W4:Y:S01]  /*19b80*/  LDG.E.S8 R13, desc[UR12][R12.64] ;  /* 0x0000000c0c0d7981 */ /* 0x000122000c1e1300 */
[----:B------:R-:W-:-:S02]  /*19b90*/  VIADD R20, R20, UR5 ;  /* 0x0000000514147c36 */ /* 0x000fc40008000000 */
[----:B------:R-:W-:Y:S01]  /*19ba0*/  VIADD R22, R22, UR4 ;  /* 0x0000000416167c36 */ /* 0x000fe20008000000 */
[----:B------:R-:W-:Y:S01]  /*19bb0*/  IADD3.X R5, PT, PT, R5, UR11, RZ, P1, P2 ;  /* 0x0000000b05057c10 */ /* 0x000fe20008fe44ff */
[----:B------:R2:W4:Y:S01]  /*19bc0*/  LDG.E.S8 R18, desc[UR12][R18.64] ;  /* 0x0000000c12127981 */ /* 0x000522000c1e1300 */
[----:B-1----:R-:W-:Y:S02]  /*19bd0*/  IADD3 R10, P3, P4, R20, UR10, R15 ;  /* 0x0000000a140a7c10 */ /* 0x002fe4000fc7e00f */
[----:B------:R-:W-:Y:S02]  /*19be0*/  IADD3 R8, P1, P2, R22, UR8, R17 ;  /* 0x0000000816087c10 */ /* 0x000fe4000fa3e011 */
[----:B------:R-:W-:Y:S01]  /*19bf0*/  SHF.R.S32.HI R20, RZ, 0x1f, R20 ;  /* 0x0000001fff147819 */ /* 0x000fe20000011414 */
[----:B------:R1:W4:Y:S01]  /*19c00*/  LDG.E.S8 R5, desc[UR12][R4.64] ;  /* 0x0000000c04057981 */ /* 0x000322000c1e1300 */
[----:B------:R-:W-:Y:S02]  /*19c10*/  SHF.R.S32.HI R22, RZ, 0x1f, R22 ;  /* 0x0000001fff167819 */ /* 0x000fe40000011416 */
[----:B------:R-:W-:-:S02]  /*19c20*/  IADD3.X R11, PT, PT, R20, UR11, RZ, P3, P4 ;  /* 0x0000000b140b7c10 */ /* 0x000fc40009fe84ff */
[----:B------:R-:W-:-:S04]  /*19c30*/  IADD3.X R9, PT, PT, R22, UR9, RZ, P1, P2 ;  /* 0x0000000916097c10 */ /* 0x000fc80008fe44ff */
[----:B------:R-:W4:Y:S04]  /*19c40*/  LDG.E.S8 R11, desc[UR12][R10.64] ;  /* 0x0000000c0a0b7981 */ /* 0x000f28000c1e1300 */
[----:B------:R-:W4:Y:S01]  /*19c50*/  LDG.E.S8 R8, desc[UR12][R8.64] ;  /* 0x0000000c08087981 */ /* 0x000f22000c1e1300 */
[----:B-----5:R-:W-:-:S04]  /*19c60*/  LOP3.LUT R23, R23, 0xffff, RZ, 0xc0, !PT ;  /* 0x0000ffff17177812 */ /* 0x020fc800078ec0ff */
[----:B0-----:R-:W-:-:S05]  /*19c70*/  PRMT R12, R23, 0x8880, RZ ;  /* 0x00008880170c7816 */ /* 0x001fca00000000ff */
[----:B--2---:R-:W-:Y:S02]  /*19c80*/  IMAD.MOV R19, RZ, RZ, -R12 ;  /* 0x000000ffff137224 */ /* 0x004fe400078e0a0c */
[----:B------:R-:W-:Y:S02]  /*19c90*/  VIADD R7, R7, 0x4 ;  /* 0x0000000407077836 */ /* 0x000fe40000000000 */
        /* <DEDUP_REMOVED lines=12> */
.L_x_209:
[----:B------:R-:W-:Y:S05]  /*19d60*/  @!P0 BRA `(.L_x_208) ;  /* 0x0000000000e48947 */ /* 0x000fea0003800000 */
[----:B------:R-:W-:Y:S02]  /*19d70*/  ISETP.NE.AND P1, PT, R6, RZ, PT ;  /* 0x000000ff0600720c */ /* 0x000fe40003f25270 */
[----:B------:R-:W-:-:S04]  /*19d80*/  LOP3.LUT R0, R0, 0x1, RZ, 0xc0, !PT ;  /* 0x0000000100007812 */ /* 0x000fc800078ec0ff */
[----:B------:R-:W-:-:S07]  /*19d90*/  ISETP.NE.U32.AND P0, PT, R0, 0x1, PT ;  /* 0x000000010000780c */ /* 0x000fce0003f05070 */
[----:B------:R-:W-:Y:S06]  /*19da0*/  @!P1 BRA `(.L_x_210) ;  /* 0x0000000000849947 */ /* 0x000fec0003800000 */
[----:B------:R-:W0:Y:S01]  /*19db0*/  LDCU UR4, c[0x0][0x604] ;  /* 0x0000c080ff0477ac */ /* 0x000e220008000800 */
[----:B------:R-:W1:Y:S01]  /*19dc0*/  LDCU.128 UR8, c[0x0][0x5f0] ;  /* 0x0000be00ff0877ac */ /* 0x000e620008000c00 */
[----:B------:R-:W3:Y:S01]  /*19dd0*/  LDCU UR5, c[0x0][0x608] ;  /* 0x0000c100ff0577ac */ /* 0x000ee20008000800 */
[----:B0-----:R-:W-:-:S05]  /*19de0*/  IMAD R0, R7, UR4, RZ ;  /* 0x0000000407007c24 */ /* 0x001fca000f8e02ff */
[----:B------:R-:W-:Y:S02]  /*19df0*/  SHF.R.S32.HI R5, RZ, 0x1f, R0 ;  /* 0x0000001fff057819 */ /* 0x000fe40000011400 */
[C---:B-1----:R-:W-:Y:S01]  /*19e00*/  IADD3 R4, P1, P2, R0.reuse, UR8, R17 ;  /* 0x0000000800047c10 */ /* 0x042fe2000fa3e011 */
[----:B---3--:R-:W-:Y:S02]  /*19e10*/  IMAD R6, R7, UR5, RZ ;  /* 0x0000000507067c24 */ /* 0x008fe4000f8e02ff */
[----:B------:R-:W-:Y:S01]  /*19e20*/  VIADD R0, R0, UR4 ;  /* 0x0000000400007c36 */ /* 0x000fe20008000000 */
[----:B------:R-:W-:Y:S02]  /*19e30*/  IADD3.X R5, PT, PT, R5, UR9, RZ, P1, P2 ;  /* 0x0000000905057c10 */ /* 0x000fe40008fe44ff */
[----:B------:R-:W-:Y:S02]  /*19e40*/  SHF.R.S32.HI R9, RZ, 0x1f, R6 ;  /* 0x0000001fff097819 */ /* 0x000fe40000011406 */
[C---:B------:R-:W-:Y:S01]  /*19e50*/  IADD3 R8, P1, P2, R6.reuse, UR10, R15 ;  /* 0x0000000a06087c10 */ /* 0x040fe2000fa3e00f */
[----:B------:R-:W-:Y:S01]  /*19e60*/  VIADD R6, R6, UR5 ;  /* 0x0000000506067c36 */ /* 0x000fe20008000000 */
[----:B------:R0:W3:Y:S02]  /*19e70*/  LDG.E.S8 R4, desc[UR12][R4.64] ;  /* 0x0000000c04047981 */ /* 0x0000e4000c1e1300 */
[----:B------:R-:W-:-:S02]  /*19e80*/  IADD3.X R9, PT, PT, R9, UR11, RZ, P1, P2 ;  /* 0x0000000b09097c10 */ /* 0x000fc40008fe44ff */
[----:B------:R-:W-:Y:S02]  /*19e90*/  IADD3 R12, P3, P4, R6, UR10, R15 ;  /* 0x0000000a060c7c10 */ /* 0x000fe4000fc7e00f */
[----:B------:R-:W-:Y:S02]  /*19ea0*/  IADD3 R10, P1, P2, R0, UR8, R17 ;  /* 0x00000008000a7c10 */ /* 0x000fe4000fa3e011 */
[----:B------:R-:W-:Y:S01]  /*19eb0*/  SHF.R.S32.HI R6, RZ, 0x1f, R6 ;  /* 0x0000001fff067819 */ /* 0x000fe20000011406 */
[----:B------:R-:W3:Y:S01]  /*19ec0*/  LDG.E.S8 R9, desc[UR12][R8.64] ;  /* 0x0000000c08097981 */ /* 0x000ee2000c1e1300 */
[----:B------:R-:W-:Y:S02]  /*19ed0*/  SHF.R.S32.HI R0, RZ, 0x1f, R0 ;  /* 0x0000001fff007819 */ /* 0x000fe40000011400 */
[----:B------:R-:W-:Y:S02]  /*19ee0*/  IADD3.X R13, PT, PT, R6, UR11, RZ, P3, P4 ;  /* 0x0000000b060d7c10 */ /* 0x000fe40009fe84ff */
[----:B------:R-:W-:-:S04]  /*19ef0*/  IADD3.X R11, PT, PT, R0, UR9, RZ, P1, P2 ;  /* 0x00000009000b7c10 */ /* 0x000fc80008fe44ff */
[----:B------:R-:W4:Y:S04]  /*19f00*/  LDG.E.S8 R13, desc[UR12][R12.64] ;  /* 0x0000000c0c0d7981 */ /* 0x000f28000c1e1300 */
[----:B------:R-:W4:Y:S01]  /*19f10*/  LDG.E.S8 R10, desc[UR12][R10.64] ;  /* 0x0000000c0a0a7981 */ /* 0x000f22000c1e1300 */
[----:B-----5:R-:W-:-:S04]  /*19f20*/  LOP3.LUT R23, R23, 0xffff, RZ, 0xc0, !PT ;  /* 0x0000ffff17177812 */ /* 0x020fc800078ec0ff */
[----:B------:R-:W-:-:S05]  /*19f30*/  PRMT R0, R23, 0x8880, RZ ;  /* 0x0000888017007816 */ /* 0x000fca00000000ff */
[----:B0-----:R-:W-:Y:S02]  /*19f40*/  IMAD.MOV R5, RZ, RZ, -R0 ;  /* 0x000000ffff057224 */ /* 0x001fe400078e0a00 */
[----:B------:R-:W-:Y:S02]  /*19f50*/  VIADD R7, R7, 0x2 ;  /* 0x0000000207077836 */ /* 0x000fe40000000000 */
[----:B---3--:R-:W-:-:S05]  /*19f60*/  IMAD R4, R4, R9, RZ ;  /* 0x0000000904047224 */ /* 0x008fca00078e02ff */
[----:B------:R-:W-:-:S04]  /*19f70*/  ISETP.NE.AND P1, PT, R4, R5, PT ;  /* 0x000000050400720c */ /* 0x000fc80003f25270 */
[----:B------:R-:W-:Y:S01]  /*19f80*/  SEL R0, RZ, 0xffffffff, !P1 ;  /* 0xffffffffff007807 */ /* 0x000fe20004800000 */
[----:B----4-:R-:W-:-:S05]  /*19f90*/  IMAD R5, R10, R13, RZ ;  /* 0x0000000d0a057224 */ /* 0x010fca00078e02ff */
[----:B------:R-:W-:-:S04]  /*19fa0*/  ISETP.NE.AND P1, PT, R5, R0, PT ;  /* 0x000000000500720c */ /* 0x000fc80003f25270 */
[----:B------:R-:W-:-:S09]  /*19fb0*/  SEL R23, RZ, 0x1, !P1 ;  /* 0x00000001ff177807 */ /* 0x000fd20004800000 */
.L_x_210:
[----:B------:R-:W-:Y:S05]  /*19fc0*/  @P0 BRA `(.L_x_208) ;  /* 0x00000000004c0947 */ /* 0x000fea0003800000 */
[----:B------:R-:W0:Y:S01]  /*19fd0*/  LDCU UR5, c[0x0][0x608] ;  /* 0x0000c100ff0577ac */ /* 0x000e220008000800 */
[----:B------:R-:W1:Y:S01]  /*19fe0*/  LDCU UR4, c[0x0][0x604] ;  /* 0x0000c080ff0477ac */ /* 0x000e620008000800 */
[----:B------:R-:W3:Y:S01]  /*19ff0*/  LDCU.128 UR8, c[0x0][0x5f0] ;  /* 0x0000be00ff0877ac */ /* 0x000ee20008000c00 */
[C---:B0-----:R-:W-:Y:S02]  /*1a000*/  IMAD R8, R7.reuse, UR5, RZ ;  /* 0x0000000507087c24 */ /* 0x041fe4000f8e02ff */
[----:B-1----:R-:W-:-:S03]  /*1a010*/  IMAD R0, R7, UR4, RZ ;  /* 0x0000000407007c24 */ /* 0x002fc6000f8e02ff */
[----:B---3--:R-:W-:Y:S02]  /*1a020*/  IADD3 R6, P2, P3, R8, UR10, R15 ;  /* 0x0000000a08067c10 */ /* 0x008fe4000fb5e00f */
[----:B------:R-:W-:Y:S02]  /*1a030*/  IADD3 R4, P0, P1, R0, UR8, R17 ;  /* 0x0000000800047c10 */ /* 0x000fe4000f91e011 */
[----:B------:R-:W-:Y:S02]  /*1a040*/  SHF.R.S32.HI R8, RZ, 0x1f, R8 ;  /* 0x0000001fff087819 */ /* 0x000fe40000011408 */
[----:B------:R-:W-:Y:S02]  /*1a050*/  SHF.R.S32.HI R0, RZ, 0x1f, R0 ;  /* 0x0000001fff007819 */ /* 0x000fe40000011400 */
[----:B------:R-:W-:Y:S02]  /*1a060*/  IADD3.X R7, PT, PT, R8, UR11, RZ, P2, P3 ;  /* 0x0000000b08077c10 */ /* 0x000fe400097e64ff */
[----:B------:R-:W-:-:S04]  /*1a070*/  IADD3.X R5, PT, PT, R0, UR9, RZ, P0, P1 ;  /* 0x0000000900057c10 */ /* 0x000fc800087e24ff */
[----:B------:R-:W3:Y:S04]  /*1a080*/  LDG.E.S8 R7, desc[UR12][R6.64] ;  /* 0x0000000c06077981 */ /* 0x000ee8000c1e1300 */
[----:B------:R-:W3:Y:S01]  /*1a090*/  LDG.E.S8 R4, desc[UR12][R4.64] ;  /* 0x0000000c04047981 */ /* 0x000ee2000c1e1300 */
[----:B-----5:R-:W-:-:S04]  /*1a0a0*/  LOP3.LUT R23, R23, 0xffff, RZ, 0xc0, !PT ;  /* 0x0000ffff17177812 */ /* 0x020fc800078ec0ff */
[----:B------:R-:W-:-:S05]  /*1a0b0*/  PRMT R8, R23, 0x8880, RZ ;  /* 0x0000888017087816 */ /* 0x000fca00000000ff */
[----:B------:R-:W-:Y:S02]  /*1a0c0*/  IMAD.MOV R9, RZ, RZ, -R8 ;  /* 0x000000ffff097224 */ /* 0x000fe400078e0a08 */
[----:B---3--:R-:W-:-:S05]  /*1a0d0*/  IMAD R0, R4, R7, RZ ;  /* 0x0000000704007224 */ /* 0x008fca00078e02ff */
[----:B------:R-:W-:-:S04]  /*1a0e0*/  ISETP.NE.AND P0, PT, R0, R9, PT ;  /* 0x000000090000720c */ /* 0x000fc80003f05270 */
[----:B------:R-:W-:-:S09]  /*1a0f0*/  SEL R23, RZ, 0x1, !P0 ;  /* 0x00000001ff177807 */ /* 0x000fd20004000000 */
.L_x_208:
[----:B-----5:R-:W-:Y:S01]  /*1a100*/  STG.E.U8 desc[UR12][R2.64], R23 ;  /* 0x0000001702007986 */ /* 0x020fe2000c10110c */
[----:B------:R-:W-:Y:S05]  /*1a110*/  EXIT ;  /* 0x000000000000794d */ /* 0x000fea0003800000 */
.L_x_211:
        /* <DEDUP_REMOVED lines=14> */
.L_x_1241:


//--------------------- .text._ZN2at6native69_GLOBAL__N__64f4e359_31_FunctionOfAMatrixUtilsKernel_cu_b2145a98_316216_elemwise_kernelILi128ELi8EZNS1_43_compute_linear_combination_internal_kernelIN3c104HalfEEEvRNS_14TensorIteratorEiiiEUliE_EEviT1_ --------------------------
	.section	.text._ZN2at6native69_GLOBAL__N__64f4e359_31_FunctionOfAMatrixUtilsKernel_cu_b2145a98_316216_elemwise_kernelILi128ELi8EZNS1_43_compute_linear_combination_internal_kernelIN3c104HalfEEEvRNS_14TensorIteratorEiiiEUliE_EEviT1_,"ax",@progbits
	.align	128
.text._ZN2at6native69_GLOBAL__N__64f4e359_31_FunctionOfAMatrixUtilsKernel_cu_b2145a98_316216_elemwise_kernelILi128ELi8EZNS1_43_compute_linear_combination_internal_kernelIN3c104HalfEEEvRNS_14TensorIteratorEiiiEUliE_EEviT1_:
        .type           _ZN2at6native69_GLOBAL__N__64f4e359_31_FunctionOfAMatrixUtilsKernel_cu_b2145a98_316216_elemwise_kernelILi128ELi8EZNS1_43_compute_linear_combination_internal_kernelIN3c104HalfEEEvRNS_14TensorIteratorEiiiEUliE_EEviT1_,@function
        .size           _ZN2at6native69_GLOBAL__N__64f4e359_31_FunctionOfAMatrixUtilsKernel_cu_b2145a98_316216_elemwise_kernelILi128ELi8EZNS1_43_compute_linear_combination_internal_kernelIN3c104HalfEEEvRNS_14TensorIteratorEiiiEUliE_EEviT1_,(.L_x_1242 - _ZN2at6native69_GLOBAL__N__64f4e359_31_FunctionOfAMatrixUtilsKernel_cu_b2145a98_316216_elemwise_kernelILi128ELi8EZNS1_43_compute_linear_combination_internal_kernelIN3c104HalfEEEvRNS_14TensorIteratorEiiiEUliE_EEviT1_)
        .other          _ZN2at6native69_GLOBAL__N__64f4e359_31_FunctionOfAMatrixUtilsKernel_cu_b2145a98_316216_elemwise_kernelILi128ELi8EZNS1_43_compute_linear_combination_internal_kernelIN3c104HalfEEEvRNS_14TensorIteratorEiiiEUliE_EEviT1_,@"STO_CUDA_ENTRY STV_DEFAULT"
_ZN2at6native69_GLOBAL__N__64f4e359_31_FunctionOfAMatrixUtilsKernel_cu_b2145a98_316216_elemwise_kernelILi128ELi8EZNS1_43_compute_linear_combination_internal_kernelIN3c104HalfEEEvRNS_14TensorIteratorEiiiEUliE_EEviT1_:
        /* <DEDUP_REMOVED lines=33> */
.L_x_217:
[----:B--2---:R-:W-:-:S04]  /*0210*/  IMAD.WIDE R12, R4, 0x2, R46 ;  /* 0x00000002040c7825 */ /* 0x004fc800078e022e */
[----:B---3--:R-:W-:Y:S01]  /*0220*/  IMAD.WIDE R18, R11, 0x2, R22 ;  /* 0x000000020b127825 */ /* 0x008fe200078e0216 */
[----:B------:R2:W3:Y:S04]  /*0230*/  LDG.E.U16 R44, desc[UR6][R12.64] ;  /* 0x000000060c2c7981 */ /* 0x0004e8000c1e1500 */
[----:B------:R4:W3:Y:S01]  /*0240*/  LDG.E.U16 R45, desc[UR6][R18.64] ;  /* 0x00000006122d7981 */ /* 0x0008e2000c1e1500 */
[----:B0-----:R-:W-:-:S04]  /*0250*/  IMAD.WIDE R28, R9, 0x2, R12 ;  /* 0x00000002091c7825 */ /* 0x001fc800078e020c */
[----:B-1----:R-:W-:Y:S01]  /*0260*/  IMAD.WIDE R30, R6, 0x2, R18 ;  /* 0x00000002061e7825 */ /* 0x002fe200078e0212 */
[----:B------:R-:W3:Y:S04]  /*0270*/  LDG.E.U16 R43, desc[UR6][R28.64] ;  /* 0x000000061c2b7981 */ /* 0x000ee8000c1e1500 */
[----:B------:R-:W3:Y:S01]  /*0280*/  LDG.E.U16 R42, desc[UR6][R30.64] ;  /* 0x000000061e2a7981 */ /* 0x000ee2000c1e1500 */
[----:B------:R-:W-:-:S04]  /*0290*/  IMAD.WIDE R26, R9, 0x2, R28 ;  /* 0x00000002091a7825 */ /* 0x000fc800078e021c */
[----:B------:R-:W-:Y:S01]  /*02a0*/  IMAD.WIDE R16, R6, 0x2, R30 ;  /* 0x0000000206107825 */ /* 0x000fe200078e021e */
[----:B------:R0:W3:Y:S04]  /*02b0*/  LDG.E.U16 R39, desc[UR6][R26.64] ;  /* 0x000000061a277981 */ /* 0x0000e8000c1e1500 */
[----:B------:R1:W3:Y:S01]  /*02c0*/  LDG.E.U16 R40, desc[UR6][R16.64] ;  /* 0x0000000610287981 */ /* 0x0002e2000c1e1500 */
[----:B------:R-:W-:-:S04]  /*02d0*/  IMAD.WIDE R24, R9, 0x2, R26 ;  /* 0x0000000209187825 */ /* 0x000fc800078e021a */
[----:B------:R-:W-:Y:S01]  /*02e0*/  IMAD.WIDE R14, R6, 0x2, R16 ;  /* 0x00000002060e7825 */ /* 0x000fe200078e0210 */
[----:B------:R1:W3:Y:S04]  /*02f0*/  LDG.E.U16 R37, desc[UR6][R24.64] ;  /* 0x0000000618257981 */ /* 0x0002e8000c1e1500 */
[----:B------:R1:W3:Y:S01]  /*0300*/  LDG.E.U16 R38, desc[UR6][R14.64] ;  /* 0x000000060e267981 */ /* 0x0002e2000c1e1500 */
[----:B------:R-:W-:-:S04]  /*0310*/  IMAD.WIDE R20, R9, 0x2, R24 ;  /* 0x0000000209147825 */ /* 0x000fc800078e0218 */
[----:B--2---:R-:W-:Y:S01]  /*0320*/  IMAD.WIDE R12, R6, 0x2, R14 ;  /* 0x00000002060c7825 */ /* 0x004fe200078e020e */
[----:B------:R2:W3:Y:S04]  /*0330*/  LDG.E.U16 R35, desc[UR6][R20.64] ;  /* 0x0000000614237981 */ /* 0x0004e8000c1e1500 */
[----:B------:R2:W3:Y:S01]  /*0340*/  LDG.E.U16 R36, desc[UR6][R12.64] ;  /* 0x000000060c247981 */ /* 0x0004e2000c1e1500 */
[----:B----4-:R-:W-:-:S04]  /*0350*/  IMAD.WIDE R18, R9, 0x2, R20 ;  /* 0x0000000209127825 */ /* 0x010fc800078e0214 */
[----:B0-----:R-:W-:Y:S01]  /*0360*/  IMAD.WIDE R26, R6, 0x2, R12 ;  /* 0x00000002061a7825 */ /* 0x001fe200078e020c */
[----:B------:R0:W4:Y:S04]  /*0370*/  LDG.E.U16 R33, desc[UR6][R18.64] ;  /* 0x0000000612217981 */ /* 0x000128000c1e1500 */
[----:B------:R-:W4:Y:S01]  /*0380*/  LDG.E.U16 R34, desc[UR6][R26.64] ;  /* 0x000000061a227981 */ /* 0x000f22000c1e1500 */
[----:B-1----:R-:W-:-:S04]  /*0390*/  IMAD.WIDE R16, R9, 0x2, R18 ;  /* 0x0000000209107825 */ /* 0x002fc800078e0212 */
[----:B------:R-:W-:Y:S01]  /*03a0*/  IMAD.WIDE R24, R6, 0x2, R26 ;  /* 0x0000000206187825 */ /* 0x000fe200078e021a */
[----:B------:R1:W4:Y:S04]  /*03b0*/  LDG.E.U16 R31, desc[UR6][R16.64] ;  /* 0x00000006101f7981 */ /* 0x000328000c1e1500 */
[----:B------:R-:W4:Y:S01]  /*03c0*/  LDG.E.U16 R32, desc[UR6][R24.64] ;  /* 0x0000000618207981 */ /* 0x000f22000c1e1500 */
[----:B------:R-:W-:-:S04]  /*03d0*/  IMAD.WIDE R14, R9, 0x2, R16 ;  /* 0x00000002090e7825 */ /* 0x000fc800078e0210 */
[----:B--2---:R-:W-:Y:S01]  /*03e0*/  IMAD.WIDE R20, R6, 0x2, R24 ;  /* 0x0000000206147825 */ /* 0x004fe200078e0218 */
[----:B------:R2:W4:Y:S04]  /*03f0*/  LDG.E.U16 R29, desc[UR6][R14.64] ;  /* 0x000000060e1d7981 */ /* 0x000528000c1e1500 */
[----:B------:R-:W4:Y:S01]  /*0400*/  LDG.E.U16 R30, desc[UR6][R20.64] ;  /* 0x00000006141e7981 */ /* 0x000f22000c1e1500 */
[----:B------:R-:W-:-:S04]  /*0410*/  IMAD.WIDE R12, R9, 0x2, R14 ;  /* 0x00000002090c7825 */ /* 0x000fc800078e020e */
[----:B0-----:R-:W-:Y:S01]  /*0420*/  IMAD.WIDE R18, R6, 0x2, R20 ;  /* 0x0000000206127825 */ /* 0x001fe200078e0214 */
[----:B------:R0:W4:Y:S04]  /*0430*/  LDG.E.U16 R27, desc[UR6][R12.64] ;  /* 0x000000060c1b7981 */ /* 0x000128000c1e1500 */
[----:B------:R-:W4:Y:S01]  /*0440*/  LDG.E.U16 R28, desc[UR6][R18.64] ;  /* 0x00000006121c7981 */ /* 0x000f22000c1e1500 */
[----:B------:R-:W-:-:S04]  /*0450*/  IMAD.WIDE R52, R9, 0x2, R12 ;  /* 0x0000000209347825 */ /* 0x000fc800078e020c */
[----:B-1----:R-:W-:Y:S01]  /*0460*/  IMAD.WIDE R16, R6, 0x2, R18 ;  /* 0x0000000206107825 */ /* 0x002fe200078e0212 */
[----:B------:R-:W4:Y:S04]  /*0470*/  LDG.E.U16 R25, desc[UR6][R52.64] ;  /* 0x0000000634197981 */ /* 0x000f28000c1e1500 */
[----:B------:R-:W4:Y:S01]  /*0480*/  LDG.E.U16 R26, desc[UR6][R16.64] ;  /* 0x00000006101a7981 */ /* 0x000f22000c1e1500 */
[----:B------:R-:W-:-:S04]  /*0490*/  IMAD.WIDE R50, R9, 0x2, R52 ;  /* 0x0000000209327825 */ /* 0x000fc800078e0234 */
[C---:B--2---:R-:W-:Y:S01]  /*04a0*/  IMAD.WIDE R14, R6.reuse, 0x2, R16 ;  /* 0x00000002060e7825 */ /* 0x044fe200078e0210 */
[----:B------:R1:W2:Y:S04]  /*04b0*/  LDG.E.U16 R21, desc[UR6][R50.64] ;  /* 0x0000000632157981 */ /* 0x0002a8000c1e1500 */
[----:B------:R1:W2:Y:S01]  /*04c0*/  LDG.E.U16 R24, desc[UR6][R14.64] ;  /* 0x000000060e187981 */ /* 0x0002a2000c1e1500 */
[----:B0-----:R-:W-:-:S04]  /*04d0*/  IMAD.WIDE R12, R6, 0x2, R14 ;  /* 0x00000002060c7825 */ /* 0x001fc800078e020e */
[C---:B-1----:R-:W-:Y:S01]  /*04e0*/  IMAD.WIDE R50, R9.reuse, 0x2, R50 ;  /* 0x0000000209327825 */ /* 0x042fe200078e0232 */
[----:B------:R0:W2:Y:S04]  /*04f0*/  LDG.E.U16 R20, desc[UR6][R12.64] ;  /* 0x000000060c147981 */ /* 0x0000a8000c1e1500 */
[----:B------:R1:W2:Y:S01]  /*0500*/  LDG.E.U16 R19, desc[UR6][R50.64] ;  /* 0x0000000632137981 */ /* 0x0002a2000c1e1500 */
[----:B------:R-:W-:-:S04]  /*0510*/  IMAD.WIDE R14, R9, 0x2, R50 ;  /* 0x00000002090e7825 */ /* 0x000fc800078e0232 */
[----:B0-----:R-:W-:Y:S01]  /*0520*/  IMAD.WIDE R12, R6, 0x2, R12 ;  /* 0x00000002060c7825 */ /* 0x001fe200078e020c */
[----:B------:R-:W2:Y:S04]  /*0530*/  LDG.E.U16 R17, desc[UR6][R14.64] ;  /* 0x000000060e117981 */ /* 0x000ea8000c1e1500 */
[----:B------:R-:W2:Y:S01]  /*0540*/  LDG.E.U16 R18, desc[UR6][R12.64] ;  /* 0x000000060c127981 */ /* 0x000ea2000c1e1500 */
[----:B------:R-:W-:-:S04]  /*0550*/  IMAD.WIDE R52, R9, 0x2, R14 ;  /* 0x0000000209347825 */ /* 0x000fc800078e020e */
[----:B-1----:R-:W-:Y:S01]  /*0560*/  IMAD.WIDE R50, R6, 0x2, R12 ;  /* 0x0000000206327825 */ /* 0x002fe200078e020c */
[----:B------:R0:W2:Y:S04]  /*0570*/  LDG.E.U16 R15, desc[UR6][R52.64] ;  /* 0x00000006340f7981 */ /* 0x0000a8000c1e1500 */
[----:B------:R1:W2:Y:S01]  /*0580*/  LDG.E.U16 R16, desc[UR6][R50.64] ;  /* 0x0000000632107981 */ /* 0x0002a2000c1e1500 */
[----:B0-----:R-:W-:-:S04]  /*0590*/  IMAD.WIDE R52, R9, 0x2, R52 ;  /* 0x0000000209347825 */ /* 0x001fc800078e0234 */
[----:B-1----:R-:W-:Y:S01]  /*05a0*/  IMAD.WIDE R50, R6, 0x2, R50 ;  /* 0x0000000206327825 */ /* 0x002fe200078e0232 */
[----:B------:R0:W2:Y:S04]  /*05b0*/  LDG.E.U16 R13, desc[UR6][R52.64] ;  /* 0x00000006340d7981 */ /* 0x0000a8000c1e1500 */
[----:B------:R1:W2:Y:S01]  /*05c0*/  LDG.E.U16 R14, desc[UR6][R50.64] ;  /* 0x00000006320e7981 */ /* 0x0002a2000c1e1500 */
[----:B0-----:R-:W-:-:S04]  /*05d0*/  IMAD.WIDE R52, R9, 0x2, R52 ;  /* 0x0000000209347825 */ /* 0x001fc800078e0234 */
[----:B-1----:R-:W-:Y:S01]  /*05e0*/  IMAD.WIDE R50, R6, 0x2, R50 ;  /* 0x0000000206327825 */ /* 0x002fe200078e0232 */
[----:B------:R-:W2:Y:S04]  /*05f0*/  LDG.E.U16 R10, desc[UR6][R52.64] ;  /* 0x00000006340a7981 */ /* 0x000ea8000c1e1500 */
[----:B------:R-:W2:Y:S01]  /*0600*/  LDG.E.U16 R12, desc[UR6][R50.64] ;  /* 0x00000006320c7981 */ /* 0x000ea2000c1e1500 */
[----:B-----5:R-:W-:Y:S02]  /*0610*/  HADD2.F32 R41, -RZ, R41.H0_H0 ;  /* 0x20000029ff297230 */ /* 0x020fe40000004100 */
[----:B---3--:R-:W-:Y:S02]  /*0620*/  HADD2.F32 R44, -RZ, R44.H0_H0 ;  /* 0x2000002cff2c7230 */ /* 0x008fe40000004100 */
[----:B------:R-:W-:-:S05]  /*0630*/  HADD2.F32 R45, -RZ, R45.H0_H0 ;  /* 0x2000002dff2d7230 */ /* 0x000fca0000004100 */
[----:B------:R-:W-:-:S05]  /*0640*/  FMUL.FTZ R44, R44, R45 ;  /* 0x0000002d2c2c7220 */ /* 0x000fca0000410000 */
[----:B------:R-:W-:Y:S01]  /*0650*/  F2FP.F16.F32.PACK_AB R44, RZ, R44 ;  /* 0x0000002cff2c723e */ /* 0x000fe200000000ff */
[----:B------:R-:W-:Y:S02]  /*0660*/  HADD2.F32 R43, -RZ, R43.H0_H0 ;  /* 0x2000002bff2b7230 */ /* 0x000fe40000004100 */
[----:B------:R-:W-:Y:S02]  /*0670*/  HADD2.F32 R42, -RZ, R42.H0_H0 ;  /* 0x2000002aff2a7230 */ /* 0x000fe40000004100 */
[----:B------:R-:W-:-:S03]  /*0680*/  HADD2.F32 R44, -RZ, R44.H0_H0 ;  /* 0x2000002cff2c7230 */ /* 0x000fc60000004100 */
[----:B------:R-:W-:Y:S02]  /*0690*/  FMUL.FTZ R42, R43, R42 ;  /* 0x0000002a2b2a7220 */ /* 0x000fe40000410000 */
[----:B------:R-:W-:-:S05]  /*06a0*/  FADD.FTZ R41, R41, R44 ;  /* 0x0000002c29297221 */ /* 0x000fca0000010000 */
[----:B------:R-:W-:Y:S01]  /*06b0*/  F2FP.F16.F32.PACK_AB R41, R42, R41 ;  /* 0x000000292a29723e */ /* 0x000fe200000000ff */
[----:B------:R-:W-:Y:S02]  /*06c0*/  HADD2.F32 R39, -RZ, R39.H0_H0 ;  /* 0x20000027ff277230 */ /* 0x000fe40000004100 */
[----:B------:R-:W-:Y:S02]  /*06d0*/  HADD2.F32 R40, -RZ, R40.H0_H0 ;  /* 0x20000028ff287230 */ /* 0x000fe40000004100 */
[--C-:B------:R-:W-:Y:S02]  /*06e0*/  HADD2.F32 R42, -RZ, R41.reuse.H0_H0 ;  /* 0x20000029ff2a7230 */ /* 0x100fe40000004100 */
[----:B------:R-:W-:Y:S02]  /*06f0*/  HADD2.F32 R41, -RZ, R41.H1_H1 ;  /* 0x30000029ff297230 */ /* 0x000fe40000004100 */
[----:B------:R-:W-:-:S03]  /*0700*/  FMUL.FTZ R40, R39, R40 ;  /* 0x0000002827287220 */ /* 0x000fc60000410000 */
        /* <DEDUP_REMOVED lines=16> */
[----:B----4-:R-:W-:Y:S02]  /*0810*/  HADD2.F32 R33, -RZ, R33.H0_H0 ;  /* 0x20000021ff217230 */ /* 0x010fe40000004100 */
        /* <DEDUP_REMOVED lines=34> */
[----:B--2---:R-:W-:Y:S02]  /*0a40*/  HADD2.F32 R21, -RZ, R21.H0_H0 ;  /* 0x20000015ff157230 */ /* 0x004fe40000004100 */
        /* <DEDUP_REMOVED lines=32> */
[----:B------:R-:W-:Y:S01]  /*0c50*/  FADD.FTZ R15, R15, R16 ;  /* 0x000000100f0f7221 */ /* 0x000fe20000010000 */
[----:B------:R-:W-:-:S04]  /*0c60*/  HADD2.F32 R13, -RZ, R10.H0_H0 ;  /* 0x2000000aff0d7230 */ /* 0x000fc80000004100 */
[----:B------:R-:W-:Y:S01]  /*0c70*/  F2FP.F16.F32.PACK_AB R15, R14, R15 ;  /* 0x0000000f0e0f723e */ /* 0x000fe200000000ff */
[----:B------:R-:W-:-:S04]  /*0c80*/  HADD2.F32 R12, -RZ, R12.H0_H0 ;  /* 0x2000000cff0c7230 */ /* 0x000fc80000004100 */
[--C-:B------:R-:W-:Y:S02]  /*0c90*/  HADD2.F32 R10, -RZ, R15.reuse.H0_H0 ;  /* 0x2000000fff0a7230 */ /* 0x100fe40000004100 */
[----:B------:R-:W-:Y:S02]  /*0ca0*/  HADD2.F32 R15, -RZ, R15.H1_H1 ;  /* 0x3000000fff0f7230 */ /* 0x000fe40000004100 */
[----:B------:R-:W-:-:S03]  /*0cb0*/  FMUL.FTZ R13, R13, R12 ;  /* 0x0000000c0d0d7220 */ /* 0x000fc60000410000 */
[----:B------:R-:W-:Y:S01]  /*0cc0*/  FADD.FTZ R10, R10, R15 ;  /* 0x0000000f0a0a7221 */ /* 0x000fe20000010000 */
[----:B------:R-:W-:-:S04]  /*0cd0*/  IADD3 R8, PT, PT, R8, 0x10, RZ ;  /* 0x0000001008087810 */ /* 0x000fc80007ffe0ff */
[----:B------:R-:W-:Y:S02]  /*0ce0*/  F2FP.F16.F32.PACK_AB R10, R13, R10 ;  /* 0x0000000a0d0a723e */ /* 0x000fe400000000ff */
[----:B------:R-:W-:-:S03]  /*0cf0*/  ISETP.NE.AND P0, PT, R8, RZ, PT ;  /* 0x000000ff0800720c */ /* 0x000fc60003f05270 */
[--C-:B------:R-:W-:Y:S02]  /*0d00*/  HADD2.F32 R12, -RZ, R10.reuse.H0_H0 ;  /* 0x2000000aff0c7230 */ /* 0x100fe40000004100 */
[----:B------:R-:W-:-:S05]  /*0d10*/  HADD2.F32 R13, -RZ, R10.H1_H1 ;  /* 0x3000000aff0d7230 */ /* 0x000fca0000004100 */
[----:B------:R-:W-:Y:S01]  /*0d20*/  FADD.FTZ R12, R12, R13 ;  /* 0x0000000d0c0c7221 */ /* 0x000fe20000010000 */
[----:B------:R-:W-:-:S04]  /*0d30*/  LEA R11, R6, R11, 0x4 ;  /* 0x0000000b060b7211 */ /* 0x000fc800078e20ff */
[----:B------:R-:W-:Y:S02]  /*0d40*/  F2FP.F16.F32.PACK_AB R12, RZ, R12 ;  /* 0x0000000cff0c723e */ /* 0x000fe400000000ff */
[----:B------:R-:W-:Y:S02]  /*0d50*/  LEA R4, R9, R4, 0x4 ;  /* 0x0000000409047211 */ /* 0x000fe400078e20ff */
[----:B------:R-:W-:Y:S01]  /*0d60*/  PRMT R41, R12, 0x7610, R41 ;  /* 0x000076100c297816 */ /* 0x000fe20000000029 */
[----:B------:R-:W-:Y:S06]  /*0d70*/  @P0 BRA `(.L_x_217) ;  /* 0xfffffff400240947 */ /* 0x000fec000383ffff */
.L_x_216:
        /* <DEDUP_REMOVED lines=39> */
[----:B------:R-:W-:Y:S02]  /*0ff0*/  IMAD.WIDE R18, R19, 0x2, R12 ;  /* 0x0000000213127825 */ /* 0x000fe400078e020c */
[----:B------:R-:W4:Y:S04]  /*1000*/  LDG.E.U16 R16, desc[UR6][R16.64] ;  /* 0x0000000610107981 */ /* 0x000f28000c1e1500 */
[----:B------:R-:W4:Y:S01]  /*1010*/  LDG.E.U16 R18, desc[UR6][R18.64] ;  /* 0x0000000612127981 */ /* 0x000f22000c1e1500 */
[----:B-----5:R-:W-:Y:S01]  /*1020*/  HADD2.F32 R41, -RZ, R41.H0_H0 ;  /* 0x20000029ff297230 */ /* 0x020fe20000004100 */
[----:B------:R-:W-:Y:S01]  /*1030*/  IADD3 R5, PT, PT, R5, 0x8, RZ ;  /* 0x0000000805057810 */ /* 0x000fe20007ffe0ff */
[----:B--2---:R-:W-:Y:S02]  /*1040*/  HADD2.F32 R4, -RZ, R4.H0_H0 ;  /* 0x20000004ff047230 */ /* 0x004fe40000004100 */
[----:B---3--:R-:W-:-:S05]  /*1050*/  HADD2.F32 R15, -RZ, R6.H0_H0 ;  /* 0x20000006ff0f7230 */ /* 0x008fca0000004100 */
[----:B------:R-:W-:-:S05]  /*1060*/  FMUL.FTZ R4, R4, R15 ;  /* 0x0000000f04047220 */ /* 0x000fca0000410000 */
[----:B------:R-:W-:Y:S01]  /*1070*/  F2FP.F16.F32.PACK_AB R4, RZ, R4 ;  /* 0x00000004ff04723e */ /* 0x000fe200000000ff */
[----:B----4-:R-:W-:Y:S02]  /*1080*/  HADD2.F32 R20, -RZ, R20.H0_H0 ;  /* 0x20000014ff147230 */ /* 0x010fe40000004100 */
        /* <DEDUP_REMOVED lines=8> */
[----:B0-----:R-:W-:Y:S02]  /*1110*/  HADD2.F32 R9, -RZ, R4.H1_H1 ;  /* 0x30000004ff097230 */ /* 0x001fe40000004100 */
        /* <DEDUP_REMOVED lines=37> */
[----:B------:R-:W-:-:S05]  /*1370*/  F2FP.F16.F32.PACK_AB R4, R11, R4 ;  /* 0x000000040b04723e */ /* 0x000fca00000000ff */
[--C-:B------:R-:W-:Y:S02]  /*1380*/  HADD2.F32 R6, -RZ, R4.reuse.H0_H0 ;  /* 0x20000004ff067230 */ /* 0x100fe40000004100 */
[----:B------:R-:W-:-:S05]  /*1390*/  HADD2.F32 R9, -RZ, R4.H1_H1 ;  /* 0x30000004ff097230 */ /* 0x000fca0000004100 */
[----:B------:R-:W-:-:S05]  /*13a0*/  FADD.FTZ R6, R6, R9 ;  /* 0x0000000906067221 */ /* 0x000fca0000010000 */
[----:B------:R-:W-:-:S04]  /*13b0*/  F2FP.F16.F32.PACK_AB R6, RZ, R6 ;  /* 0x00000006ff06723e */ /* 0x000fc800000000ff */
[----:B------:R-:W-:-:S07]  /*13c0*/  PRMT R41, R6, 0x7610, R41 ;  /* 0x0000761006297816 */ /* 0x000fce0000000029 */
.L_x_219:
        /* <DEDUP_REMOVED lines=58> */
.L_x_220:
        /* <DEDUP_REMOVED lines=11> */
[----:B------:R-:W-:Y:S01]  /*1820*/  ISETP.NE.AND P0, PT, R22, 0x1, PT ;  /* 0x000000011600780c */ /* 0x000fe20003f05270 */
[----:B-----5:R-:W-:Y:S02]  /*1830*/  HADD2.F32 R41, -RZ, R41.H0_H0 ;  /* 0x20000029ff297230 */ /* 0x020fe40000004100 */
[----:B--2---:R-:W-:Y:S02]  /*1840*/  HADD2.F32 R6, -RZ, R6.H0_H0 ;  /* 0x20000006ff067230 */ /* 0x004fe40000004100 */
[----:B---3--:R-:W-:-:S05]  /*1850*/  HADD2.F32 R11, -RZ, R10.H0_H0 ;  /* 0x2000000aff0b7230 */ /* 0x008fca0000004100 */
[----:B------:R-:W-:-:S05]  /*1860*/  FMUL.FTZ R6, R6, R11 ;  /* 0x0000000b06067220 */ /* 0x000fca0000410000 */
[----:B------:R-:W-:-:S05]  /*1870*/  F2FP.F16.F32.PACK_AB R6, RZ, R6 ;  /* 0x00000006ff06723e */ /* 0x000fca00000000ff */
[----:B------:R-:W-:-:S05]  /*1880*/  HADD2.F32 R6, -RZ, R6.H0_H0 ;  /* 0x20000006ff067230 */ /* 0x000fca0000004100 */
[----:B------:R-:W-:-:S05]  /*1890*/  FADD.FTZ R6, R41, R6 ;  /* 0x0000000629067221 */ /* 0x000fca0000010000 */
[----:B------:R-:W-:-:S04]  /*18a0*/  F2FP.F16.F32.PACK_AB R6, RZ, R6 ;  /* 0x00000006ff06723e */ /* 0x000fc800000000ff */
        /* <DEDUP_REMOVED lines=11> */
[----:B------:R-:W-:Y:S02]  /*1960*/  HADD2.F32 R41, -RZ, R41.H0_H0 ;  /* 0x20000029ff297230 */ /* 0x000fe40000004100 */
[----:B--2---:R-:W-:Y:S02]  /*1970*/  HADD2.F32 R6, -RZ, R6.H0_H0 ;  /* 0x20000006ff067230 */ /* 0x004fe40000004100 */
[----:B---3--:R-:W-:-:S05]  /*1980*/  HADD2.F32 R15, -RZ, R14.H0_H0 ;  /* 0x2000000eff0f7230 */ /* 0x008fca0000004100 */
[----:B------:R-:W-:-:S05]  /*1990*/  FMUL.FTZ R6, R6, R15 ;  /* 0x0000000f06067220 */ /* 0x000fca0000410000 */
[----:B------:R-:W-:Y:S01]  /*19a0*/  F2FP.F16.F32.PACK_AB R6, RZ, R6 ;  /* 0x00000006ff06723e */ /* 0x000fe200000000ff */
[----:B----4-:R-:W-:-:S04]  /*19b0*/  @P0 HADD2.F32 R10, -RZ, R4.H0_H0 ;  /* 0x20000004ff0a0230 */ /* 0x010fc80000004100 */
[----:B------:R-:W-:Y:S02]  /*19c0*/  HADD2.F32 R6, -RZ, R6.H0_H0 ;  /* 0x20000006ff067230 */ /* 0x000fe40000004100 */
[----:B-----5:R-:W-:-:S03]  /*19d0*/  @P0 HADD2.F32 R11, -RZ, R8.H0_H0 ;  /* 0x20000008ff0b0230 */ /* 0x020fc60000004100 */
[----:B------:R-:W-:Y:S02]  /*19e0*/  FADD.FTZ R6, R41, R6 ;  /* 0x0000000629067221 */ /* 0x000fe40000010000 */
[----:B------:R-:W-:-:S03]  /*19f0*/  @P0 FMUL.FTZ R10, R10, R11 ;  /* 0x0000000b0a0a0220 */ /* 0x000fc60000410000 */
[----:B------:R-:W-:Y:S02]  /*1a00*/  F2FP.F16.F32.PACK_AB R6, RZ, R6 ;  /* 0x00000006ff06723e */ /* 0x000fe400000000ff */
[----:B------:R-:W-:Y:S02]  /*1a10*/  @P0 F2FP.F16.F32.PACK_AB R10, RZ, R10 ;  /* 0x0000000aff0a023e */ /* 0x000fe400000000ff */
[----:B------:R-:W-:-:S03]  /*1a20*/  PRMT R41, R6, 0x7610, R41 ;  /* 0x0000761006297816 */ /* 0x000fc60000000029 */
[----:B------:R-:W-:Y:S02]  /*1a30*/  @P0 HADD2.F32 R10, -RZ, R10.H0_H0 ;  /* 0x2000000aff0a0230 */ /* 0x000fe40000004100 */
[----:B------:R-:W-:-:S05]  /*1a40*/  @P0 HADD2.F32 R5, -RZ, R41.H0_H0 ;  /* 0x20000029ff050230 */ /* 0x000fca0000004100 */
[----:B------:R-:W-:-:S05]  /*1a50*/  @P0 FADD.FTZ R10, R5, R10 ;  /* 0x0000000a050a0221 */ /* 0x000fca0000010000 */
[----:B------:R-:W-:-:S04]  /*1a60*/  @P0 F2FP.F16.F32.PACK_AB R10, RZ, R10 ;  /* 0x0000000aff0a023e */ /* 0x000fc800000000ff */
[----:B------:R-:W-:-:S07]  /*1a70*/  @P0 PRMT R41, R10, 0x7610, R41 ;  /* 0x000076100a290816 */ /* 0x000fce0000000029 */
.L_x_218:
        /* <DEDUP_REMOVED lines=18> */
.L_x_223:
        /* <DEDUP_REMOVED lines=183> */
.L_x_222:
        /* <DEDUP_REMOVED lines=101> */
.L_x_225:
        /* <DEDUP_REMOVED lines=58> */
.L_x_226:
        /* <DEDUP_REMOVED lines=49> */
.L_x_224:
[----:B-----5:R0:W-:Y:S01]  /*3410*/  STG.E.U16 desc[UR6][R48.64], R41 ;  /* 0x0000002930007986 */ /* 0x0201e2000c101506 */
[----:B------:R-:W-:-:S07]  /*3420*/  IADD3 R7, PT, PT, R7, 0x80, RZ ;  /* 0x0000008007077810 */ /* 0x000fce0007ffe0ff */
.L_x_215:
        /* <DEDUP_REMOVED lines=17> */
.L_x_229:
        /* <DEDUP_REMOVED lines=183> */
[----:B------:R-:W-:Y:S05]  /*40b0*/  BSYNC.RECONVERGENT B2 ;  /* 0x0000000000027941 */ /* 0x000fea0003800200 */
.L_x_228:
        /* <DEDUP_REMOVED lines=101> */
.L_x_231:
        /* <DEDUP_REMOVED lines=58> */
.L_x_232:
        /* <DEDUP_REMOVED lines=49> */
.L_x_230:
[----:B-----5:R0:W-:Y:S01]  /*4dc0*/  STG.E.U16 desc[UR6][R48.64], R41 ;  /* 0x0000002930007986 */ /* 0x0201e2000c101506 */
[----:B------:R-:W-:-:S07]  /*4dd0*/  IADD3 R7, PT, PT, R7, 0x80, RZ ;  /* 0x0000008007077810 */ /* 0x000fce0007ffe0ff */
.L_x_221:
        /* <DEDUP_REMOVED lines=17> */
.L_x_235:
        /* <DEDUP_REMOVED lines=184> */
.L_x_234:
        /* <DEDUP_REMOVED lines=101> */
.L_x_237:
        /* <DEDUP_REMOVED lines=58> */
.L_x_238:
        /* <DEDUP_REMOVED lines=49> */
.L_x_236:
[----:B-----5:R1:W-:Y:S01]  /*6770*/  STG.E.U16 desc[UR6][R48.64], R41 ;  /* 0x0000002930007986 */ /* 0x0203e2000c101506 */
[----:B------:R-:W-:-:S07]  /*6780*/  IADD3 R7, PT, PT, R7, 0x80, RZ ;  /* 0x0000008007077810 */ /* 0x000fce0007ffe0ff */
.L_x_227:
[----:B------:R-:W-:-:S13]  /*6790*/  ISETP.GE.AND P0, PT, R7, UR4, PT ;  /* 0x0000000407007c0c */ /* 0x000fda000bf06270 */
        /* <DEDUP_REMOVED lines=16> */
.L_x_241:
        /* <DEDUP_REMOVED lines=184> */
.L_x_240:
        /* <DEDUP_REMOVED lines=101> */
.L_x_243:
        /* <DEDUP_REMOVED lines=58> */
.L_x_244:
        /* <DEDUP_REMOVED lines=49> */
.L_x_242:
[----:B-----5:R1:W-:Y:S01]  /*8120*/  STG.E.U16 desc[UR6][R48.64], R41 ;  /* 0x0000002930007986 */ /* 0x0203e2000c101506 */
[----:B------:R-:W-:-:S07]  /*8130*/  IADD3 R7, PT, PT, R7, 0x80, RZ ;  /* 0x0000008007077810 */ /* 0x000fce0007ffe0ff */
.L_x_233:
        /* <DEDUP_REMOVED lines=18> */
.L_x_247:
        /* <DEDUP_REMOVED lines=184> */
.L_x_246:
        /* <DEDUP_REMOVED lines=101> */
.L_x_249:
        /* <DEDUP_REMOVED lines=58> */
.L_x_250:
        /* <DEDUP_REMOVED lines=49> */
.L_x_248:
[----:B-----5:R2:W-:Y:S01]  /*9ae0*/  STG.E.U16 desc[UR6][R48.64], R41 ;  /* 0x0000002930007986 */ /* 0x0205e2000c101506 */
[----:B------:R-:W-:-:S07]  /*9af0*/  IADD3 R7, PT, PT, R7, 0x80, RZ ;  /* 0x0000008007077810 */ /* 0x000fce0007ffe0ff */
.L_x_239:
[----:B------:R-:W-:-:S13]  /*9b00*/  ISETP.GE.AND P0, PT, R7, UR4, PT ;  /* 0x0000000407007c0c */ /* 0x000fda000bf06270 */
[----:B------:R-:W-:Y:S05]  /*9b10*/  @P0 BREAK.RELIABLE B0 ;  /* 0x0000000000000942 */ /* 0x000fea0003800100 */
[----:B------:R-:W-:Y:S05]  /*9b20*/  @P0 BRA `(.L_x_245) ;  /* 0x0000001800680947 */ /* 0x000fea0003800000 */
[----:B------:R-:W-:Y:S05]  /*9b30*/  BSYNC.RELIABLE B0 ;  /* 0x0000000000007941 */ /* 0x000fea0003800100 */
.L_x_214:
        /* <DEDUP_REMOVED lines=15> */
.L_x_252:
        /* <DEDUP_REMOVED lines=184> */
.L_x_251:
        /* <DEDUP_REMOVED lines=101> */
.L_x_254:
        /* <DEDUP_REMOVED lines=58> */
.L_x_255:
        /* <DEDUP_REMOVED lines=49> */
.L_x_253:
[----:B-----5:R3:W-:Y:S01]  /*b4b0*/  STG.E.U16 desc[UR6][R48.64], R41 ;  /* 0x0000002930007986 */ /* 0x0207e2000c101506 */
[----:B------:R-:W-:-:S07]  /*b4c0*/  IADD3 R7, PT, PT, R7, 0x80, RZ ;  /* 0x0000008007077810 */ /* 0x000fce0007ffe0ff */
.L_x_245:
[----:B------:R-:W-:Y:S05]  /*b4d0*/  BSYNC.RECONVERGENT B1 ;  /* 0x0000000000017941 */ /* 0x000fea0003800200 */
.L_x_213:
        /* <DEDUP_REMOVED lines=11> */
[----:B------:R-:W-:Y:S02]  /*b590*/  CS2R R8, SRZ ;  /* 0x0000000000087805 */ /* 0x000fe4000001ff00 */
[----:B------:R-:W-:-:S03]  /*b5a0*/  IADD3 R10, PT, PT, -R6, RZ, RZ ;  /* 0x000000ff060a7210 */ /* 0x000fc60007ffe1ff */
[----:B------:R-:W1:Y:S08]  /*b5b0*/  LDC R4, c[0x0][0x608] ;  /* 0x00018200ff047b82 */ /* 0x000e700000000800 */
[----:B------:R-:W2:Y:S08]  /*b5c0*/  LDC.64 R46, c[0x0][0x5f0] ;  /* 0x00017c00ff2e7b82 */ /* 0x000eb00000000a00 */
[----:B------:R-:W3:Y:S02]  /*b5d0*/  LDC.64 R22, c[0x0][0x5f8] ;  /* 0x00017e00ff167b82 */ /* 0x000ee40000000a00 */
.L_x_257:
[----:B--2---:R-:W-:-:S04]  /*b5e0*/  IMAD.WIDE R16, R8, 0x2, R46 ;  /* 0x0000000208107825 */ /* 0x004fc800078e022e */
[----:B---3--:R-:W-:Y:S01]  /*b5f0*/  IMAD.WIDE R18, R9, 0x2, R22 ;  /* 0x0000000209127825 */ /* 0x008fe200078e0216 */
[----:B------:R-:W2:Y:S04]  /*b600*/  LDG.E.U16 R44, desc[UR6][R16.64] ;  /* 0x00000006102c7981 */ /* 0x000ea8000c1e1500 */
[----:B------:R-:W3:Y:S01]  /*b610*/  LDG.E.U16 R11, desc[UR6][R18.64] ;  /* 0x00000006120b7981 */ /* 0x000ee2000c1e1500 */
[----:B0-----:R-:W-:-:S04]  /*b620*/  IMAD.WIDE R20, R5, 0x2, R16 ;  /* 0x0000000205147825 */ /* 0x001fc800078e0210 */
[----:B-1----:R-:W-:Y:S01]  /*b630*/  IMAD.WIDE R28, R4, 0x2, R18 ;  /* 0x00000002041c7825 */ /* 0x002fe200078e0212 */
[----:B------:R-:W4:Y:S04]  /*b640*/  LDG.E.U16 R12, desc[UR6][R20.64] ;  /* 0x00000006140c7981 */ /* 0x000f28000c1e1500 */
        /* <DEDUP_REMOVED lines=40> */
[----:B------:R-:W4:Y:S01]  /*b8d0*/  LDG.E.U16 R35, desc[UR6][R40.64] ;  /* 0x0000000628237981 */ /* 0x000f22000c1e1500 */
[----:B------:R-:W-:-:S04]  /*b8e0*/  IMAD.WIDE R38, R5, 0x2, R42 ;  /* 0x0000000205267825 */ /* 0x000fc800078e022a */
[----:B-1----:R-:W-:Y:S01]  /*b8f0*/  IMAD.WIDE R42, R4, 0x2, R40 ;  /* 0x00000002042a7825 */ /* 0x002fe200078e0228 */
[----:B------:R-:W4:Y:S04]  /*b900*/  LDG.E.U16 R36, desc[UR6][R38.64] ;  /* 0x0000000626247981 */ /* 0x000f28000c1e1500 */
[----:B------:R-:W4:Y:S01]  /*b910*/  LDG.E.U16 R37, desc[UR6][R42.64] ;  /* 0x000000062a257981 */ /* 0x000f22000c1e1500 */
[----:B------:R-:W-:-:S04]  /*b920*/  IMAD.WIDE R52, R5, 0x2, R38 ;  /* 0x0000000205347825 */ /* 0x000fc800078e0226 */
[----:B------:R-:W-:Y:S01]  /*b930*/  IMAD.WIDE R50, R4, 0x2, R42 ;  /* 0x0000000204327825 */ /* 0x000fe200078e022a */
[----:B------:R0:W4:Y:S04]  /*b940*/  LDG.E.U16 R38, desc[UR6][R52.64] ;  /* 0x0000000634267981 */ /* 0x000128000c1e1500 */
[----:B------:R1:W4:Y:S01]  /*b950*/  LDG.E.U16 R39, desc[UR6][R50.64] ;  /* 0x0000000632277981 */ /* 0x000322000c1e1500 */
[----:B0-----:R-:W-:-:S04]  /*b960*/  IMAD.WIDE R52, R5, 0x2, R52 ;  /* 0x0000000205347825 */ /* 0x001fc800078e0234 */
[----:B-1----:R-:W-:Y:S01]  /*b970*/  IMAD.WIDE R50, R4, 0x2, R50 ;  /* 0x0000000204327825 */ /* 0x002fe200078e0232 */
[----:B------:R0:W4:Y:S04]  /*b980*/  LDG.E.U16 R40, desc[UR6][R52.64] ;  /* 0x0000000634287981 */ /* 0x000128000c1e1500 */
[----:B------:R1:W4:Y:S01]  /*b990*/  LDG.E.U16 R41, desc[UR6][R50.64] ;  /* 0x0000000632297981 */ /* 0x000322000c1e1500 */
[----:B0-----:R-:W-:-:S04]  /*b9a0*/  IMAD.WIDE R52, R5, 0x2, R52 ;  /* 0x0000000205347825 */ /* 0x001fc800078e0234 */
[----:B-1----:R-:W-:Y:S01]  /*b9b0*/  IMAD.WIDE R50, R4, 0x2, R50 ;  /* 0x0000000204327825 */ /* 0x002fe200078e0232 */
[----:B------:R-:W4:Y:S04]  /*b9c0*/  LDG.E.U16 R42, desc[UR6][R52.64] ;  /* 0x00000006342a7981 */ /* 0x000f28000c1e1500 */
[----:B------:R-:W4:Y:S01]  /*b9d0*/  LDG.E.U16 R43, desc[UR6][R50.64] ;  /* 0x00000006322b7981 */ /* 0x000f22000c1e1500 */
[----:B--2---:R-:W-:Y:S02]  /*b9e0*/  HADD2.F32 R44, -RZ, R44.H0_H0 ;  /* 0x2000002cff2c7230 */ /* 0x004fe40000004100 */
[----:B---3--:R-:W-:-:S05]  /*b9f0*/  HADD2.F32 R11, -RZ, R11.H0_H0 ;  /* 0x2000000bff0b7230 */ /* 0x008fca0000004100 */
[----:B------:R-:W-:-:S05]  /*ba00*/  FMUL.FTZ R11, R44, R11 ;  /* 0x0000000b2c0b7220 */ /* 0x000fca0000410000 */
[----:B------:R-:W-:Y:S01]  /*ba10*/  F2FP.F16.F32.PACK_AB R11, RZ, R11 ;  /* 0x0000000bff0b723e */ /* 0x000fe200000000ff */
[----:B-----5:R-:W-:Y:S02]  /*ba20*/  HADD2.F32 R44, -RZ, R7.H0_H0 ;  /* 0x20000007ff2c7230 */ /* 0x020fe40000004100 */
[----:B----4-:R-:W-:Y:S02]  /*ba30*/  HADD2.F32 R12, -RZ, R12.H0_H0 ;  /* 0x2000000cff0c7230 */ /* 0x010fe40000004100 */
[----:B------:R-:W-:Y:S02]  /*ba40*/  HADD2.F32 R11, -RZ, R11.H0_H0 ;  /* 0x2000000bff0b7230 */ /* 0x000fe40000004100 */
[----:B------:R-:W-:-:S03]  /*ba50*/  HADD2.F32 R13, -RZ, R13.H0_H0 ;  /* 0x2000000dff0d7230 */ /* 0x000fc60000004100 */
[----:B------:R-:W-:Y:S02]  /*ba60*/  FADD.FTZ R11, R44, R11 ;  /* 0x0000000b2c0b7221 */ /* 0x000fe40000010000 */
[----:B------:R-:W-:-:S05]  /*ba70*/  FMUL.FTZ R12, R12, R13 ;  /* 0x0000000d0c0c7220 */ /* 0x000fca0000410000 */
        /* <DEDUP_REMOVED lines=109> */
.L_x_256:
        /* <DEDUP_REMOVED lines=16> */
[----:B------:R1:W4:Y:S04]  /*c250*/  LDG.E.U16 R12, desc[UR6][R18.64] ;  /* 0x00000006120c7981 */ /* 0x000328000c1e1500 */
[----:B------:R-:W4:Y:S01]  /*c260*/  LDG.E.U16 R14, desc[UR6][R22.64] ;  /* 0x00000006160e7981 */ /* 0x000f22000c1e1500 */
[----:B------:R-:W-:-:S04]  /*c270*/  IMAD.WIDE R24, R13, 0x2, R18 ;  /* 0x000000020d187825 */ /* 0x000fc800078e0212 */
[----:B------:R-:W-:Y:S01]  /*c280*/  IMAD.WIDE R26, R11, 0x2, R22 ;  /* 0x000000020b1a7825 */ /* 0x000fe200078e0216 */
[----:B------:R-:W4:Y:S04]  /*c290*/  LDG.E.U16 R15, desc[UR6][R24.64] ;  /* 0x00000006180f7981 */ /* 0x000f28000c1e1500 */
[----:B------:R-:W4:Y:S01]  /*c2a0*/  LDG.E.U16 R16, desc[UR6][R26.64] ;  /* 0x000000061a107981 */ /* 0x000f22000c1e1500 */
        /* <DEDUP_REMOVED lines=14> */
[----:B------:R-:W4:Y:S04]  /*c390*/  LDG.E.U16 R25, desc[UR6][R8.64] ;  /* 0x0000000608197981 */ /* 0x000f28000c1e1500 */
[----:B------:R0:W4:Y:S01]  /*c3a0*/  LDG.E.U16 R26, desc[UR6][R4.64] ;  /* 0x00000006041a7981 */ /* 0x000122000c1e1500 */
[----:B-1----:R-:W-:-:S04]  /*c3b0*/  IMAD.WIDE R18, R13, 0x2, R8 ;  /* 0x000000020d127825 */ /* 0x002fc800078e0208 */
        /* <DEDUP_REMOVED lines=10> */
[----:B0-----:R-:W-:Y:S02]  /*c460*/  HADD2.F32 R5, -RZ, R14.H0_H0 ;  /* 0x2000000eff057230 */ /* 0x001fe40000004100 */
        /* <DEDUP_REMOVED lines=51> */
.L_x_259:
        /* <DEDUP_REMOVED lines=41> */
[--C-:B0-----:R-:W-:Y:S02]  /*ca30*/  HADD2.F32 R2, -RZ, R4.reuse.H0_H0 ;  /* 0x20000004ff027230 */ /* 0x101fe40000004100 */
        /* <DEDUP_REMOVED lines=16> */
.L_x_260:
        /* <DEDUP_REMOVED lines=25> */
[----:B------:R0:W2:Y:S04]  /*ccd0*/  LDG.E.U16 R0, desc[UR6][R8.64] ;  /* 0x0000000608007981 */ /* 0x0000a8000c1e1500 */
[----:B------:R-:W3:Y:S05]  /*cce0*/  LDG.E.U16 R6, desc[UR6][R10.64] ;  /* 0x000000060a067981 */ /* 0x000eea000c1e1500 */
[----:B------:R-:W-:-:S04]  /*ccf0*/  @P0 IMAD.WIDE R2, R13, 0x2, R8 ;  /* 0x000000020d020825 */ /* 0x000fc800078e0208 */
[----:B------:R-:W-:Y:S02]  /*cd00*/  @P0 IMAD.WIDE R4, R15, 0x2, R10 ;  /* 0x000000020f040825 */ /* 0x000fe400078e020a */
[----:B------:R-:W4:Y:S04]  /*cd10*/  @P0 LDG.E.U16 R2, desc[UR6][R2.64] ;  /* 0x0000000602020981 */ /* 0x000f28000c1e1500 */
[----:B------:R-:W5:Y:S01]  /*cd20*/  @P0 LDG.E.U16 R4, desc[UR6][R4.64] ;  /* 0x0000000604040981 */ /* 0x000f62000c1e1500 */
[----:B0-----:R-:W-:Y:S02]  /*cd30*/  HADD2.F32 R9, -RZ, R7.H0_H0 ;  /* 0x20000007ff097230 */ /* 0x001fe40000004100 */
        /* <DEDUP_REMOVED lines=17> */
.L_x_258:
[----:B-----5:R-:W-:Y:S01]  /*ce50*/  STG.E.U16 desc[UR6][R48.64], R7 ;  /* 0x0000000730007986 */ /* 0x020fe2000c101506 */
[----:B------:R-:W-:Y:S05]  /*ce60*/  EXIT ;  /* 0x000000000000794d */ /* 0x000fea0003800000 */
.L_x_212:
[----:B------:R-:W0:Y:S02]  /*ce70*/  LDC R6, c[0x0][0x600] ;  /* 0x00018000ff067b82 */ /* 0x000e240000000800 */
[----:B0-----:R-:W-:-:S13]  /*ce80*/  ISETP.GE.AND P0, PT, R6, 0x1, PT ;  /* 0x000000010600780c */ /* 0x001fda0003f06270 */
[----:B------:R-:W-:Y:S05]  /*ce90*/  @!P0 EXIT ;  /* 0x000000000000894d */ /* 0x000fea0003800000 */
[----:B------:R-:W0:Y:S01]  /*cea0*/  LDCU UR4, c[0x0][0x380] ;  /* 0x00007000ff0477ac */ /* 0x000e220008000800 */
[----:B------:R-:W-:Y:S01]  /*ceb0*/  IADD3 R5, PT, PT, R5, -0x1, RZ ;  /* 0xffffffff05057810 */ /* 0x000fe20007ffe0ff */
[----:B------:R-:W-:Y:S04]  /*cec0*/  BSSY.RECONVERGENT B1, `(.L_x_261) ;  /* 0x00014aa000017945 */ /* 0x000fe80003800200 */
[----:B------:R-:W-:Y:S01]  /*ced0*/  BSSY.RELIABLE B0, `(.L_x_262) ;  /* 0x00011b7000007945 */ /* 0x000fe20003800100 */
[C---:B------:R-:W-:Y:S02]  /*cee0*/  LOP3.LUT R4, R6.reuse, 0xf, RZ, 0xc0, !PT ;  /* 0x0000000f06047812 */ /* 0x040fe400078ec0ff */
        /* <DEDUP_REMOVED lines=353> */
.L_x_264:
        /* <DEDUP_REMOVED lines=19> */
.L_x_266:
[----:B------:R-:W-:-:S04]  /*e630*/  IMAD.WIDE R18, R12, 0x2, R48 ;  /* 0x000000020c127825 */ /* 0x000fc800078e0230 */
[----:B------:R-:W-:Y:S01]  /*e640*/  IMAD.WIDE R32, R11, 0x2, R46 ;  /* 0x000000020b207825 */ /* 0x000fe200078e022e */
[----:B------:R-:W2:Y:S04]  /*e650*/  LDG.E.U16 R45, desc[UR6][R18.64] ;  /* 0x00000006122d7981 */ /* 0x000ea8000c1e1500 */
[----:B------:R3:W4:Y:S01]  /*e660*/  LDG.E.U16 R44, desc[UR6][R32.64] ;  /* 0x00000006202c7981 */ /* 0x000722000c1e1500 */
[----:B0-----:R-:W-:-:S04]  /*e670*/  IMAD.WIDE R26, R9, 0x2, R18 ;  /* 0x00000002091a7825 */ /* 0x001fc800078e0212 */
[----:B-1----:R-:W-:Y:S01]  /*e680*/  IMAD.WIDE R20, R10, 0x2, R32 ;  /* 0x000000020a147825 */ /* 0x002fe200078e0220 */
        /* <DEDUP_REMOVED lines=10> */
[----:B---3--:R-:W-:-:S04]  /*e730*/  IMAD.WIDE R32, R9, 0x2, R30 ;  /* 0x0000000209207825 */ /* 0x008fc800078e021e */
[----:B0-----:R-:W-:Y:S01]  /*e740*/  IMAD.WIDE R26, R10, 0x2, R24 ;  /* 0x000000020a1a7825 */ /* 0x001fe200078e0218 */
[----:B------:R0:W3:Y:S04]  /*e750*/  LDG.E.U16 R20, desc[UR6][R32.64] ;  /* 0x0000000620147981 */ /* 0x0000e8000c1e1500 */
[----:B------:R-:W3:Y:S01]  /*e760*/  LDG.E.U16 R21, desc[UR6][R26.64] ;  /* 0x000000061a157981 */ /* 0x000ee2000c1e1500 */
[----:B------:R-:W-:-:S04]  /*e770*/  IMAD.WIDE R34, R9, 0x2, R32 ;  /* 0x0000000209227825 */ /* 0x000fc800078e0220 */
[----:B-1----:R-:W-:Y:S01]  /*e780*/  IMAD.WIDE R28, R10, 0x2, R26 ;  /* 0x000000020a1c7825 */ /* 0x002fe200078e021a */
[----:B------:R1:W3:Y:S04]  /*e790*/  LDG.E.U16 R22, desc[UR6][R34.64] ;  /* 0x0000000622167981 */ /* 0x0002e8000c1e1500 */
[----:B------:R-:W3:Y:S01]  /*e7a0*/  LDG.E.U16 R23, desc[UR6][R28.64] ;  /* 0x000000061c177981 */ /* 0x000ee2000c1e1500 */
[----:B------:R-:W-:-:S04]  /*e7b0*/  IMAD.WIDE R36, R9, 0x2, R34 ;  /* 0x0000000209247825 */ /* 0x000fc800078e0222 */
[----:B------:R-:W-:Y:S01]  /*e7c0*/  IMAD.WIDE R30, R10, 0x2, R28 ;  /* 0x000000020a1e7825 */ /* 0x000fe200078e021c */
[----:B------:R1:W3:Y:S04]  /*e7d0*/  LDG.E.U16 R24, desc[UR6][R36.64] ;  /* 0x0000000624187981 */ /* 0x0002e8000c1e1500 */
[----:B------:R-:W3:Y:S01]  /*e7e0*/  LDG.E.U16 R25, desc[UR6][R30.64] ;  /* 0x000000061e197981 */ /* 0x000ee2000c1e1500 */
[----:B------:R-:W-:-:S04]  /*e7f0*/  IMAD.WIDE R42, R9, 0x2, R36 ;  /* 0x00000002092a7825 */ /* 0x000fc800078e0224 */
[----:B0-----:R-:W-:Y:S01]  /*e800*/  IMAD.WIDE R32, R10, 0x2, R30 ;  /* 0x000000020a207825 */ /* 0x001fe200078e021e */
[----:B------:R-:W3:Y:S04]  /*e810*/  LDG.E.U16 R26, desc[UR6][R42.64] ;  /* 0x000000062a1a7981 */ /* 0x000ee8000c1e1500 */
[----:B------:R-:W3:Y:S01]  /*e820*/  LDG.E.U16 R27, desc[UR6][R32.64] ;  /* 0x00000006201b7981 */ /* 0x000ee2000c1e1500 */
[----:B------:R-:W-:-:S04]  /*e830*/  IMAD.WIDE R40, R9, 0x2, R42 ;  /* 0x0000000209287825 */ /* 0x000fc800078e022a */
[----:B-1----:R-:W-:Y:S01]  /*e840*/  IMAD.WIDE R34, R10, 0x2, R32 ;  /* 0x000000020a227825 */ /* 0x002fe200078e0220 */
[----:B------:R-:W3:Y:S04]  /*e850*/  LDG.E.U16 R28, desc[UR6][R40.64] ;  /* 0x00000006281c7981 */ /* 0x000ee8000c1e1500 */
[----:B------:R-:W3:Y:S01]  /*e860*/  LDG.E.U16 R29, desc[UR6][R34.64] ;  /* 0x00000006221d7981 */ /* 0x000ee2000c1e1500 */
[----:B------:R-:W-:-:S04]  /*e870*/  IMAD.WIDE R38, R9, 0x2, R40 ;  /* 0x0000000209267825 */ /* 0x000fc800078e0228 */
[----:B------:R-:W-:Y:S01]  /*e880*/  IMAD.WIDE R36, R10, 0x2, R34 ;  /* 0x000000020a247825 */ /* 0x000fe200078e0222 */
[----:B------:R0:W3:Y:S04]  /*e890*/  LDG.E.U16 R30, desc[UR6][R38.64] ;  /* 0x00000006261e7981 */ /* 0x0000e8000c1e1500 */
[----:B------:R-:W3:Y:S01]  /*e8a0*/  LDG.E.U16 R31, desc[UR6][R36.64] ;  /* 0x00000006241f7981 */ /* 0x000ee2000c1e1500 */
[----:B------:R-:W-:-:S04]  /*e8b0*/  IMAD.WIDE R52, R9, 0x2, R38 ;  /* 0x0000000209347825 */ /* 0x000fc800078e0226 */
[C---:B0-----:R-:W-:Y:S01]  /*e8c0*/  IMAD.WIDE R38, R10.reuse, 0x2, R36 ;  /* 0x000000020a267825 */ /* 0x041fe200078e0224 */
[----:B------:R0:W3:Y:S04]  /*e8d0*/  LDG.E.U16 R32, desc[UR6][R52.64] ;  /* 0x0000000634207981 */ /* 0x0000e8000c1e1500 */
[----:B------:R1:W3:Y:S01]  /*e8e0*/  LDG.E.U16 R33, desc[UR6][R38.64] ;  /* 0x0000000626217981 */ /* 0x0002e2000c1e1500 */
[----:B------:R-:W-:-:S04]  /*e8f0*/  IMAD.WIDE R40, R10, 0x2, R38 ;  /* 0x000000020a287825 */ /* 0x000fc800078e0226 */
[C---:B0-----:R-:W-:Y:S01]  /*e900*/  IMAD.WIDE R52, R9.reuse, 0x2, R52 ;  /* 0x0000000209347825 */ /* 0x041fe200078e0234 */
[----:B------:R0:W3:Y:S04]  /*e910*/  LDG.E.U16 R35, desc[UR6][R40.64] ;  /* 0x0000000628237981 */ /* 0x0000e8000c1e1500 */
[----:B------:R0:W3:Y:S01]  /*e920*/  LDG.E.U16 R34, desc[UR6][R52.64] ;  /* 0x0000000634227981 */ /* 0x0000e2000c1e1500 */
[----:B------:R-:W-:-:S04]  /*e930*/  IMAD.WIDE R42, R9, 0x2, R52 ;  /* 0x00000002092a7825 */ /* 0x000fc800078e0234 */
[----:B-1----:R-:W-:Y:S01]  /*e940*/  IMAD.WIDE R38, R10, 0x2, R40 ;  /* 0x000000020a267825 */ /* 0x002fe200078e0228 */
[----:B------:R1:W3:Y:S04]  /*e950*/  LDG.E.U16 R36, desc[UR6][R42.64] ;  /* 0x000000062a247981 */ /* 0x0002e8000c1e1500 */
[----:B------:R-:W3:Y:S01]  /*e960*/  LDG.E.U16 R37, desc[UR6][R38.64] ;  /* 0x0000000626257981 */ /* 0x000ee2000c1e1500 */
[----:B0-----:R-:W-:-:S04]  /*e970*/  IMAD.WIDE R40, R9, 0x2, R42 ;  /* 0x0000000209287825 */ /* 0x001fc800078e022a */
[----:B------:R-:W-:Y:S02]  /*e980*/  IMAD.WIDE R52, R10, 0x2, R38 ;  /* 0x000000020a347825 */ /* 0x000fe400078e0226 */
[----:B------:R-:W3:Y:S04]  /*e990*/  LDG.E.U16 R38, desc[UR6][R40.64] ;  /* 0x0000000628267981 */ /* 0x000ee8000c1e1500 */
[----:B------:R0:W3:Y:S01]  /*e9a0*/  LDG.E.U16 R39, desc[UR6][R52.64] ;  /* 0x0000000634277981 */ /* 0x0000e2000c1e1500 */
[----:B-1----:R-:W-:-:S05]  /*e9b0*/  IMAD.WIDE R42, R9, 0x2, R40 ;  /* 0x00000002092a7825 */ /* 0x002fca00078e0228 */
[----:B------:R1:W3:Y:S01]  /*e9c0*/  LDG.E.U16 R40, desc[UR6][R42.64] ;  /* 0x000000062a287981 */ /* 0x0002e2000c1e1500 */
[----:B0-----:R-:W-:-:S05]  /*e9d0*/  IMAD.WIDE R52, R10, 0x2, R52 ;  /* 0x000000020a347825 */ /* 0x001fca00078e0234 */
[----:B------:R0:W3:Y:S01]  /*e9e0*/  LDG.E.U16 R41, desc[UR6][R52.64] ;  /* 0x0000000634297981 */ /* 0x0000e2000c1e1500 */
[----:B-1----:R-:W-:-:S06]  /*e9f0*/  IMAD.WIDE R42, R9, 0x2, R42 ;  /* 0x00000002092a7825 */ /* 0x002fcc00078e022a */
[----:B------:R-:W3:Y:S01]  /*ea00*/  LDG.E.U16 R42, desc[UR6][R42.64] ;  /* 0x000000062a2a7981 */ /* 0x000ee2000c1e1500 */
[----:B0-----:R-:W-:-:S05]  /*ea10*/  IMAD.WIDE R52, R10, 0x2, R52 ;  /* 0x000000020a347825 */ /* 0x001fca00078e0234 */
[----:B------:R-:W3:Y:S01]  /*ea20*/  LDG.E.U16 R43, desc[UR6][R52.64] ;  /* 0x00000006342b7981 */ /* 0x000ee2000c1e1500 */
[----:B--2---:R-:W-:Y:S02]  /*ea30*/  HADD2.F32 R45, -RZ, R45.H0_H0 ;  /* 0x2000002dff2d7230 */ /* 0x004fe40000004100 */
[----:B----4-:R-:W-:-:S05]  /*ea40*/  HADD2.F32 R44, -RZ, R44.H0_H0 ;  /* 0x2000002cff2c7230 */ /* 0x010fca0000004100 */
[----:B------:R-:W-:-:S05]  /*ea50*/  FMUL.FTZ R44, R45, R44 ;  /* 0x0000002c2d2c7220 */ /* 0x000fca0000410000 */
[----:B------:R-:W-:Y:S01]  /*ea60*/  F2FP.F16.F32.PACK_AB R44, RZ, R44 ;  /* 0x0000002cff2c723e */ /* 0x000fe200000000ff */
[----:B-----5:R-:W-:Y:S02]  /*ea70*/  HADD2.F32 R45, -RZ, R0.H0_H0 ;  /* 0x20000000ff2d7230 */ /* 0x020fe40000004100 */
[----:B------:R-:W-:Y:S02]  /*ea80*/  HADD2.F32 R14, -RZ, R14.H0_H0 ;  /* 0x2000000eff0e7230 */ /* 0x000fe40000004100 */
        /* <DEDUP_REMOVED lines=19> */
[----:B---3--:R-:W-:Y:S02]  /*ebc0*/  HADD2.F32 R20, -RZ, R20.H0_H0 ;  /* 0x20000014ff147230 */ /* 0x008fe40000004100 */
        /* <DEDUP_REMOVED lines=80> */
[----:B------:R-:W-:Y:S01]  /*f0d0*/  FMUL.FTZ R43, R42, R43 ;  /* 0x0000002b2a2b7220 */ /* 0x000fe20000410000 */
[----:B------:R-:W-:-:S02]  /*f0e0*/  IADD3 R13, PT, PT, R13, 0x10, RZ ;  /* 0x000000100d0d7810 */ /* 0x000fc40007ffe0ff */
[----:B------:R-:W-:Y:S02]  /*f0f0*/  FADD.FTZ R14, R14, R15 ;  /* 0x0000000f0e0e7221 */ /* 0x000fe40000010000 */
[----:B------:R-:W-:-:S03]  /*f100*/  ISETP.NE.AND P1, PT, R13, RZ, PT ;  /* 0x000000ff0d00720c */ /* 0x000fc60003f25270 */
[----:B------:R-:W-:-:S05]  /*f110*/  F2FP.F16.F32.PACK_AB R14, R43, R14 ;  /* 0x0000000e2b0e723e */ /* 0x000fca00000000ff */
[--C-:B------:R-:W-:Y:S02]  /*f120*/  HADD2.F32 R0, -RZ, R14.reuse.H0_H0 ;  /* 0x2000000eff007230 */ /* 0x100fe40000004100 */
[----:B------:R-:W-:-:S05]  /*f130*/  HADD2.F32 R15, -RZ, R14.H1_H1 ;  /* 0x3000000eff0f7230 */ /* 0x000fca0000004100 */
[----:B------:R-:W-:Y:S01]  /*f140*/  FADD.FTZ R0, R0, R15 ;  /* 0x0000000f00007221 */ /* 0x000fe20000010000 */
[----:B------:R-:W-:Y:S02]  /*f150*/  LEA R11, R10, R11, 0x4 ;  /* 0x0000000b0a0b7211 */ /* 0x000fe400078e20ff */
[----:B------:R-:W-:Y:S02]  /*f160*/  LEA R12, R9, R12, 0x4 ;  /* 0x0000000c090c7211 */ /* 0x000fe400078e20ff */
[----:B------:R-:W-:Y:S01]  /*f170*/  F2FP.F16.F32.PACK_AB R0, RZ, R0 ;  /* 0x00000000ff00723e */ /* 0x000fe200000000ff */
[----:B------:R-:W-:Y:S06]  /*f180*/  @P1 BRA `(.L_x_266) ;  /* 0xfffffff400281947 */ /* 0x000fec000383ffff */
.L_x_265:
        /* <DEDUP_REMOVED lines=11> */
[----:B------:R1:W3:Y:S01]  /*f240*/  LDG.E.U16 R24, desc[UR6][R12.64] ;  /* 0x000000060c187981 */ /* 0x0002e2000c1e1500 */
        /* <DEDUP_REMOVED lines=9> */
[----:B0-----:R-:W-:Y:S01]  /*f2e0*/  IMAD.WIDE R10, R31, 0x2, R20 ;  /* 0x000000021f0a7825 */ /* 0x001fe200078e0214 */
[----:B------:R0:W3:Y:S04]  /*f2f0*/  LDG.E.U16 R29, desc[UR6][R22.64] ;  /* 0x00000006161d7981 */ /* 0x0000e8000c1e1500 */
[----:B------:R0:W3:Y:S01]  /*f300*/  LDG.E.U16 R30, desc[UR6][R10.64] ;  /* 0x000000060a1e7981 */ /* 0x0000e2000c1e1500 */
[----:B-1----:R-:W-:-:S04]  /*f310*/  IMAD.WIDE R12, R35, 0x2, R22 ;  /* 0x00000002230c7825 */ /* 0x002fc800078e0216 */
[----:B----4-:R-:W-:Y:S01]  /*f320*/  IMAD.WIDE R14, R31, 0x2, R10 ;  /* 0x000000021f0e7825 */ /* 0x010fe200078e020a */
[----:B------:R1:W4:Y:S04]  /*f330*/  LDG.E.U16 R32, desc[UR6][R12.64] ;  /* 0x000000060c207981 */ /* 0x000328000c1e1500 */
[----:B------:R-:W4:Y:S01]  /*f340*/  LDG.E.U16 R33, desc[UR6][R14.64] ;  /* 0x000000060e217981 */ /* 0x000f22000c1e1500 */
        /* <DEDUP_REMOVED lines=9> */
[----:B-1----:R-:W-:Y:S02]  /*f3e0*/  IMAD.WIDE R12, R31, 0x2, R22 ;  /* 0x000000021f0c7825 */ /* 0x002fe400078e0216 */
[----:B------:R0:W4:Y:S04]  /*f3f0*/  LDG.E.U16 R10, desc[UR6][R10.64] ;  /* 0x000000060a0a7981 */ /* 0x000128000c1e1500 */
[----:B------:R-:W4:Y:S01]  /*f400*/  LDG.E.U16 R12, desc[UR6][R12.64] ;  /* 0x000000060c0c7981 */ /* 0x000f22000c1e1500 */
[----:B-----5:R-:W-:Y:S01]  /*f410*/  HADD2.F32 R0, -RZ, R0.H0_H0 ;  /* 0x20000000ff007230 */ /* 0x020fe20000004100 */
[----:B------:R-:W-:Y:S01]  /*f420*/  IADD3 R8, PT, PT, R8, 0x8, RZ ;  /* 0x0000000808087810 */ /* 0x000fe20007ffe0ff */
[----:B--2---:R-:W-:Y:S02]  /*f430*/  HADD2.F32 R9, -RZ, R9.H0_H0 ;  /* 0x20000009ff097230 */ /* 0x004fe40000004100 */
[----:B---3--:R-:W-:-:S05]  /*f440*/  HADD2.F32 R24, -RZ, R24.H0_H0 ;  /* 0x20000018ff187230 */ /* 0x008fca0000004100 */
        /* <DEDUP_REMOVED lines=30> */
[----:B0-----:R-:W-:Y:S02]  /*f630*/  HADD2.F32 R11, -RZ, R36.H0_H0 ;  /* 0x20000024ff0b7230 */ /* 0x001fe40000004100 */
        /* <DEDUP_REMOVED lines=22> */
[----:B------:R-:W-:-:S07]  /*f7a0*/  F2FP.F16.F32.PACK_AB R0, RZ, R0 ;  /* 0x00000000ff00723e */ /* 0x000fce00000000ff */
.L_x_268:
        /* <DEDUP_REMOVED lines=55> */
.L_x_269:
        /* <DEDUP_REMOVED lines=9> */
[----:B------:R-:W-:Y:S01]  /*fbb0*/  ISETP.NE.AND P0, PT, R15, 0x1, PT ;  /* 0x000000010f00780c */ /* 0x000fe20003f05270 */
[----:B--2---:R-:W-:Y:S02]  /*fbc0*/  HADD2.F32 R8, -RZ, R8.H0_H0 ;  /* 0x20000008ff087230 */ /* 0x004fe40000004100 */
[----:B---3--:R-:W-:-:S05]  /*fbd0*/  HADD2.F32 R9, -RZ, R9.H0_H0 ;  /* 0x20000009ff097230 */ /* 0x008fca0000004100 */
[----:B------:R-:W-:-:S05]  /*fbe0*/  FMUL.FTZ R8, R8, R9 ;  /* 0x0000000908087220 */ /* 0x000fca0000410000 */
[----:B------:R-:W-:Y:S01]  /*fbf0*/  F2FP.F16.F32.PACK_AB R8, RZ, R8 ;  /* 0x00000008ff08723e */ /* 0x000fe200000000ff */
[----:B-----5:R-:W-:-:S04]  /*fc00*/  HADD2.F32 R9, -RZ, R0.H0_H0 ;  /* 0x20000000ff097230 */ /* 0x020fc80000004100 */
        /* <DEDUP_REMOVED lines=32> */
.L_x_267:
[----:B-----5:R0:W-:Y:S01]  /*fe10*/  STG.E.U16 desc[UR6][R50.64], R0 ;  /* 0x0000000032007986 */ /* 0x0201e2000c101506 */
[----:B------:R-:W-:-:S04]  /*fe20*/  IADD3 R7, PT, PT, R7, 0x80, RZ ;  /* 0x0000008007077810 */ /* 0x000fc80007ffe0ff */
[----:B------:R-:W-:-:S13]  /*fe30*/  ISETP.GE.AND P0, PT, R7, UR4, PT ;  /* 0x0000000407007c0c */ /* 0x000fda000bf06270 */
[----:B0-----:R-:W-:Y:S05]  /*fe40*/  @P0 BRA `(.L_x_270) ;  /* 0x0000005c00880947 */ /* 0x001fea0003800000 */
        /* <DEDUP_REMOVED lines=348> */
.L_x_271:
        /* <DEDUP_REMOVED lines=19> */
.L_x_273:
        /* <DEDUP_REMOVED lines=182> */
.L_x_272:
        /* <DEDUP_REMOVED lines=98> */
.L_x_275:
        /* <DEDUP_REMOVED lines=55> */
.L_x_276:
        /* <DEDUP_REMOVED lines=47> */
.L_x_274:
[----:B-----5:R0:W-:Y:S01]  /*12d20*/  STG.E.U16 desc[UR6][R50.64], R0 ;  /* 0x0000000032007986 */ /* 0x0201e2000c101506 */
[----:B------:R-:W-:-:S07]  /*12d30*/  IADD3 R7, PT, PT, R7, 0x80, RZ ;  /* 0x0000008007077810 */ /* 0x000fce0007ffe0ff */
.L_x_263:
        /* <DEDUP_REMOVED lines=350> */
.L_x_278:
        /* <DEDUP_REMOVED lines=20> */
.L_x_280:
        /* <DEDUP_REMOVED lines=182> */
[----:B------:R-:W-:Y:S05]  /*14fc0*/  BSYNC.RECONVERGENT B2 ;  /* 0x0000000000027941 */ /* 0x000fea0003800200 */
.L_x_279:
        /* <DEDUP_REMOVED lines=98> */
.L_x_282:
        /* <DEDUP_REMOVED lines=55> */
.L_x_283:
        /* <DEDUP_REMOVED lines=47> */
.L_x_281:
[----:B-----5:R0:W-:Y:S01]  /*15c50*/  STG.E.U16 desc[UR6][R50.64], R0 ;  /* 0x0000000032007986 */ /* 0x0201e2000c101506 */
[----:B------:R-:W-:-:S07]  /*15c60*/  IADD3 R7, PT, PT, R7, 0x80, RZ ;  /* 0x0000008007077810 */ /* 0x000fce0007ffe0ff */
.L_x_270:
        /* <DEDUP_REMOVED lines=350> */
.L_x_285:
        /* <DEDUP_REMOVED lines=20> */
.L_x_287:
        /* <DEDUP_REMOVED lines=183> */
.L_x_286:
        /* <DEDUP_REMOVED lines=98> */
.L_x_289:
        /* <DEDUP_REMOVED lines=55> */
.L_x_290:
        /* <DEDUP_REMOVED lines=47> */
.L_x_288:
[----:B-----5:R1:W-:Y:S01]  /*18b80*/  STG.E.U16 desc[UR6][R50.64], R0 ;  /* 0x0000000032007986 */ /* 0x0203e2000c101506 */
[----:B------:R-:W-:-:S07]  /*18b90*/  IADD3 R7, PT, PT, R7, 0x80, RZ ;  /* 0x0000008007077810 */ /* 0x000fce0007ffe0ff */
.L_x_277:
        /* <DEDUP_REMOVED lines=350> */
.L_x_292:
        /* <DEDUP_REMOVED lines=20> */
.L_x_294:
        /* <DEDUP_REMOVED lines=183> */
.L_x_293:
        /* <DEDUP_REMOVED lines=98> */
.L_x_296:
        /* <DEDUP_REMOVED lines=55> */
.L_x_297:
        /* <DEDUP_REMOVED lines=47> */
.L_x_295:
[----:B-----5:R1:W-:Y:S01]  /*1bab0*/  STG.E.U16 desc[UR6][R50.64], R0 ;  /* 0x0000000032007986 */ /* 0x0203e2000c101506 */
[----:B------:R-:W-:-:S07]  /*1bac0*/  IADD3 R7, PT, PT, R7, 0x80, RZ ;  /* 0x0000008007077810 */ /* 0x000fce0007ffe0ff */
.L_x_284:
[----:B------:R-:W-:-:S13]  /*1bad0*/  ISETP.GE.AND P0, PT, R7, UR4, PT ;  /* 0x0000000407007c0c */ /* 0x000fda000bf06270 */
[----:B------:R-:W-:Y:S05]  /*1bae0*/  @P0 BREAK.RELIABLE B0 ;  /* 0x0000000000000942 */ /* 0x000fea0003800100 */
        /* <DEDUP_REMOVED lines=349> */
.L_x_299:
        /* <DEDUP_REMOVED lines=20> */
.L_x_301:
        /* <DEDUP_REMOVED lines=183> */
.L_x_300:
        /* <DEDUP_REMOVED lines=98> */
.L_x_303:
        /* <DEDUP_REMOVED lines=55> */
.L_x_304:
        /* <DEDUP_REMOVED lines=47> */
.L_x_302:
[----:B-----5:R2:W-:Y:S01]  /*1e9f0*/  STG.E.U16 desc[UR6][R50.64], R0 ;  /* 0x0000000032007986 */ /* 0x0205e2000c101506 */
[----:B------:R-:W-:-:S07]  /*1ea00*/  IADD3 R7, PT, PT, R7, 0x80, RZ ;  /* 0x0000008007077810 */ /* 0x000fce0007ffe0ff */
.L_x_291:
[----:B------:R-:W-:-:S13]  /*1ea10*/  ISETP.GE.AND P0, PT, R7, UR4, PT ;  /* 0x0000000407007c0c */ /* 0x000fda000bf06270 */
[----:B------:R-:W-:Y:S05]  /*1ea20*/  @P0 BREAK.RELIABLE B0 ;  /* 0x0000000000000942 */ /* 0x000fea0003800100 */
[----:B------:R-:W-:Y:S05]  /*1ea30*/  @P0 BRA `(.L_x_298) ;  /* 0x0000002c00c80947 */ /* 0x000fea0003800000 */
[----:B------:R-:W-:Y:S05]  /*1ea40*/  BSYNC.RELIABLE B0 ;  /* 0x0000000000007941 */ /* 0x000fea0003800100 */
.L_x_262:
[----:B------:R-:W3:Y:S01]  /*1ea50*/  LDCU.64 UR8, c[0x0][0x390] ;  /* 0x00007200ff0877ac */ /* 0x000ee20008000a00 */
[----:B------:R-:W-:Y:S02]  /*1ea60*/  MOV R8, RZ ;  /* 0x000000ff00087202 */ /* 0x000fe40000000f00 */
[----:B------:R-:W-:Y:S01]  /*1ea70*/  MOV R9, R7 ;  /* 0x0000000700097202 */ /* 0x000fe20000000f00 */
[----:B------:R-:W4:Y:S01]  /*1ea80*/  LDCU UR5, c[0x0][0x38c] ;  /* 0x00007180ff0577ac */ /* 0x000f220008000800 */
[----:B------:R-:W-:Y:S01]  /*1ea90*/  ISETP.NE.AND P0, PT, R5, RZ, PT ;  /* 0x000000ff0500720c */ /* 0x000fe20003f05270 */
        /* <DEDUP_REMOVED lines=343> */
.L_x_305:
        /* <DEDUP_REMOVED lines=20> */
.L_x_307:
        /* <DEDUP_REMOVED lines=183> */
.L_x_306:
        /* <DEDUP_REMOVED lines=98> */
.L_x_309:
        /* <DEDUP_REMOVED lines=55> */
.L_x_310:
        /* <DEDUP_REMOVED lines=47> */
.L_x_308:
[----:B-----5:R3:W-:Y:S01]  /*21940*/  STG.E.U16 desc[UR6][R50.64], R0 ;  /* 0x0000000032007986 */ /* 0x0207e2000c101506 */
[----:B------:R-:W-:-:S07]  /*21950*/  IADD3 R7, PT, PT, R7, 0x80, RZ ;  /* 0x0000008007077810 */ /* 0x000fce0007ffe0ff */
.L_x_298:
[----:B------:R-:W-:Y:S05]  /*21960*/  BSYNC.RECONVERGENT B1 ;  /* 0x0000000000017941 */ /* 0x000fea0003800200 */
.L_x_261:
[----:B------:R-:W-:Y:S05]  /*21970*/  WARPSYNC.ALL ;  /* 0x0000000000007948 */ /* 0x000fea0003800000 */
[----:B------:R-:W-:-:S13]  /*21980*/  ISETP.GE.AND P0, PT, R7, UR4, PT ;  /* 0x0000000407007c0c */ /* 0x000fda000bf06270 */
[----:B------:R-:W-:Y:S05]  /*21990*/  @P0 EXIT ;  /* 0x000000000000094d */ /* 0x000fea0003800000 */
[----:B------:R-:W4:Y:S01]  /*219a0*/  LDCU.64 UR4, c[0x0][0x390] ;  /* 0x00007200ff0477ac */ /* 0x000f220008000a00 */
[----:B------:R-:W-:Y:S02]  /*219b0*/  MOV R8, RZ ;  /* 0x000000ff00087202 */ /* 0x000fe40000000f00 */
[----:B------:R-:W-:Y:S01]  /*219c0*/  MOV R9, R7 ;  /* 0x0000000700097202 */ /* 0x000fe20000000f00 */
[----:B------:R-:W5:Y:S01]  /*219d0*/  LDCU UR8, c[0x0][0x38c] ;  /* 0x00007180ff0877ac */ /* 0x000f620008000800 */
[----:B------:R-:W-:Y:S01]  /*219e0*/  ISETP.NE.AND P0, PT, R5, RZ, PT ;  /* 0x000000ff0500720c */ /* 0x000fe20003f05270 */
[----:B------:R-:W5:Y:S01]  /*219f0*/  LDCU.64 UR10, c[0x0][0x4b8] ;  /* 0x00009700ff0a77ac */ /* 0x000f620008000a00 */
[----:B----4-:R-:W-:Y:S01]  /*21a00*/  IMAD.HI.U32 R8, R7, UR4, R8 ;  /* 0x0000000407087c27 */ /* 0x010fe2000f8e0008 */
[----:B------:R-:W4:Y:S04]  /*21a10*/  LDCU UR4, c[0x0][0x4c0] ;  /* 0x00009800ff0477ac */ /* 0x000f280008000800 */
[----:B------:R-:W-:-:S04]  /*21a20*/  SHF.R.U32.HI R9, RZ, UR5, R8 ;  /* 0x00000005ff097c19 */ /* 0x000fc80008011608 */
[----:B0123--:R-:W-:-:S05]  /*21a30*/  IADD3 R0, PT, PT, -R9, RZ, RZ ;  /* 0x000000ff09007210 */ /* 0x00ffca0007ffe1ff */
[----:B-----5:R-:W-:-:S04]  /*21a40*/  IMAD R7, R0, UR8, R7 ;  /* 0x0000000800077c24 */ /* 0x020fc8000f8e0207 */
[C---:B------:R-:W-:Y:S02]  /*21a50*/  IMAD R49, R7.reuse, UR10, RZ ;  /* 0x0000000a07317c24 */ /* 0x040fe4000f8e02ff */
        /* <DEDUP_REMOVED lines=336> */
.L_x_311:
[----:B------:R-:W0:Y:S01]  /*22f60*/  LDCU.64 UR4, c[0x0][0x5e8] ;  /* 0x0000bd00ff0477ac */ /* 0x000e220008000a00 */
[----:B------:R-:W1:Y:S01]  /*22f70*/  LDCU.128 UR8, c[0x0][0x5f0] ;  /* 0x0000be00ff0877ac */ /* 0x000e620008000c00 */
[----:B0-----:R-:W-:-:S04]  /*22f80*/  IADD3 R48, P0, PT, R49, UR4, RZ ;  /* 0x0000000431307c10 */ /* 0x001fc8000ff1e0ff */
[----:B------:R-:W-:-:S05]  /*22f90*/  IADD3.X R49, PT, PT, RZ, UR5, RZ, P0, !PT ;  /* 0x00000005ff317c10 */ /* 0x000fca00087fe4ff */
        /* <DEDUP_REMOVED lines=15> */
.L_x_313:
[----:B------:R-:W-:-:S04]  /*23090*/  IMAD.WIDE R16, R8, 0x2, R46 ;  /* 0x0000000208107825 */ /* 0x000fc800078e022e */
[----:B------:R-:W-:Y:S01]  /*230a0*/  IMAD.WIDE R18, R10, 0x2, R22 ;  /* 0x000000020a127825 */ /* 0x000fe200078e0216 */
        /* <DEDUP_REMOVED lines=62> */
[----:B-----5:R-:W-:Y:S02]  /*23490*/  HADD2.F32 R0, -RZ, R0.H0_H0 ;  /* 0x20000000ff007230 */ /* 0x020fe40000004100 */
        /* <DEDUP_REMOVED lines=13> */
[----:B------:R-:W-:-:S05]  /*23570*/  HADD2.F32 R0, -RZ, R0.H1_H1 ;  /* 0x30000000ff007230 */ /* 0x000fca0000004100 */
[----:B------:R-:W-:Y:S01]  /*23580*/  FADD.FTZ R0, R11, R0 ;  /* 0x000000000b007221 */ /* 0x000fe20000010000 */
        /* <DEDUP_REMOVED lines=102> */
.L_x_312:
        /* <DEDUP_REMOVED lines=99> */
.L_x_315:
        /* <DEDUP_REMOVED lines=55> */
.L_x_316:
        /* <DEDUP_REMOVED lines=47> */
.L_x_314:
[----:B-----5:R-:W-:Y:S01]  /*24880*/  STG.E.U16 desc[UR6][R48.64], R0 ;  /* 0x0000000030007986 */ /* 0x020fe2000c101506 */
[----:B------:R-:W-:Y:S05]  /*24890*/  EXIT ;  /* 0x000000000000794d */ /* 0x000fea0003800000 */
.L_x_317:
        /* <DEDUP_REMOVED lines=14> */
.L_x_1242:


//--------------------- .text._ZN2at6native69_GLOBAL__N__64f4e359_31_FunctionOfAMatrixUtilsKernel_cu_b2145a98_316216_elemwise_kernelILi128ELi8EZNS1_43_compute_linear_combination_internal_kernelIN3c107complexIfEEEEvRNS_14TensorIteratorEiiiEUliE_EEviT1_ --------------------------
	.section	.text._ZN2at6native69_GLOBAL__N__64f4e359_31_FunctionOfAMatrixUtilsKernel_cu_b2145a98_316216_elemwise_kernelILi128ELi8EZNS1_43_compute_linear_combination_internal_kernelIN3c107complexIfEEEEvRNS_14TensorIteratorEiiiEUliE_EEviT1_,"ax",@progbits
	.align	128
.text._ZN2at6native69_GLOBAL__N__64f4e359_31_FunctionOfAMatrixUtilsKernel_cu_b2145a98_316216_elemwise_kernelILi128ELi8EZNS1_43_compute_linear_combination_internal_kernelIN3c107complexIfEEEEvRNS_14TensorIteratorEiiiEUliE_EEviT1_:
        .type           _ZN2at6native69_GLOBAL__N__64f4e359_31_FunctionOfAMatrixUtilsKernel_cu_b2145a98_316216_elemwise_kernelILi128ELi8EZNS1_43_compute_linear_combination_internal_kernelIN3c107complexIfEEEEvRNS_14TensorIteratorEiiiEUliE_EEviT1_,@function
        .size           _ZN2at6native69_GLOBAL__N__64f4e359_31_FunctionOfAMatrixUtilsKernel_cu_b2145a98_316216_elemwise_kernelILi128ELi8EZNS1_43_compute_linear_combination_internal_kernelIN3c107complexIfEEEEvRNS_14TensorIteratorEiiiEUliE_EEviT1_,(.L_x_1243 - _ZN2at6native69_GLOBAL__N__64f4e359_31_FunctionOfAMatrixUtilsKernel_cu_b2145a98_316216_elemwise_kernelILi128ELi8EZNS1_43_compute_linear_combination_internal_kernelIN3c107complexIfEEEEvRNS_14TensorIteratorEiiiEUliE_EEviT1_)
        .other          _ZN2at6native69_GLOBAL__N__64f4e359_31_FunctionOfAMatrixUtilsKernel_cu_b2145a98_316216_elemwise_kernelILi128ELi8EZNS1_43_compute_linear_combination_internal_kernelIN3c107complexIfEEEEvRNS_14TensorIteratorEiiiEUliE_EEviT1_,@"STO_CUDA_ENTRY STV_DEFAULT"
_ZN2at6native69_GLOBAL__N__64f4e359_31_FunctionOfAMatrixUtilsKernel_cu_b2145a98_316216_elemwise_kernelILi128ELi8EZNS1_43_compute_linear_combination_internal_kernelIN3c107complexIfEEEEvRNS_14TensorIteratorEiiiEUliE_EEviT1_:
        /* <DEDUP_REMOVED lines=16> */
[----:B------:R-:W-:Y:S02]  /*0100*/  LOP3.LUT R24, R0, 0x7, RZ, 0xc0, !PT ;  /* 0x0000000700187812 */ /* 0x000fe400078ec0ff */
[----:B------:R-:W-:Y:S02]  /*0110*/  IADD3 R25, PT, PT, R2, -0x1, RZ ;  /* 0xffffffff02197810 */ /* 0x000fe40007ffe0ff */
[----:B0-----:R-:W-:-:S13]  /*0120*/  ISETP.GE.AND P0, PT, R3, UR4, PT ;  /* 0x0000000403007c0c */ /* 0x001fda000bf06270 */
[----:B------:R-:W-:Y:S05]  /*0130*/  @P0 BRA `(.L_x_321) ;  /* 0x0000001000600947 */ /* 0x000fea0003800000 */
[----:B------:R-:W0:Y:S02]  /*0140*/  LDC.64 R4, c[0x0][0x5e8] ;  /* 0x00017a00ff047b82 */ /* 0x000e240000000a00 */
[----:B0-----:R0:W5:Y:S01]  /*0150*/  LDG.E.64 R6, desc[UR6][R4.64] ;  /* 0x0000000604067981 */ /* 0x001162000c1e1b00 */
[----:B------:R-:W-:Y:S01]  /*0160*/  ISETP.GE.U32.AND P0, PT, R0, 0x8, PT ;  /* 0x000000080000780c */ /* 0x000fe20003f06070 */
[----:B------:R-:W-:Y:S01]  /*0170*/  HFMA2 R33, -RZ, RZ, 0, 0 ;  /* 0x00000000ff217431 */ /* 0x000fe200000001ff */
[----:B------:R-:W-:-:S11]  /*0180*/  ISETP.NE.AND P1, PT, R24, RZ, PT ;  /* 0x000000ff1800720c */ /* 0x000fd60003f25270 */
[----:B0-----:R-:W-:Y:S05]  /*0190*/  @!P0 BRA `(.L_x_322) ;  /* 0x0000000000f48947 */ /* 0x001fea0003800000 */
[----:B------:R-:W-:Y:S02]  /*01a0*/  LOP3.LUT R33, R0, 0x7ffffff8, RZ, 0xc0, !PT ;  /* 0x7ffffff800217812 */ /* 0x000fe400078ec0ff */
[----:B------:R-:W-:Y:S02]  /*01b0*/  MOV R34, RZ ;  /* 0x000000ff00227202 */ /* 0x000fe40000000f00 */
[----:B------:R-:W-:Y:S02]  /*01c0*/  MOV R32, RZ ;  /* 0x000000ff00207202 */ /* 0x000fe40000000f00 */
[----:B------:R-:W-:-:S07]  /*01d0*/  IADD3 R43, PT, PT, -R33, RZ, RZ ;  /* 0x000000ff212b7210 */ /* 0x000fce0007ffe1ff */
.L_x_323:
[----:B------:R-:W0:Y:S08]  /*01e0*/  LDC.64 R18, c[0x0][0x5f8] ;  /* 0x00017e00ff127b82 */ /* 0x000e300000000a00 */
[----:B------:R-:W1:Y:S08]  /*01f0*/  LDC.64 R8, c[0x0][0x5f0] ;  /* 0x00017c00ff087b82 */ /* 0x000e700000000a00 */
[----:B------:R-:W2:Y:S08]  /*0200*/  LDC R37, c[0x0][0x608] ;  /* 0x00018200ff257b82 */ /* 0x000eb00000000800 */
[----:B------:R-:W3:Y:S01]  /*0210*/  LDC R35, c[0x0][0x604] ;  /* 0x00018100ff237b82 */ /* 0x000ee20000000800 */
[----:B0-----:R-:W-:-:S05]  /*0220*/  IMAD.WIDE R18, R32, 0x4, R18 ;  /* 0x0000000420127825 */ /* 0x001fca00078e0212 */
[----:B------:R-:W4:Y:S01]  /*0230*/  LDG.E R36, desc[UR6][R18.64] ;  /* 0x0000000612247981 */ /* 0x000f22000c1e1900 */
[----:B-1----:R-:W-:-:S04]  /*0240*/  IMAD.WIDE R8, R34, 0x8, R8 ;  /* 0x0000000822087825 */ /* 0x002fc800078e0208 */
[----:B--2---:R-:W-:-:S05]  /*0250*/  IMAD.WIDE R26, R37, 0x4, R18 ;  /* 0x00000004251a7825 */ /* 0x004fca00078e0212 */
[----:B------:R0:W2:Y:S01]  /*0260*/  LDG.E R38, desc[UR6][R26.64] ;  /* 0x000000061a267981 */ /* 0x0000a2000c1e1900 */
[----:B------:R-:W-:-:S04]  /*0270*/  IMAD.WIDE R30, R37, 0x4, R26 ;  /* 0x00000004251e7825 */ /* 0x000fc800078e021a */
[----:B---3--:R-:W-:Y:S01]  /*0280*/  IMAD.WIDE R10, R35, 0x8, R8 ;  /* 0x00000008230a7825 */ /* 0x008fe200078e0208 */
[----:B------:R-:W3:Y:S03]  /*0290*/  LDG.E R39, desc[UR6][R30.64] ;  /* 0x000000061e277981 */ /* 0x000ee6000c1e1900 */
[----:B------:R-:W-:Y:S01]  /*02a0*/  IMAD.WIDE R28, R37, 0x4, R30 ;  /* 0x00000004251c7825 */ /* 0x000fe200078e021e */
[----:B------:R-:W4:Y:S03]  /*02b0*/  LDG.E.64 R8, desc[UR6][R8.64] ;  /* 0x0000000608087981 */ /* 0x000f26000c1e1b00 */
[----:B------:R-:W-:Y:S01]  /*02c0*/  IMAD.WIDE R12, R35, 0x8, R10 ;  /* 0x00000008230c7825 */ /* 0x000fe200078e020a */
[----:B------:R1:W3:Y:S03]  /*02d0*/  LDG.E R42, desc[UR6][R28.64] ;  /* 0x000000061c2a7981 */ /* 0x0002e6000c1e1900 */
[----:B------:R-:W-:Y:S01]  /*02e0*/  IMAD.WIDE R40, R37, 0x4, R28 ;  /* 0x0000000425287825 */ /* 0x000fe200078e021c */
[----:B------:R-:W2:Y:S03]  /*02f0*/  LDG.E.64 R10, desc[UR6][R10.64] ;  /* 0x000000060a0a7981 */ /* 0x000ea6000c1e1b00 */
[----:B------:R-:W-:-:S02]  /*0300*/  IMAD.WIDE R14, R35, 0x8, R12 ;  /* 0x00000008230e7825 */ /* 0x000fc400078e020c */
[----:B------:R-:W3:Y:S02]  /*0310*/  LDG.E.64 R12, desc[UR6][R12.64] ;  /* 0x000000060c0c7981 */ /* 0x000ee4000c1e1b00 */
[----:B------:R-:W-:Y:S02]  /*0320*/  IMAD.WIDE R16, R35, 0x8, R14 ;  /* 0x0000000823107825 */ /* 0x000fe400078e020e */
[----:B------:R-:W3:Y:S02]  /*0330*/  LDG.E.64 R14, desc[UR6][R14.64] ;  /* 0x000000060e0e7981 */ /* 0x000ee4000c1e1b00 */
[----:B------:R-:W-:Y:S02]  /*0340*/  IMAD.WIDE R20, R37, 0x4, R40 ;  /* 0x0000000425147825 */ /* 0x000fe400078e0228 */
[----:B------:R4:W3:Y:S02]  /*0350*/  LDG.E R40, desc[UR6][R40.64] ;  /* 0x0000000628287981 */ /* 0x0008e4000c1e1900 */
[----:B------:R-:W-:-:S02]  /*0360*/  IMAD.WIDE R22, R35, 0x8, R16 ;  /* 0x0000000823167825 */ /* 0x000fc400078e0210 */
[----:B------:R-:W3:Y:S02]  /*0370*/  LDG.E.64 R16, desc[UR6][R16.64] ;  /* 0x0000000610107981 */ /* 0x000ee4000c1e1b00 */
[----:B0-----:R-:W-:Y:S02]  /*0380*/  IMAD.WIDE R26, R37, 0x4, R20 ;  /* 0x00000004251a7825 */ /* 0x001fe400078e0214 */
[----:B------:R-:W3:Y:S02]  /*0390*/  LDG.E R20, desc[UR6][R20.64] ;  /* 0x0000000614147981 */ /* 0x000ee4000c1e1900 */
[----:B------:R-:W-:Y:S02]  /*03a0*/  IMAD.WIDE R18, R35, 0x8, R22 ;  /* 0x0000000823127825 */ /* 0x000fe400078e0216 */
[----:B------:R-:W3:Y:S02]  /*03b0*/  LDG.E.64 R22, desc[UR6][R22.64] ;  /* 0x0000000616167981 */ /* 0x000ee4000c1e1b00 */
[----:B-1----:R-:W-:-:S02]  /*03c0*/  IMAD.WIDE R28, R37, 0x4, R26 ;  /* 0x00000004251c7825 */ /* 0x002fc400078e021a */
[----:B------:R-:W3:Y:S02]  /*03d0*/  LDG.E R44, desc[UR6][R26.64] ;  /* 0x000000061a2c7981 */ /* 0x000ee4000c1e1900 */
[----:B------:R-:W-:Y:S02]  /*03e0*/  IMAD.WIDE R30, R35, 0x8, R18 ;  /* 0x00000008231e7825 */ /* 0x000fe400078e0212 */
[----:B------:R-:W3:Y:S04]  /*03f0*/  LDG.E.64 R18, desc[UR6][R18.64] ;  /* 0x0000000612127981 */ /* 0x000ee8000c1e1b00 */
[----:B------:R-:W3:Y:S04]  /*0400*/  LDG.E R28, desc[UR6][R28.64] ;  /* 0x000000061c1c7981 */ /* 0x000ee8000c1e1900 */
[----:B------:R-:W3:Y:S01]  /*0410*/  LDG.E.64 R30, desc[UR6][R30.64] ;  /* 0x000000061e1e7981 */ /* 0x000ee2000c1e1b00 */
[----:B------:R-:W-:-:S04]  /*0420*/  IADD3 R43, PT, PT, R43, 0x8, RZ ;  /* 0x000000082b2b7810 */ /* 0x000fc80007ffe0ff */
[----:B------:R-:W-:Y:S02]  /*0430*/  ISETP.NE.AND P0, PT, R43, RZ, PT ;  /* 0x000000ff2b00720c */ /* 0x000fe40003f05270 */
[----:B------:R-:W-:Y:S02]  /*0440*/  LEA R32, R37, R32, 0x3 ;  /* 0x0000002025207211 */ /* 0x000fe400078e18ff */
[----:B------:R-:W-:Y:S01]  /*0450*/  LEA R34, R35, R34, 0x3 ;  /* 0x0000002223227211 */ /* 0x000fe200078e18ff */
[-C--:B----45:R-:W-:Y:S01]  /*0460*/  FFMA.FTZ R41, R8, R36.reuse, R6 ;  /* 0x0000002408297223 */ /* 0x0b0fe20000010006 */
[----:B------:R-:W-:-:S03]  /*0470*/  FFMA.FTZ R36, R9, R36, R7 ;  /* 0x0000002409247223 */ /* 0x000fc60000010007 */
[-C--:B--2---:R-:W-:Y:S01]  /*0480*/  FFMA.FTZ R41, R10, R38.reuse, R41 ;  /* 0x000000260a297223 */ /* 0x084fe20000010029 */
[----:B------:R-:W-:-:S03]  /*0490*/  FFMA.FTZ R36, R11, R38, R36 ;  /* 0x000000260b247223 */ /* 0x000fc60000010024 */
[-C--:B---3--:R-:W-:Y:S01]  /*04a0*/  FFMA.FTZ R41, R12, R39.reuse, R41 ;  /* 0x000000270c297223 */ /* 0x088fe20000010029 */
[----:B------:R-:W-:-:S03]  /*04b0*/  FFMA.FTZ R36, R13, R39, R36 ;  /* 0x000000270d247223 */ /* 0x000fc60000010024 */
[-C--:B------:R-:W-:Y:S01]  /*04c0*/  FFMA.FTZ R41, R14, R42.reuse, R41 ;  /* 0x0000002a0e297223 */ /* 0x080fe20000010029 */
        /* <DEDUP_REMOVED lines=8> */
[----:B------:R-:W-:Y:S01]  /*0550*/  FFMA.FTZ R7, R31, R28, R36 ;  /* 0x0000001c1f077223 */ /* 0x000fe20000010024 */
[----:B------:R-:W-:Y:S06]  /*0560*/  @P0 BRA `(.L_x_323) ;  /* 0xfffffffc001c0947 */ /* 0x000fec000383ffff */
.L_x_322:
        /* <DEDUP_REMOVED lines=11> */
[----:B------:R-:W-:Y:S02]  /*0620*/  IMAD.WIDE R14, R23, 0x4, R10 ;  /* 0x00000004170e7825 */ /* 0x000fe400078e020a */
[----:B------:R-:W2:Y:S02]  /*0630*/  LDG.E R10, desc[UR6][R10.64] ;  /* 0x000000060a0a7981 */ /* 0x000ea4000c1e1900 */
[----:B---3--:R-:W-:-:S04]  /*0640*/  IMAD.WIDE R8, R13, 0x8, R8 ;  /* 0x000000080d087825 */ /* 0x008fc800078e0208 */
[----:B------:R-:W-:Y:S02]  /*0650*/  IMAD.WIDE R12, R21, 0x8, R8 ;  /* 0x00000008150c7825 */ /* 0x000fe400078e0208 */
[----:B------:R-:W2:Y:S02]  /*0660*/  LDG.E.64 R8, desc[UR6][R8.64] ;  /* 0x0000000608087981 */ /* 0x000ea4000c1e1b00 */
[----:B------:R-:W-:Y:S02]  /*0670*/  IMAD.WIDE R18, R23, 0x4, R14 ;  /* 0x0000000417127825 */ /* 0x000fe400078e020e */
[----:B------:R-:W3:Y:S02]  /*0680*/  LDG.E R14, desc[UR6][R14.64] ;  /* 0x000000060e0e7981 */ /* 0x000ee4000c1e1900 */
[----:B------:R-:W-:Y:S02]  /*0690*/  IMAD.WIDE R16, R21, 0x8, R12 ;  /* 0x0000000815107825 */ /* 0x000fe400078e020c */
[----:B------:R-:W3:Y:S02]  /*06a0*/  LDG.E.64 R12, desc[UR6][R12.64] ;  /* 0x000000060c0c7981 */ /* 0x000ee4000c1e1b00 */
[----:B------:R-:W-:-:S02]  /*06b0*/  IMAD.WIDE R22, R23, 0x4, R18 ;  /* 0x0000000417167825 */ /* 0x000fc400078e0212 */
[----:B------:R-:W4:Y:S02]  /*06c0*/  LDG.E R26, desc[UR6][R18.64] ;  /* 0x00000006121a7981 */ /* 0x000f24000c1e1900 */
[----:B------:R-:W-:Y:S02]  /*06d0*/  IMAD.WIDE R20, R21, 0x8, R16 ;  /* 0x0000000815147825 */ /* 0x000fe400078e0210 */
[----:B------:R-:W4:Y:S04]  /*06e0*/  LDG.E.64 R16, desc[UR6][R16.64] ;  /* 0x0000000610107981 */ /* 0x000f28000c1e1b00 */
[----:B------:R-:W4:Y:S04]  /*06f0*/  LDG.E R22, desc[UR6][R22.64] ;  /* 0x0000000616167981 */ /* 0x000f28000c1e1900 */
[----:B------:R-:W4:Y:S01]  /*0700*/  LDG.E.64 R20, desc[UR6][R20.64] ;  /* 0x0000000614147981 */ /* 0x000f22000c1e1b00 */
[----:B------:R-:W-:Y:S01]  /*0710*/  IADD3 R33, PT, PT, R33, 0x4, RZ ;  /* 0x0000000421217810 */ /* 0x000fe20007ffe0ff */
[-C--:B--2--5:R-:W-:Y:S01]  /*0720*/  FFMA.FTZ R11, R8, R10.reuse, R6 ;  /* 0x0000000a080b7223 */ /* 0x0a4fe20000010006 */
[----:B------:R-:W-:-:S03]  /*0730*/  FFMA.FTZ R10, R9, R10, R7 ;  /* 0x0000000a090a7223 */ /* 0x000fc60000010007 */
[-C--:B---3--:R-:W-:Y:S01]  /*0740*/  FFMA.FTZ R11, R12, R14.reuse, R11 ;  /* 0x0000000e0c0b7223 */ /* 0x088fe2000001000b */
[----:B------:R-:W-:-:S03]  /*0750*/  FFMA.FTZ R10, R13, R14, R10 ;  /* 0x0000000e0d0a7223 */ /* 0x000fc6000001000a */
[-C--:B----4-:R-:W-:Y:S01]  /*0760*/  FFMA.FTZ R11, R16, R26.reuse, R11 ;  /* 0x0000001a100b7223 */ /* 0x090fe2000001000b */
[----:B------:R-:W-:-:S03]  /*0770*/  FFMA.FTZ R10, R17, R26, R10 ;  /* 0x0000001a110a7223 */ /* 0x000fc6000001000a */
[-C--:B------:R-:W-:Y:S01]  /*0780*/  FFMA.FTZ R6, R20, R22.reuse, R11 ;  /* 0x0000001614067223 */ /* 0x080fe2000001000b */
[----:B------:R-:W-:-:S07]  /*0790*/  FFMA.FTZ R7, R21, R22, R10 ;  /* 0x0000001615077223 */ /* 0x000fce000001000a */
.L_x_325:
[----:B------:R-:W-:Y:S05]  /*07a0*/  @!P1 BRA `(.L_x_324) ;  /* 0x0000000000889947 */ /* 0x000fea0003800000 */
[----:B------:R-:W-:Y:S01]  /*07b0*/  ISETP.NE.AND P0, PT, R25, RZ, PT ;  /* 0x000000ff1900720c */ /* 0x000fe20003f05270 */
[----:B------:R-:W0:Y:S01]  /*07c0*/  LDC.64 R14, c[0x0][0x5f8] ;  /* 0x00017e00ff0e7b82 */ /* 0x000e220000000a00 */
[----:B------:R-:W-:-:S04]  /*07d0*/  LOP3.LUT R8, R0, 0x1, RZ, 0xc0, !PT ;  /* 0x0000000100087812 */ /* 0x000fc800078ec0ff */
[----:B------:R-:W-:-:S03]  /*07e0*/  ISETP.NE.U32.AND P1, PT, R8, 0x1, PT ;  /* 0x000000010800780c */ /* 0x000fc60003f25070 */
[----:B------:R-:W1:Y:S08]  /*07f0*/  LDC.64 R12, c[0x0][0x5f0] ;  /* 0x00017c00ff0c7b82 */ /* 0x000e700000000a00 */
[----:B------:R-:W2:Y:S08]  /*0800*/  @P0 LDC R18, c[0x0][0x608] ;  /* 0x00018200ff120b82 */ /* 0x000eb00000000800 */
[----:B------:R-:W3:Y:S08]  /*0810*/  @P0 LDC R16, c[0x0][0x604] ;  /* 0x00018100ff100b82 */ /* 0x000ef00000000800 */
[----:B------:R-:W4:Y:S08]  /*0820*/  @!P1 LDC R22, c[0x0][0x604] ;  /* 0x00018100ff169b82 */ /* 0x000f300000000800 */
[----:B------:R-:W4:Y:S01]  /*0830*/  @!P1 LDC R26, c[0x0][0x608] ;  /* 0x00018200ff1a9b82 */ /* 0x000f220000000800 */
[----:B--2---:R-:W-:-:S04]  /*0840*/  @P0 IMAD R19, R33, R18, RZ ;  /* 0x0000001221130224 */ /* 0x004fc800078e02ff */
[----:B0-----:R-:W-:-:S03]  /*0850*/  @P0 IMAD.WIDE R14, R19, 0x4, R14 ;  /* 0x00000004130e0825 */ /* 0x001fc600078e020e */
[----:B------:R-:W0:Y:S01]  /*0860*/  LDC.64 R10, c[0x0][0x5f8] ;  /* 0x00017e00ff0a7b82 */ /* 0x000e220000000a00 */
[C---:B---3--:R-:W-:Y:S01]  /*0870*/  @P0 IMAD R17, R33.reuse, R16, RZ ;  /* 0x0000001021110224 */ /* 0x048fe200078e02ff */
[----:B------:R-:W-:-:S06]  /*0880*/  @P0 IADD3 R33, PT, PT, R33, 0x2, RZ ;  /* 0x0000000221210810 */ /* 0x000fcc0007ffe0ff */
[----:B------:R-:W2:Y:S01]  /*0890*/  LDC.64 R8, c[0x0][0x5f0] ;  /* 0x00017c00ff087b82 */ /* 0x000ea20000000a00 */
[----:B-1----:R-:W-:Y:S01]  /*08a0*/  @P0 IMAD.WIDE R12, R17, 0x8, R12 ;  /* 0x00000008110c0825 */ /* 0x002fe200078e020c */
[----:B------:R-:W3:Y:S03]  /*08b0*/  @P0 LDG.E R20, desc[UR6][R14.64] ;  /* 0x000000060e140981 */ /* 0x000ee6000c1e1900 */
[----:B----4-:R-:W-:Y:S02]  /*08c0*/  @!P1 IMAD R21, R33, R22, RZ ;  /* 0x0000001621159224 */ /* 0x010fe400078e02ff */
[----:B------:R-:W-:-:S04]  /*08d0*/  @P0 IMAD.WIDE R18, R18, 0x4, R14 ;  /* 0x0000000412120825 */ /* 0x000fc800078e020e */
[----:B------:R-:W-:Y:S02]  /*08e0*/  @!P1 IMAD R33, R33, R26, RZ ;  /* 0x0000001a21219224 */ /* 0x000fe400078e02ff */
[----:B------:R-:W-:Y:S01]  /*08f0*/  @P0 IMAD.WIDE R16, R16, 0x8, R12 ;  /* 0x0000000810100825 */ /* 0x000fe200078e020c */
[----:B------:R-:W4:Y:S04]  /*0900*/  @P0 LDG.E R18, desc[UR6][R18.64] ;  /* 0x0000000612120981 */ /* 0x000f28000c1e1900 */
[----:B------:R-:W3:Y:S01]  /*0910*/  @P0 LDG.E.64 R12, desc[UR6][R12.64] ;  /* 0x000000060c0c0981 */ /* 0x000ee2000c1e1b00 */
[----:B0-----:R-:W-:-:S03]  /*0920*/  @!P1 IMAD.WIDE R10, R33, 0x4, R10 ;  /* 0x00000004210a9825 */ /* 0x001fc600078e020a */
[----:B------:R-:W4:Y:S01]  /*0930*/  @P0 LDG.E.64 R16, desc[UR6][R16.64] ;  /* 0x0000000610100981 */ /* 0x000f22000c1e1b00 */
[----:B--2---:R-:W-:-:S03]  /*0940*/  @!P1 IMAD.WIDE R8, R21, 0x8, R8 ;  /* 0x0000000815089825 */ /* 0x004fc600078e0208 */
[----:B------:R-:W2:Y:S04]  /*0950*/  @!P1 LDG.E R10, desc[UR6][R10.64] ;  /* 0x000000060a0a9981 */ /* 0x000ea8000c1e1900 */
[----:B------:R-:W2:Y:S01]  /*0960*/  @!P1 LDG.E.64 R8, desc[UR6][R8.64] ;  /* 0x0000000608089981 */ /* 0x000ea2000c1e1b00 */
[-C--:B---3-5:R-:W-:Y:S01]  /*0970*/  @P0 FFMA.FTZ R15, R12, R20.reuse, R6 ;  /* 0x000000140c0f0223 */ /* 0x0a8fe20000010006 */
[----:B------:R-:W-:-:S03]  /*0980*/  @P0 FFMA.FTZ R20, R13, R20, R7 ;  /* 0x000000140d140223 */ /* 0x000fc60000010007 */
[-C--:B----4-:R-:W-:Y:S01]  /*0990*/  @P0 FFMA.FTZ R6, R16, R18.reuse, R15 ;  /* 0x0000001210060223 */ /* 0x090fe2000001000f */
[----:B------:R-:W-:-:S03]  /*09a0*/  @P0 FFMA.FTZ R7, R17, R18, R20 ;  /* 0x0000001211070223 */ /* 0x000fc60000010014 */
[-C--:B--2---:R-:W-:Y:S01]  /*09b0*/  @!P1 FFMA.FTZ R6, R8, R10.reuse, R6 ;  /* 0x0000000a08069223 */ /* 0x084fe20000010006 */
[----:B------:R-:W-:-:S07]  /*09c0*/  @!P1 FFMA.FTZ R7, R9, R10, R7 ;  /* 0x0000000a09079223 */ /* 0x000fce0000010007 */
.L_x_324:
[----:B-----5:R0:W-:Y:S01]  /*09d0*/  STG.E.64 desc[UR6][R4.64], R6 ;  /* 0x0000000604007986 */ /* 0x0201e2000c101b06 */
[----:B------:R-:W-:-:S04]  /*09e0*/  IADD3 R3, PT, PT, R3, 0x80, RZ ;  /* 0x0000008003037810 */ /* 0x000fc80007ffe0ff */
[----:B------:R-:W-:-:S13]  /*09f0*/  ISETP.GE.AND P0, PT, R3, UR4, PT ;  /* 0x0000000403007c0c */ /* 0x000fda000bf06270 */
[----:B0-----:R-:W-:Y:S05]  /*0a00*/  @P0 BRA `(.L_x_326) ;  /* 0x0000001000680947 */ /* 0x001fea0003800000 */
        /* <DEDUP_REMOVED lines=10> */
.L_x_328:
        /* <DEDUP_REMOVED lines=57> */
.L_x_327:
        /* <DEDUP_REMOVED lines=35> */
.L_x_330:
        /* <DEDUP_REMOVED lines=35> */
.L_x_329:
[----:B-----5:R0:W-:Y:S01]  /*12a0*/  STG.E.64 desc[UR6][R4.64], R6 ;  /* 0x0000000604007986 */ /* 0x0201e2000c101b06 */
[----:B------:R-:W-:-:S07]  /*12b0*/  IADD3 R3, PT, PT, R3, 0x80, RZ ;  /* 0x0000008003037810 */ /* 0x000fce0007ffe0ff */
.L_x_321:
[----:B------:R-:W-:-:S13]  /*12c0*/  ISETP.GE.AND P0, PT, R3, UR4, PT ;  /* 0x0000000403007c0c */ /* 0x000fda000bf06270 */
[----:B------:R-:W-:Y:S05]  /*12d0*/  @P0 BRA `(.L_x_331) ;  /* 0x0000001000700947 */ /* 0x000fea0003800000 */
[----:B0-----:R-:W0:Y:S02]  /*12e0*/  LDC.64 R4, c[0x0][0x5e8] ;  /* 0x00017a00ff047b82 */ /* 0x001e240000000a00 */
[----:B0-----:R0:W5:Y:S01]  /*12f0*/  LDG.E.64 R6, desc[UR6][R4.64] ;  /* 0x0000000604067981 */ /* 0x001162000c1e1b00 */
[----:B------:R-:W-:Y:S01]  /*1300*/  ISETP.GE.U32.AND P0, PT, R0, 0x8, PT ;  /* 0x000000080000780c */ /* 0x000fe20003f06070 */
[----:B------:R-:W-:Y:S01]  /*1310*/  HFMA2 R33, -RZ, RZ, 0, 0 ;  /* 0x00000000ff217431 */ /* 0x000fe200000001ff */
[----:B------:R-:W-:-:S11]  /*1320*/  ISETP.NE.AND P1, PT, R24, RZ, PT ;  /* 0x000000ff1800720c */ /* 0x000fd60003f25270 */
[----:B0-----:R-:W-:Y:S05]  /*1330*/  @!P0 BRA `(.L_x_332) ;  /* 0x0000000000fc8947 */ /* 0x001fea0003800000 */
[----:B------:R-:W-:Y:S01]  /*1340*/  LOP3.LUT R33, R0, 0x7ffffff8, RZ, 0xc0, !PT ;  /* 0x7ffffff800217812 */ /* 0x000fe200078ec0ff */
[----:B------:R-:W-:Y:S01]  /*1350*/  BSSY.RECONVERGENT B2, `(.L_x_332) ;  /* 0x000003d000027945 */ /* 0x000fe20003800200 */
[----:B------:R-:W-:Y:S02]  /*1360*/  MOV R34, RZ ;  /* 0x000000ff00227202 */ /* 0x000fe40000000f00 */
[----:B------:R-:W-:Y:S02]  /*1370*/  MOV R32, RZ ;  /* 0x000000ff00207202 */ /* 0x000fe40000000f00 */
[----:B------:R-:W-:-:S07]  /*1380*/  IADD3 R43, PT, PT, -R33, RZ, RZ ;  /* 0x000000ff212b7210 */ /* 0x000fce0007ffe1ff */
.L_x_333:
        /* <DEDUP_REMOVED lines=57> */
[----:B------:R-:W-:Y:S05]  /*1720*/  BSYNC.RECONVERGENT B2 ;  /* 0x0000000000027941 */ /* 0x000fea0003800200 */
.L_x_332:
        /* <DEDUP_REMOVED lines=35> */
.L_x_335:
        /* <DEDUP_REMOVED lines=35> */
.L_x_334:
[----:B-----5:R0:W-:Y:S01]  /*1b90*/  STG.E.64 desc[UR6][R4.64], R6 ;  /* 0x0000000604007986 */ /* 0x0201e2000c101b06 */
[----:B------:R-:W-:-:S07]  /*1ba0*/  IADD3 R3, PT, PT, R3, 0x80, RZ ;  /* 0x0000008003037810 */ /* 0x000fce0007ffe0ff */
.L_x_326:
        /* <DEDUP_REMOVED lines=13> */
.L_x_338:
        /* <DEDUP_REMOVED lines=58> */
.L_x_337:
        /* <DEDUP_REMOVED lines=35> */
.L_x_340:
        /* <DEDUP_REMOVED lines=35> */
.L_x_339:
[----:B-----5:R1:W-:Y:S01]  /*2480*/  STG.E.64 desc[UR6][R4.64], R6 ;  /* 0x0000000604007986 */ /* 0x0203e2000c101b06 */
[----:B------:R-:W-:-:S07]  /*2490*/  IADD3 R3, PT, PT, R3, 0x80, RZ ;  /* 0x0000008003037810 */ /* 0x000fce0007ffe0ff */
.L_x_331:
[----:B------:R-:W-:-:S13]  /*24a0*/  ISETP.GE.AND P0, PT, R3, UR4, PT ;  /* 0x0000000403007c0c */ /* 0x000fda000bf06270 */
[----:B------:R-:W-:Y:S05]  /*24b0*/  @P0 BRA `(.L_x_341) ;  /* 0x0000001000740947 */ /* 0x000fea0003800000 */
[----:B01----:R-:W0:Y:S02]  /*24c0*/  LDC.64 R4, c[0x0][0x5e8] ;  /* 0x00017a00ff047b82 */ /* 0x003e240000000a00 */
        /* <DEDUP_REMOVED lines=10> */
.L_x_343:
        /* <DEDUP_REMOVED lines=58> */
.L_x_342:
        /* <DEDUP_REMOVED lines=35> */
.L_x_345:
        /* <DEDUP_REMOVED lines=35> */
.L_x_344:
[----:B-----5:R1:W-:Y:S01]  /*2d70*/  STG.E.64 desc[UR6][R4.64], R6 ;  /* 0x0000000604007986 */ /* 0x0203e2000c101b06 */
[----:B------:R-:W-:-:S07]  /*2d80*/  IADD3 R3, PT, PT, R3, 0x80, RZ ;  /* 0x0000008003037810 */ /* 0x000fce0007ffe0ff */
.L_x_336:
[----:B------:R-:W-:-:S13]  /*2d90*/  ISETP.GE.AND P0, PT, R3, UR4, PT ;  /* 0x0000000403007c0c */ /* 0x000fda000bf06270 */
[----:B------:R-:W-:Y:S05]  /*2da0*/  @P0 BREAK.RELIABLE B0 ;  /* 0x0000000000000942 */ /* 0x000fea0003800100 */
        /* <DEDUP_REMOVED lines=12> */
.L_x_348:
        /* <DEDUP_REMOVED lines=58> */
.L_x_347:
        /* <DEDUP_REMOVED lines=35> */
.L_x_350:
        /* <DEDUP_REMOVED lines=35> */
.L_x_349:
[----:B-----5:R2:W-:Y:S01]  /*3670*/  STG.E.64 desc[UR6][R4.64], R6 ;  /* 0x0000000604007986 */ /* 0x0205e2000c101b06 */
[----:B------:R-:W-:-:S07]  /*3680*/  IADD3 R3, PT, PT, R3, 0x80, RZ ;  /* 0x0000008003037810 */ /* 0x000fce0007ffe0ff */
.L_x_341:
[----:B------:R-:W-:-:S13]  /*3690*/  ISETP.GE.AND P0, PT, R3, UR4, PT ;  /* 0x0000000403007c0c */ /* 0x000fda000bf06270 */
[----:B------:R-:W-:Y:S05]  /*36a0*/  @P0 BREAK.RELIABLE B0 ;  /* 0x0000000000000942 */ /* 0x000fea0003800100 */
[----:B------:R-:W-:Y:S05]  /*36b0*/  @P0 BRA `(.L_x_346) ;  /* 0x0000000800380947 */ /* 0x000fea0003800000 */
[----:B------:R-:W-:Y:S05]  /*36c0*/  BSYNC.RELIABLE B0 ;  /* 0x0000000000007941 */ /* 0x000fea0003800100 */
.L_x_320:
[----:B012---:R-:W0:Y:S02]  /*36d0*/  LDC.64 R4, c[0x0][0x5e8] ;  /* 0x00017a00ff047b82 */ /* 0x007e240000000a00 */
        /* <DEDUP_REMOVED lines=10> */
.L_x_352:
        /* <DEDUP_REMOVED lines=58> */
.L_x_351:
        /* <DEDUP_REMOVED lines=35> */
.L_x_354:
        /* <DEDUP_REMOVED lines=35> */
.L_x_353:
[----:B-----5:R3:W-:Y:S01]  /*3f80*/  STG.E.64 desc[UR6][R4.64], R6 ;  /* 0x0000000604007986 */ /* 0x0207e2000c101b06 */
[----:B------:R-:W-:-:S07]  /*3f90*/  IADD3 R3, PT, PT, R3, 0x80, RZ ;  /* 0x0000008003037810 */ /* 0x000fce0007ffe0ff */
.L_x_346:
[----:B------:R-:W-:Y:S05]  /*3fa0*/  BSYNC.RECONVERGENT B1 ;  /* 0x0000000000017941 */ /* 0x000fea0003800200 */
.L_x_319:
[----:B------:R-:W-:Y:S05]  /*3fb0*/  WARPSYNC.ALL ;  /* 0x0000000000007948 */ /* 0x000fea0003800000 */
[----:B------:R-:W-:-:S13]  /*3fc0*/  ISETP.GE.AND P0, PT, R3, UR4, PT ;  /* 0x0000000403007c0c */ /* 0x000fda000bf06270 */
[----:B------:R-:W-:Y:S05]  /*3fd0*/  @P0 EXIT ;  /* 0x000000000000094d */ /* 0x000fea0003800000 */
[----:B0123--:R-:W0:Y:S02]  /*3fe0*/  LDC.64 R4, c[0x0][0x5e8] ;  /* 0x00017a00ff047b82 */ /* 0x00fe240000000a00 */
        /* <DEDUP_REMOVED lines=9> */
.L_x_356:
        /* <DEDUP_REMOVED lines=10> */
[C---:B---3--:R-:W-:Y:S01]  /*4120*/  IMAD.WIDE R12, R29.reuse, 0x8, R14 ;  /* 0x000000081d0c7825 */ /* 0x048fe200078e020e */
[----:B------:R-:W3:Y:S03]  /*4130*/  LDG.E R32, desc[UR6][R40.64] ;  /* 0x0000000628207981 */ /* 0x000ee6000c1e1900 */
[C---:B------:R-:W-:Y:S01]  /*4140*/  IMAD.WIDE R38, R28.reuse, 0x4, R40 ;  /* 0x000000041c267825 */ /* 0x040fe200078e0228 */
[----:B------:R-:W4:Y:S03]  /*4150*/  LDG.E.64 R14, desc[UR6][R14.64] ;  /* 0x000000060e0e7981 */ /* 0x000f26000c1e1b00 */
[C---:B------:R-:W-:Y:S01]  /*4160*/  IMAD.WIDE R10, R29.reuse, 0x8, R12 ;  /* 0x000000081d0a7825 */ /* 0x040fe200078e020c */
[----:B------:R1:W3:Y:S03]  /*4170*/  LDG.E R33, desc[UR6][R38.64] ;  /* 0x0000000626217981 */ /* 0x0002e6000c1e1900 */
[----:B------:R-:W-:Y:S01]  /*4180*/  IMAD.WIDE R34, R28, 0x4, R38 ;  /* 0x000000041c227825 */ /* 0x000fe200078e0226 */
[----:B------:R-:W2:Y:S03]  /*4190*/  LDG.E.64 R12, desc[UR6][R12.64] ;  /* 0x000000060c0c7981 */ /* 0x000ea6000c1e1b00 */
[----:B------:R-:W-:-:S02]  /*41a0*/  IMAD.WIDE R8, R29, 0x8, R10 ;  /* 0x000000081d087825 */ /* 0x000fc400078e020a */
[----:B------:R-:W3:Y:S02]  /*41b0*/  LDG.E.64 R10, desc[UR6][R10.64] ;  /* 0x000000060a0a7981 */ /* 0x000ee4000c1e1b00 */
[C---:B------:R-:W-:Y:S02]  /*41c0*/  IMAD.WIDE R16, R29.reuse, 0x8, R8 ;  /* 0x000000081d107825 */ /* 0x040fe400078e0208 */
[----:B------:R-:W3:Y:S02]  /*41d0*/  LDG.E.64 R8, desc[UR6][R8.64] ;  /* 0x0000000608087981 */ /* 0x000ee4000c1e1b00 */
[----:B------:R-:W-:Y:S02]  /*41e0*/  IMAD.WIDE R22, R28, 0x4, R34 ;  /* 0x000000041c167825 */ /* 0x000fe400078e0222 */
[----:B------:R4:W3:Y:S02]  /*41f0*/  LDG.E R34, desc[UR6][R34.64] ;  /* 0x0000000622227981 */ /* 0x0008e4000c1e1900 */
[----:B------:R-:W-:-:S02]  /*4200*/  IMAD.WIDE R20, R29, 0x8, R16 ;  /* 0x000000081d147825 */ /* 0x000fc400078e0210 */
[----:B------:R-:W3:Y:S02]  /*4210*/  LDG.E.64 R16, desc[UR6][R16.64] ;  /* 0x0000000610107981 */ /* 0x000ee4000c1e1b00 */
[C---:B0-----:R-:W-:Y:S02]  /*4220*/  IMAD.WIDE R36, R28.reuse, 0x4, R22 ;  /* 0x000000041c247825 */ /* 0x041fe400078e0216 */
        /* <DEDUP_REMOVED lines=30> */
.L_x_355:
        /* <DEDUP_REMOVED lines=35> */
.L_x_358:
        /* <DEDUP_REMOVED lines=18> */
[----:B------:R-:W-:-:S04]  /*4760*/  @P0 IMAD.WIDE R16, R17, 0x4, R12 ;  /* 0x0000000411100825 */ /* 0x000fc800078e020c */
[C---:B----4-:R-:W-:Y:S02]  /*4770*/  @!P1 IMAD R3, R26.reuse, R23, RZ ;  /* 0x000000171a039224 */ /* 0x050fe400078e02ff */
[----:B------:R-:W-:Y:S01]  /*4780*/  @!P1 IMAD R9, R26, R25, RZ ;  /* 0x000000191a099224 */ /* 0x000fe200078e02ff */
[----:B------:R-:W4:Y:S01]  /*4790*/  @P0 LDG.E R16, desc[UR6][R16.64] ;  /* 0x0000000610100981 */ /* 0x000f22000c1e1900 */
[----:B------:R-:W-:-:S03]  /*47a0*/  @P0 IMAD.WIDE R14, R15, 0x8, R10 ;  /* 0x000000080f0e0825 */ /* 0x000fc600078e020a */
        /* <DEDUP_REMOVED lines=12> */
.L_x_357:
[----:B-----5:R-:W-:Y:S01]  /*4870*/  STG.E.64 desc[UR6][R4.64], R6 ;  /* 0x0000000604007986 */ /* 0x020fe2000c101b06 */
[----:B------:R-:W-:Y:S05]  /*4880*/  EXIT ;  /* 0x000000000000794d */ /* 0x000fea0003800000 */
.L_x_318:
[----:B------:R-:W0:Y:S02]  /*4890*/  LDC R0, c[0x0][0x600] ;  /* 0x00018000ff007b82 */ /* 0x000e240000000800 */
[----:B0-----:R-:W-:-:S13]  /*48a0*/  ISETP.GE.AND P0, PT, R0, 0x1, PT ;  /* 0x000000010000780c */ /* 0x001fda0003f06270 */
[----:B------:R-:W-:Y:S05]  /*48b0*/  @!P0 EXIT ;  /* 0x000000000000894d */ /* 0x000fea0003800000 */
[----:B------:R-:W0:Y:S01]  /*48c0*/  LDCU UR4, c[0x0][0x380] ;  /* 0x00007000ff0477ac */ /* 0x000e220008000800 */
[----:B------:R-:W-:Y:S01]  /*48d0*/  IADD3 R2, PT, PT, R2, -0x1, RZ ;  /* 0xffffffff02027810 */ /* 0x000fe20007ffe0ff */
[----:B------:R-:W-:Y:S01]  /*48e0*/  BSSY.RECONVERGENT B1, `(.L_x_359) ;  /* 0x0000d6c000017945 */ /* 0x000fe20003800200 */
[----:B------:R-:W-:-:S03]  /*48f0*/  LOP3.LUT R4, R0, 0x3, RZ, 0xc0, !PT ;  /* 0x0000000300047812 */ /* 0x000fc600078ec0ff */
[----:B------:R-:W-:Y:S01]  /*4900*/  BSSY.RELIABLE B0, `(.L_x_360) ;  /* 0x0000b81000007945 */ /* 0x000fe20003800100 */
[----:B------:R-:W-:Y:S02]  /*4910*/  VIMNMX.U32 R7, PT, PT, R2, 0x18, PT ;  /* 0x0000001802077848 */ /* 0x000fe40003fe0000 */
[----:B------:R-:W-:Y:S02]  /*4920*/  LOP3.LUT R5, R0, 0x7, RZ, 0xc0, !PT ;  /* 0x0000000700057812 */ /* 0x000fe400078ec0ff */
[----:B------:R-:W-:Y:S02]  /*4930*/  IADD3 R6, PT, PT, R4, -0x1, RZ ;  /* 0xffffffff04067810 */ /* 0x000fe40007ffe0ff */
        /* <DEDUP_REMOVED lines=336> */
[----:B------:R-:W-:-:S05]  /*5e40*/  @P0 MOV R10, RZ ;  /* 0x000000ff000a0202 */ /* 0x000fca0000000f00 */
[----:B------:R-:W1:Y:S08]  /*5e50*/  @P0 LDC.64 R20, c[0x0][0x5d8] ;  /* 0x00017600ff140b82 */ /* 0x000e700000000a00 */
[----:B------:R-:W5:Y:S01]  /*5e60*/  @P0 LDC R14, c[0x0][0x5e0] ;  /* 0x00017800ff0e0b82 */ /* 0x000f620000000800 */
[----:B---3--:R-:W-:-:S05]  /*5e70*/  @P0 IMAD.HI.U32 R8, R11, R12, R10 ;  /* 0x0000000c0b080227 */ /* 0x008fca00078e000a */
[----:B------:R-:W-:Y:S02]  /*5e80*/  @P0 SHF.R.U32.HI R8, RZ, R13, R8 ;  /* 0x0000000dff080219 */ /* 0x000fe40000011608 */
[----:B------:R-:W-:Y:S02]  /*5e90*/  IADD3 R13, PT, PT, -R11, RZ, RZ ;  /* 0x000000ff0b0d7210 */ /* 0x000fe40007ffe1ff */
[----:B------:R-:W-:-:S03]  /*5ea0*/  @P0 IADD3 R10, PT, PT, -R8, RZ, RZ ;  /* 0x000000ff080a0210 */ /* 0x000fc60007ffe1ff */
[----:B------:R-:W-:Y:S02]  /*5eb0*/  IMAD R9, R13, UR8, R9 ;  /* 0x000000080d097c24 */ /* 0x000fe4000f8e0209 */
[----:B----4-:R-:W-:Y:S02]  /*5ec0*/  @P0 IMAD R11, R10, R17, R11 ;  /* 0x000000110a0b0224 */ /* 0x010fe400078e020b */
[C---:B0-----:R-:W-:Y:S02]  /*5ed0*/  IMAD R15, R9.reuse, UR9, R15 ;  /* 0x00000009090f7c24 */ /* 0x041fe4000f8e020f */
[C---:B--2---:R-:W-:Y:S02]  /*5ee0*/  IMAD R16, R9.reuse, UR10, R16 ;  /* 0x0000000a09107c24 */ /* 0x044fe4000f8e0210 */
[----:B------:R-:W-:Y:S02]  /*5ef0*/  IMAD R18, R9, UR11, R18 ;  /* 0x0000000b09127c24 */ /* 0x000fe4000f8e0212 */
[----:B-1----:R-:W-:-:S02]  /*5f00*/  @P0 IMAD R15, R11, R20, R15 ;  /* 0x000000140b0f0224 */ /* 0x002fc400078e020f */
[C---:B------:R-:W-:Y:S02]  /*5f10*/  @P0 IMAD R16, R11.reuse, R21, R16 ;  /* 0x000000150b100224 */ /* 0x040fe400078e0210 */
[----:B-----5:R-:W-:-:S07]  /*5f20*/  @P0 IMAD R18, R11, R14, R18 ;  /* 0x0000000e0b120224 */ /* 0x020fce00078e0212 */
.L_x_362:
[----:B------:R-:W0:Y:S02]  /*5f30*/  LDCU.64 UR8, c[0x0][0x5e8] ;  /* 0x0000bd00ff0877ac */ /* 0x000e240008000a00 */
[----:B0-----:R-:W-:-:S04]  /*5f40*/  IADD3 R14, P0, PT, R15, UR8, RZ ;  /* 0x000000080f0e7c10 */ /* 0x001fc8000ff1e0ff */
[----:B------:R-:W-:Y:S01]  /*5f50*/  IADD3.X R15, PT, PT, RZ, UR9, RZ, P0, !PT ;  /* 0x00000009ff0f7c10 */ /* 0x000fe200087fe4ff */
[----:B------:R-:W0:Y:S04]  /*5f60*/  LDCU.128 UR8, c[0x0][0x5f0] ;  /* 0x0000be00ff0877ac */ /* 0x000e280008000c00 */
[----:B------:R1:W5:Y:S01]  /*5f70*/  LDG.E.64 R24, desc[UR6][R14.64] ;  /* 0x000000060e187981 */ /* 0x000362000c1e1b00 */
        /* <DEDUP_REMOVED lines=8> */
[----:B------:R-:W-:Y:S01]  /*6000*/  LOP3.LUT R9, R0, 0x7ffffff8, RZ, 0xc0, !PT ;  /* 0x7ffffff800097812 */ /* 0x000fe200078ec0ff */
[----:B------:R-:W-:Y:S01]  /*6010*/  HFMA2 R8, -RZ, RZ, 0, 0 ;  /* 0x00000000ff087431 */ /* 0x000fe200000001ff */
[----:B------:R-:W-:Y:S02]  /*6020*/  MOV R11, RZ ;  /* 0x000000ff000b7202 */ /* 0x000fe40000000f00 */
[----:B------:R-:W-:-:S07]  /*6030*/  IADD3 R10, PT, PT, -R9, RZ, RZ ;  /* 0x000000ff090a7210 */ /* 0x000fce0007ffe1ff */
.L_x_364:
[----:B------:R-:W0:Y:S01]  /*6040*/  LDC R13, c[0x0][0x608] ;  /* 0x00018200ff0d7b82 */ /* 0x000e220000000800 */
[----:B------:R-:W-:-:S04]  /*6050*/  IMAD.WIDE R26, R8, 0x4, R18 ;  /* 0x00000004081a7825 */ /* 0x000fc800078e0212 */
[----:B------:R-:W-:Y:S01]  /*6060*/  IMAD.WIDE R20, R11, 0x8, R16 ;  /* 0x000000080b147825 */ /* 0x000fe200078e0210 */
[----:B------:R1:W2:Y:S02]  /*6070*/  LDG.E R40, desc[UR6][R26.64] ;  /* 0x000000061a287981 */ /* 0x0002a4000c1e1900 */
[----:B------:R-:W3:Y:S01]  /*6080*/  LDC R12, c[0x0][0x604] ;  /* 0x00018100ff0c7b82 */ /* 0x000ee20000000800 */
[----:B0-----:R-:W-:-:S05]  /*6090*/  IMAD.WIDE R38, R13, 0x4, R26 ;  /* 0x000000040d267825 */ /* 0x001fca00078e021a */
[----:B------:R0:W4:Y:S01]  /*60a0*/  LDG.E R41, desc[UR6][R38.64] ;  /* 0x0000000626297981 */ /* 0x000122000c1e1900 */
[----:B------:R-:W-:-:S04]  /*60b0*/  IMAD.WIDE R36, R13, 0x4, R38 ;  /* 0x000000040d247825 */ /* 0x000fc800078e0226 */
[C---:B---3--:R-:W-:Y:S01]  /*60c0*/  IMAD.WIDE R34, R12.reuse, 0x8, R20 ;  /* 0x000000080c227825 */ /* 0x048fe200078e0214 */
[----:B------:R3:W4:Y:S03]  /*60d0*/  LDG.E R46, desc[UR6][R36.64] ;  /* 0x00000006242e7981 */ /* 0x000726000c1e1900 */
[C---:B------:R-:W-:Y:S01]  /*60e0*/  IMAD.WIDE R22, R13.reuse, 0x4, R36 ;  /* 0x000000040d167825 */ /* 0x040fe200078e0224 */
[----:B------:R-:W2:Y:S03]  /*60f0*/  LDG.E.64 R20, desc[UR6][R20.64] ;  /* 0x0000000614147981 */ /* 0x000ea6000c1e1b00 */
[C---:B------:R-:W-:Y:S01]  /*6100*/  IMAD.WIDE R32, R12.reuse, 0x8, R34 ;  /* 0x000000080c207825 */ /* 0x040fe200078e0222 */
[----:B------:R3:W4:Y:S03]  /*6110*/  LDG.E R47, desc[UR6][R22.64] ;  /* 0x00000006162f7981 */ /* 0x000726000c1e1900 */
[----:B------:R-:W-:Y:S01]  /*6120*/  IMAD.WIDE R48, R13, 0x4, R22 ;  /* 0x000000040d307825 */ /* 0x000fe200078e0216 */
[----:B------:R-:W4:Y:S03]  /*6130*/  LDG.E.64 R34, desc[UR6][R34.64] ;  /* 0x0000000622227981 */ /* 0x000f26000c1e1b00 */
[----:B------:R-:W-:-:S02]  /*6140*/  IMAD.WIDE R30, R12, 0x8, R32 ;  /* 0x000000080c1e7825 */ /* 0x000fc400078e0220 */
[----:B------:R-:W4:Y:S02]  /*6150*/  LDG.E.64 R32, desc[UR6][R32.64] ;  /* 0x0000000620207981 */ /* 0x000f24000c1e1b00 */
[C---:B------:R-:W-:Y:S02]  /*6160*/  IMAD.WIDE R28, R12.reuse, 0x8, R30 ;  /* 0x000000080c1c7825 */ /* 0x040fe400078e021e */
[----:B------:R-:W4:Y:S02]  /*6170*/  LDG.E.64 R30, desc[UR6][R30.64] ;  /* 0x000000061e1e7981 */ /* 0x000f24000c1e1b00 */
[----:B------:R-:W-:Y:S02]  /*6180*/  IMAD.WIDE R44, R13, 0x4, R48 ;  /* 0x000000040d2c7825 */ /* 0x000fe400078e0230 */
[----:B------:R2:W4:Y:S02]  /*6190*/  LDG.E R48, desc[UR6][R48.64] ;  /* 0x0000000630307981 */ /* 0x000524000c1e1900 */
[----:B-1----:R-:W-:-:S02]  /*61a0*/  IMAD.WIDE R26, R12, 0x8, R28 ;  /* 0x000000080c1a7825 */ /* 0x002fc400078e021c */
[----:B------:R-:W4:Y:S02]  /*61b0*/  LDG.E.64 R28, desc[UR6][R28.64] ;  /* 0x000000061c1c7981 */ /* 0x000f24000c1e1b00 */
[C---:B------:R-:W-:Y:S02]  /*61c0*/  IMAD.WIDE R42, R13.reuse, 0x4, R44 ;  /* 0x000000040d2a7825 */ /* 0x040fe400078e022c */
[----:B------:R-:W4:Y:S02]  /*61d0*/  LDG.E R44, desc[UR6][R44.64] ;  /* 0x000000062c2c7981 */ /* 0x000f24000c1e1900 */
[----:B0-----:R-:W-:Y:S02]  /*61e0*/  IMAD.WIDE R38, R12, 0x8, R26 ;  /* 0x000000080c267825 */ /* 0x001fe400078e021a */
[----:B------:R-:W4:Y:S02]  /*61f0*/  LDG.E.64 R26, desc[UR6][R26.64] ;  /* 0x000000061a1a7981 */ /* 0x000f24000c1e1b00 */
[----:B---3--:R-:W-:-:S02]  /*6200*/  IMAD.WIDE R36, R13, 0x4, R42 ;  /* 0x000000040d247825 */ /* 0x008fc400078e022a */
        /* <DEDUP_REMOVED lines=9> */
[-C--:B--2--5:R-:W-:Y:S01]  /*62a0*/  FFMA.FTZ R49, R20, R40.reuse, R24 ;  /* 0x0000002814317223 */ /* 0x0a4fe20000010018 */
[----:B------:R-:W-:-:S03]  /*62b0*/  FFMA.FTZ R40, R21, R40, R25 ;  /* 0x0000002815287223 */ /* 0x000fc60000010019 */
[-C--:B----4-:R-:W-:Y:S01]  /*62c0*/  FFMA.FTZ R49, R34, R41.reuse, R49 ;  /* 0x0000002922317223 */ /* 0x090fe20000010031 */
        /* <DEDUP_REMOVED lines=9> */
[-C--:B---3--:R-:W-:Y:S01]  /*6360*/  FFMA.FTZ R49, R38, R50.reuse, R49 ;  /* 0x0000003226317223 */ /* 0x088fe20000010031 */
[----:B------:R-:W-:-:S03]  /*6370*/  FFMA.FTZ R40, R39, R50, R40 ;  /* 0x0000003227287223 */ /* 0x000fc60000010028 */
[-C--:B------:R-:W-:Y:S01]  /*6380*/  FFMA.FTZ R24, R22, R36.reuse, R49 ;  /* 0x0000002416187223 */ /* 0x080fe20000010031 */
[----:B------:R-:W-:Y:S01]  /*6390*/  FFMA.FTZ R25, R23, R36, R40 ;  /* 0x0000002417197223 */ /* 0x000fe20000010028 */
[----:B------:R-:W-:Y:S06]  /*63a0*/  @P1 BRA `(.L_x_364) ;  /* 0xfffffffc00241947 */ /* 0x000fec000383ffff */
.L_x_363:
        /* <DEDUP_REMOVED lines=8> */
[----:B-1----:R-:W-:Y:S02]  /*6430*/  IMAD R21, R9, R31, RZ ;  /* 0x0000001f09157224 */ /* 0x002fe400078e02ff */
[----:B------:R-:W-:Y:S02]  /*6440*/  IMAD.WIDE R26, R33, 0x4, R22 ;  /* 0x00000004211a7825 */ /* 0x000fe400078e0216 */
[----:B------:R-:W2:Y:S02]  /*6450*/  LDG.E R22, desc[UR6][R22.64] ;  /* 0x0000000616167981 */ /* 0x000ea4000c1e1900 */
[----:B------:R-:W-:-:S04]  /*6460*/  IMAD.WIDE R20, R21, 0x8, R16 ;  /* 0x0000000815147825 */ /* 0x000fc800078e0210 */
        /* <DEDUP_REMOVED lines=21> */
.L_x_366:
[----:B------:R-:W-:Y:S05]  /*65c0*/  @!P1 BRA `(.L_x_365) ;  /* 0x0000000000789947 */ /* 0x000fea0003800000 */
[----:B------:R-:W-:Y:S02]  /*65d0*/  ISETP.NE.AND P0, PT, R6, RZ, PT ;  /* 0x000000ff0600720c */ /* 0x000fe40003f05270 */
[----:B------:R-:W-:-:S04]  /*65e0*/  LOP3.LUT R8, R0, 0x1, RZ, 0xc0, !PT ;  /* 0x0000000100087812 */ /* 0x000fc800078ec0ff */
[----:B------:R-:W-:-:S07]  /*65f0*/  ISETP.NE.U32.AND P1, PT, R8, 0x1, PT ;  /* 0x000000010800780c */ /* 0x000fce0003f25070 */
[----:B------:R-:W0:Y:S08]  /*6600*/  @P0 LDC R20, c[0x0][0x608] ;  /* 0x00018200ff140b82 */ /* 0x000e300000000800 */
[----:B------:R-:W1:Y:S08]  /*6610*/  @P0 LDC R8, c[0x0][0x604] ;  /* 0x00018100ff080b82 */ /* 0x000e700000000800 */
[----:B------:R-:W2:Y:S08]  /*6620*/  @!P1 LDC R26, c[0x0][0x604] ;  /* 0x00018100ff1a9b82 */ /* 0x000eb00000000800 */
[----:B------:R-:W3:Y:S01]  /*6630*/  @!P1 LDC R28, c[0x0][0x608] ;  /* 0x00018200ff1c9b82 */ /* 0x000ee20000000800 */
[----:B0-----:R-:W-:-:S04]  /*6640*/  @P0 IMAD R13, R9, R20, RZ ;  /* 0x00000014090d0224 */ /* 0x001fc800078e02ff */
[----:B------:R-:W-:-:S04]  /*6650*/  @P0 IMAD.WIDE R12, R13, 0x4, R18 ;  /* 0x000000040d0c0825 */ /* 0x000fc800078e0212 */
[C---:B-1----:R-:W-:Y:S01]  /*6660*/  @P0 IMAD R11, R9.reuse, R8, RZ ;  /* 0x00000008090b0224 */ /* 0x042fe200078e02ff */
[----:B------:R-:W-:Y:S01]  /*6670*/  @P0 IADD3 R9, PT, PT, R9, 0x2, RZ ;  /* 0x0000000209090810 */ /* 0x000fe20007ffe0ff */
[----:B------:R-:W-:Y:S01]  /*6680*/  @P0 IMAD.WIDE R20, R20, 0x4, R12 ;  /* 0x0000000414140825 */ /* 0x000fe200078e020c */
[----:B------:R-:W4:Y:S03]  /*6690*/  @P0 LDG.E R22, desc[UR6][R12.64] ;  /* 0x000000060c160981 */ /* 0x000f26000c1e1900 */
[----:B------:R-:W-:Y:S02]  /*66a0*/  @P0 IMAD.WIDE R10, R11, 0x8, R16 ;  /* 0x000000080b0a0825 */ /* 0x000fe400078e0210 */
[----:B------:R-:W4:Y:S02]  /*66b0*/  @P0 LDG.E R20, desc[UR6][R20.64] ;  /* 0x0000000614140981 */ /* 0x000f24000c1e1900 */
[----:B--2---:R-:W-:-:S02]  /*66c0*/  @!P1 IMAD R23, R9, R26, RZ ;  /* 0x0000001a09179224 */ /* 0x004fc400078e02ff */
[----:B---3--:R-:W-:Y:S02]  /*66d0*/  @!P1 IMAD R27, R9, R28, RZ ;  /* 0x0000001c091b9224 */ /* 0x008fe400078e02ff */
[----:B------:R-:W-:Y:S02]  /*66e0*/  @P0 IMAD.WIDE R8, R8, 0x8, R10 ;  /* 0x0000000808080825 */ /* 0x000fe400078e020a */
[----:B------:R-:W4:Y:S02]  /*66f0*/  @P0 LDG.E.64 R10, desc[UR6][R10.64] ;  /* 0x000000060a0a0981 */ /* 0x000f24000c1e1b00 */
[----:B------:R-:W-:Y:S02]  /*6700*/  @!P1 IMAD.WIDE R18, R27, 0x4, R18 ;  /* 0x000000041b129825 */ /* 0x000fe400078e0212 */
[----:B------:R-:W2:Y:S02]  /*6710*/  @P0 LDG.E.64 R8, desc[UR6][R8.64] ;  /* 0x0000000608080981 */ /* 0x000ea4000c1e1b00 */
[----:B------:R-:W-:-:S02]  /*6720*/  @!P1 IMAD.WIDE R16, R23, 0x8, R16 ;  /* 0x0000000817109825 */ /* 0x000fc400078e0210 */
[----:B------:R-:W3:Y:S04]  /*6730*/  @!P1 LDG.E R18, desc[UR6][R18.64] ;  /* 0x0000000612129981 */ /* 0x000ee8000c1e1900 */
[----:B------:R-:W3:Y:S01]  /*6740*/  @!P1 LDG.E.64 R16, desc[UR6][R16.64] ;  /* 0x0000000610109981 */ /* 0x000ee2000c1e1b00 */
[-C--:B----45:R-:W-:Y:S01]  /*6750*/  @P0 FFMA.FTZ R13, R10, R22.reuse, R24 ;  /* 0x000000160a0d0223 */ /* 0x0b0fe20000010018 */
[----:B------:R-:W-:-:S03]  /*6760*/  @P0 FFMA.FTZ R22, R11, R22, R25 ;  /* 0x000000160b160223 */ /* 0x000fc60000010019 */
[-C--:B--2---:R-:W-:Y:S01]  /*6770*/  @P0 FFMA.FTZ R24, R8, R20.reuse, R13 ;  /* 0x0000001408180223 */ /* 0x084fe2000001000d */
[----:B------:R-:W-:-:S03]  /*6780*/  @P0 FFMA.FTZ R25, R9, R20, R22 ;  /* 0x0000001409190223 */ /* 0x000fc60000010016 */
[-C--:B---3--:R-:W-:Y:S01]  /*6790*/  @!P1 FFMA.FTZ R24, R16, R18.reuse, R24 ;  /* 0x0000001210189223 */ /* 0x088fe20000010018 */
[----:B------:R-:W-:-:S07]  /*67a0*/  @!P1 FFMA.FTZ R25, R17, R18, R25 ;  /* 0x0000001211199223 */ /* 0x000fce0000010019 */
.L_x_365:
[----:B-----5:R0:W-:Y:S01]  /*67b0*/  STG.E.64 desc[UR6][R14.64], R24 ;  /* 0x000000180e007986 */ /* 0x0201e2000c101b06 */
        /* <DEDUP_REMOVED lines=351> */
.L_x_368:
        /* <DEDUP_REMOVED lines=17> */
.L_x_370:
        /* <DEDUP_REMOVED lines=55> */
.L_x_369:
        /* <DEDUP_REMOVED lines=33> */
.L_x_372:
        /* <DEDUP_REMOVED lines=31> */
.L_x_371:
[----:B-----5:R0:W-:Y:S01]  /*8630*/  STG.E.64 desc[UR6][R14.64], R24 ;  /* 0x000000180e007986 */ /* 0x0201e2000c101b06 */
[----:B------:R-:W-:-:S07]  /*8640*/  IADD3 R3, PT, PT, R3, 0x80, RZ ;  /* 0x0000008003037810 */ /* 0x000fce0007ffe0ff */
.L_x_361:
        /* <DEDUP_REMOVED lines=350> */
.L_x_374:
        /* <DEDUP_REMOVED lines=15> */
[----:B------:R-:W-:Y:S01]  /*9d20*/  BSSY.RECONVERGENT B2, `(.L_x_375) ;  /* 0x000003a000027945 */ /* 0x000fe20003800200 */
[----:B------:R-:W-:Y:S02]  /*9d30*/  MOV R11, RZ ;  /* 0x000000ff000b7202 */ /* 0x000fe40000000f00 */
[----:B------:R-:W-:-:S07]  /*9d40*/  IADD3 R10, PT, PT, -R9, RZ, RZ ;  /* 0x000000ff090a7210 */ /* 0x000fce0007ffe1ff */
.L_x_376:
        /* <DEDUP_REMOVED lines=55> */
[----:B------:R-:W-:Y:S05]  /*a0c0*/  BSYNC.RECONVERGENT B2 ;  /* 0x0000000000027941 */ /* 0x000fea0003800200 */
.L_x_375:
        /* <DEDUP_REMOVED lines=33> */
.L_x_378:
        /* <DEDUP_REMOVED lines=31> */
.L_x_377:
[----:B-----5:R0:W-:Y:S01]  /*a4d0*/  STG.E.64 desc[UR6][R14.64], R24 ;  /* 0x000000180e007986 */ /* 0x0201e2000c101b06 */
[----:B------:R-:W-:-:S07]  /*a4e0*/  IADD3 R3, PT, PT, R3, 0x80, RZ ;  /* 0x0000008003037810 */ /* 0x000fce0007ffe0ff */
.L_x_367:
        /* <DEDUP_REMOVED lines=350> */
.L_x_380:
        /* <DEDUP_REMOVED lines=18> */
.L_x_382:
        /* <DEDUP_REMOVED lines=56> */
.L_x_381:
        /* <DEDUP_REMOVED lines=33> */
.L_x_384:
        /* <DEDUP_REMOVED lines=31> */
.L_x_383:
[----:B-----5:R1:W-:Y:S01]  /*c370*/  STG.E.64 desc[UR6][R14.64], R24 ;  /* 0x000000180e007986 */ /* 0x0203e2000c101b06 */
[----:B------:R-:W-:-:S07]  /*c380*/  IADD3 R3, PT, PT, R3, 0x80, RZ ;  /* 0x0000008003037810 */ /* 0x000fce0007ffe0ff */
.L_x_373:
        /* <DEDUP_REMOVED lines=350> */
.L_x_386:
        /* <DEDUP_REMOVED lines=18> */
.L_x_388:
        /* <DEDUP_REMOVED lines=56> */
.L_x_387:
        /* <DEDUP_REMOVED lines=33> */
.L_x_390:
        /* <DEDUP_REMOVED lines=31> */
.L_x_389:
[----:B-----5:R1:W-:Y:S01]  /*e210*/  STG.E.64 desc[UR6][R14.64], R24 ;  /* 0x000000180e007986 */ /* 0x0203e2000c101b06 */
[----:B------:R-:W-:-:S07]  /*e220*/  IADD3 R3, PT, PT, R3, 0x80, RZ ;  /* 0x0000008003037810 */ /* 0x000fce0007ffe0ff */
.L_x_379:
        /* <DEDUP_REMOVED lines=351> */
.L_x_392:
        /* <DEDUP_REMOVED lines=18> */
.L_x_394:
        /* <DEDUP_REMOVED lines=56> */
.L_x_393:
        /* <DEDUP_REMOVED lines=33> */
.L_x_396:
        /* <DEDUP_REMOVED lines=31> */
.L_x_395:
[----:B-----5:R2:W-:Y:S01]  /*100c0*/  STG.E.64 desc[UR6][R14.64], R24 ;  /* 0x000000180e007986 */ /* 0x0205e2000c101b06 */
[----:B------:R-:W-:-:S07]  /*100d0*/  IADD3 R3, PT, PT, R3, 0x80, RZ ;  /* 0x0000008003037810 */ /* 0x000fce0007ffe0ff */
.L_x_385:
[----:B------:R-:W-:-:S13]  /*100e0*/  ISETP.GE.AND P0, PT, R3, UR4, PT ;  /* 0x0000000403007c0c */ /* 0x000fda000bf06270 */
[----:B------:R-:W-:Y:S05]  /*100f0*/  @P0 BREAK.RELIABLE B0 ;  /* 0x0000000000000942 */ /* 0x000fea0003800100 */
[----:B------:R-:W-:Y:S05]  /*10100*/  @P0 BRA `(.L_x_391) ;  /* 0x0000001c00a40947 */ /* 0x000fea0003800000 */
[----:B------:R-:W-:Y:S05]  /*10110*/  BSYNC.RELIABLE B0 ;  /* 0x0000000000007941 */ /* 0x000fea0003800100 */
.L_x_360:
        /* <DEDUP_REMOVED lines=348> */
.L_x_397:
        /* <DEDUP_REMOVED lines=18> */
.L_x_399:
        /* <DEDUP_REMOVED lines=56> */
.L_x_398:
        /* <DEDUP_REMOVED lines=33> */
.L_x_401:
        /* <DEDUP_REMOVED lines=31> */
.L_x_400:
[----:B-----5:R3:W-:Y:S01]  /*11f80*/  STG.E.64 desc[UR6][R14.64], R24 ;  /* 0x000000180e007986 */ /* 0x0207e2000c101b06 */
[----:B------:R-:W-:-:S07]  /*11f90*/  IADD3 R3, PT, PT, R3, 0x80, RZ ;  /* 0x0000008003037810 */ /* 0x000fce0007ffe0ff */
.L_x_391:
[----:B------:R-:W-:Y:S05]  /*11fa0*/  BSYNC.RECONVERGENT B1 ;  /* 0x0000000000017941 */ /* 0x000fea0003800200 */
.L_x_359:
        /* <DEDUP_REMOVED lines=8> */
[----:B------:R-:W0:Y:S01]  /*12030*/  LDCU.64 UR10, c[0x0][0x4b8] ;  /* 0x00009700ff0a77ac */ /* 0x000e220008000a00 */
[----:B----4-:R-:W-:Y:S01]  /*12040*/  IMAD.HI.U32 R12, R3, UR4, R8 ;  /* 0x00000004030c7c27 */ /* 0x010fe2000f8e0008 */
[----:B------:R-:W4:Y:S04]  /*12050*/  LDCU UR4, c[0x0][0x4c0] ;  /* 0x00009800ff0477ac */ /* 0x000f280008000800 */
[----:B------:R-:W-:-:S04]  /*12060*/  SHF.R.U32.HI R13, RZ, UR5, R12 ;  /* 0x00000005ff0d7c19 */ /* 0x000fc8000801160c */
[----:B------:R-:W-:-:S05]  /*12070*/  IADD3 R10, PT, PT, -R13, RZ, RZ ;  /* 0x000000ff0d0a7210 */ /* 0x000fca0007ffe1ff */
[----:B-----5:R-:W-:-:S04]  /*12080*/  IMAD R10, R10, UR8, R3 ;  /* 0x000000080a0a7c24 */ /* 0x020fc8000f8e0203 */
[C---:B0-----:R-:W-:Y:S02]  /*12090*/  IMAD R3, R10.reuse, UR10, RZ ;  /* 0x0000000a0a037c24 */ /* 0x041fe4000f8e02ff */
[C---:B------:R-:W-:Y:S02]  /*120a0*/  IMAD R8, R10.reuse, UR11, RZ ;  /* 0x0000000b0a087c24 */ /* 0x040fe4000f8e02ff */
[----:B----4-:R-:W-:Y:S01]  /*120b0*/  IMAD R10, R10, UR4, RZ ;  /* 0x000000040a0a7c24 */ /* 0x010fe2000f8e02ff */
[----:B------:R-:W-:Y:S06]  /*120c0*/  @!P0 BRA `(.L_x_402) ;  /* 0x0000001400348947 */ /* 0x000fec0003800000 */
[----:B------:R-:W1:Y:S01]  /*120d0*/  LDCU.64 UR8, c[0x0][0x398] ;  /* 0x00007300ff0877ac */ /* 0x000e620008000a00 */
[----:B------:R-:W-:Y:S01]  /*120e0*/  HFMA2 R12, -RZ, RZ, 0, 0 ;  /* 0x00000000ff0c7431 */ /* 0x000fe200000001ff */
[----:B------:R-:W-:Y:S01]  /*120f0*/  ISETP.NE.AND P0, PT, R7, 0x2, PT ;  /* 0x000000020700780c */ /* 0x000fe20003f05270 */
[----:B------:R-:W0:Y:S01]  /*12100*/  LDCU UR4, c[0x0][0x3a0] ;  /* 0x00007400ff0477ac */ /* 0x000e220008000800 */
[----:B------:R-:W4:Y:S01]  /*12110*/  LDCU UR5, c[0x0][0x4c4] ;  /* 0x00009880ff0577ac */ /* 0x000f220008000800 */
[----:B------:R-:W5:Y:S01]  /*12120*/  LDCU.64 UR10, c[0x0][0x4c8] ;  /* 0x00009900ff0a77ac */ /* 0x000f620008000a00 */
[----:B-123--:R-:W-:-:S05]  /*12130*/  IMAD.HI.U32 R14, R13, UR9, R12 ;  /* 0x000000090d0e7c27 */ /* 0x00efca000f8e000c */
[----:B0-----:R-:W-:-:S04]  /*12140*/  SHF.R.U32.HI R15, RZ, UR4, R14 ;  /* 0x00000004ff0f7c19 */ /* 0x001fc8000801160e */
[----:B------:R-:W-:-:S05]  /*12150*/  IADD3 R9, PT, PT, -R15, RZ, RZ ;  /* 0x000000ff0f097210 */ /* 0x000fca0007ffe1ff */
[----:B------:R-:W-:-:S04]  /*12160*/  IMAD R13, R9, UR8, R13 ;  /* 0x00000008090d7c24 */ /* 0x000fc8000f8e020d */
[C---:B----4-:R-:W-:Y:S02]  /*12170*/  IMAD R3, R13.reuse, UR5, R3 ;  /* 0x000000050d037c24 */ /* 0x050fe4000f8e0203 */
[C---:B-----5:R-:W-:Y:S02]  /*12180*/  IMAD R8, R13.reuse, UR10, R8 ;  /* 0x0000000a0d087c24 */ /* 0x060fe4000f8e0208 */
        /* <DEDUP_REMOVED lines=321> */
.L_x_402:
[----:B------:R-:W0:Y:S01]  /*135a0*/  LDCU.64 UR4, c[0x0][0x5e8] ;  /* 0x0000bd00ff0477ac */ /* 0x000e220008000a00 */
[----:B------:R-:W4:Y:S01]  /*135b0*/  LDCU.128 UR8, c[0x0][0x5f0] ;  /* 0x0000be00ff0877ac */ /* 0x000f220008000c00 */
[----:B0-----:R-:W-:-:S04]  /*135c0*/  IADD3 R2, P0, PT, R3, UR4, RZ ;  /* 0x0000000403027c10 */ /* 0x001fc8000ff1e0ff */
[----:B------:R-:W-:-:S05]  /*135d0*/  IADD3.X R3, PT, PT, RZ, UR5, RZ, P0, !PT ;  /* 0x00000005ff037c10 */ /* 0x000fca00087fe4ff */
[----:B------:R0:W5:Y:S01]  /*135e0*/  LDG.E.64 R12, desc[UR6][R2.64] ;  /* 0x00000006020c7981 */ /* 0x000162000c1e1b00 */
[----:B------:R-:W-:Y:S02]  /*135f0*/  ISETP.GE.U32.AND P3, PT, R0, 0x8, PT ;  /* 0x000000080000780c */ /* 0x000fe40003f66070 */
[----:B----4-:R-:W-:Y:S02]  /*13600*/  IADD3 R8, P1, PT, R8, UR8, RZ ;  /* 0x0000000808087c10 */ /* 0x010fe4000ff3e0ff */
[----:B------:R-:W-:Y:S02]  /*13610*/  IADD3 R10, P2, PT, R10, UR10, RZ ;  /* 0x0000000a0a0a7c10 */ /* 0x000fe4000ff5e0ff */
[----:B------:R-:W-:Y:S02]  /*13620*/  IADD3.X R9, PT, PT, RZ, UR9, RZ, P1, !PT ;  /* 0x00000009ff097c10 */ /* 0x000fe40008ffe4ff */
[----:B------:R-:W-:Y:S02]  /*13630*/  IADD3.X R11, PT, PT, RZ, UR11, RZ, P2, !PT ;  /* 0x0000000bff0b7c10 */ /* 0x000fe400097fe4ff */
[----:B------:R-:W-:-:S02]  /*13640*/  ISETP.NE.AND P0, PT, R5, RZ, PT ;  /* 0x000000ff0500720c */ /* 0x000fc40003f05270 */
[----:B------:R-:W-:Y:S01]  /*13650*/  MOV R36, RZ ;  /* 0x000000ff00247202 */ /* 0x000fe20000000f00 */
[----:B0-----:R-:W-:Y:S10]  /*13660*/  @!P3 BRA `(.L_x_403) ;  /* 0x0000000000ecb947 */ /* 0x001ff40003800000 */
[----:B------:R-:W-:Y:S01]  /*13670*/  LOP3.LUT R36, R0, 0x7ffffff8, RZ, 0xc0, !PT ;  /* 0x7ffffff800247812 */ /* 0x000fe200078ec0ff */
[----:B------:R-:W-:Y:S01]  /*13680*/  HFMA2 R37, -RZ, RZ, 0, 0 ;  /* 0x00000000ff257431 */ /* 0x000fe200000001ff */
[----:B------:R-:W-:Y:S02]  /*13690*/  MOV R7, RZ ;  /* 0x000000ff00077202 */ /* 0x000fe40000000f00 */
[----:B------:R-:W-:-:S07]  /*136a0*/  IADD3 R46, PT, PT, -R36, RZ, RZ ;  /* 0x000000ff242e7210 */ /* 0x000fce0007ffe1ff */
.L_x_404:
[----:B------:R-:W0:Y:S01]  /*136b0*/  LDC R41, c[0x0][0x608] ;  /* 0x00018200ff297b82 */ /* 0x000e220000000800 */
[----:B-123--:R-:W-:-:S04]  /*136c0*/  IMAD.WIDE R24, R37, 0x4, R10 ;  /* 0x0000000425187825 */ /* 0x00efc800078e020a */
[----:B------:R-:W-:Y:S01]  /*136d0*/  IMAD.WIDE R14, R7, 0x8, R8 ;  /* 0x00000008070e7825 */ /* 0x000fe200078e0208 */
[----:B------:R-:W2:Y:S02]  /*136e0*/  LDG.E R43, desc[UR6][R24.64] ;  /* 0x00000006182b7981 */ /* 0x000ea4000c1e1900 */
[----:B------:R-:W1:Y:S01]  /*136f0*/  LDC R39, c[0x0][0x604] ;  /* 0x00018100ff277b82 */ /* 0x000e620000000800 */
[----:B0-----:R-:W-:-:S05]  /*13700*/  IMAD.WIDE R28, R41, 0x4, R24 ;  /* 0x00000004291c7825 */ /* 0x001fca00078e0218 */
[----:B------:R0:W3:Y:S01]  /*13710*/  LDG.E R42, desc[UR6][R28.64] ;  /* 0x000000061c2a7981 */ /* 0x0000e2000c1e1900 */
[----:B------:R-:W-:-:S04]  /*13720*/  IMAD.WIDE R32, R41, 0x4, R28 ;  /* 0x0000000429207825 */ /* 0x000fc800078e021c */
[----:B-1----:R-:W-:Y:S01]  /*13730*/  IMAD.WIDE R16, R39, 0x8, R14 ;  /* 0x0000000827107825 */ /* 0x002fe200078e020e */
[----:B------:R-:W4:Y:S03]  /*13740*/  LDG.E R40, desc[UR6][R32.64] ;  /* 0x0000000620287981 */ /* 0x000f26000c1e1900 */
[----:B------:R-:W-:Y:S01]  /*13750*/  IMAD.WIDE R30, R41, 0x4, R32 ;  /* 0x00000004291e7825 */ /* 0x000fe200078e0220 */
[----:B------:R-:W2:Y:S03]  /*13760*/  LDG.E.64 R14, desc[UR6][R14.64] ;  /* 0x000000060e0e7981 */ /* 0x000ea6000c1e1b00 */
[----:B------:R-:W-:Y:S01]  /*13770*/  IMAD.WIDE R18, R39, 0x8, R16 ;  /* 0x0000000827127825 */ /* 0x000fe200078e0210 */
[----:B------:R1:W4:Y:S03]  /*13780*/  LDG.E R38, desc[UR6][R30.64] ;  /* 0x000000061e267981 */ /* 0x000326000c1e1900 */
[----:B------:R-:W-:Y:S01]  /*13790*/  IMAD.WIDE R44, R41, 0x4, R30 ;  /* 0x00000004292c7825 */ /* 0x000fe200078e021e */
[----:B------:R-:W3:Y:S03]  /*137a0*/  LDG.E.64 R16, desc[UR6][R16.64] ;  /* 0x0000000610107981 */ /* 0x000ee6000c1e1b00 */
[----:B------:R-:W-:-:S02]  /*137b0*/  IMAD.WIDE R20, R39, 0x8, R18 ;  /* 0x0000000827147825 */ /* 0x000fc400078e0212 */
[----:B------:R-:W4:Y:S02]  /*137c0*/  LDG.E.64 R18, desc[UR6][R18.64] ;  /* 0x0000000612127981 */ /* 0x000f24000c1e1b00 */
[----:B------:R-:W-:Y:S02]  /*137d0*/  IMAD.WIDE R22, R39, 0x8, R20 ;  /* 0x0000000827167825 */ /* 0x000fe400078e0214 */
[----:B------:R-:W4:Y:S02]  /*137e0*/  LDG.E.64 R20, desc[UR6][R20.64] ;  /* 0x0000000614147981 */ /* 0x000f24000c1e1b00 */
[----:B------:R-:W-:Y:S02]  /*137f0*/  IMAD.WIDE R34, R41, 0x4, R44 ;  /* 0x0000000429227825 */ /* 0x000fe400078e022c */
[----:B------:R2:W4:Y:S02]  /*13800*/  LDG.E R44, desc[UR6][R44.64] ;  /* 0x000000062c2c7981 */ /* 0x000524000c1e1900 */
[----:B------:R-:W-:-:S02]  /*13810*/  IMAD.WIDE R26, R39, 0x8, R22 ;  /* 0x00000008271a7825 */ /* 0x000fc400078e0216 */
[----:B------:R-:W4:Y:S02]  /*13820*/  LDG.E.64 R22, desc[UR6][R22.64] ;  /* 0x0000000616167981 */ /* 0x000f24000c1e1b00 */
[----:B0-----:R-:W-:Y:S02]  /*13830*/  IMAD.WIDE R28, R41, 0x4, R34 ;  /* 0x00000004291c7825 */ /* 0x001fe400078e0222 */
[----:B------:R-:W4:Y:S02]  /*13840*/  LDG.E R34, desc[UR6][R34.64] ;  /* 0x0000000622227981 */ /* 0x000f24000c1e1900 */
[----:B------:R-:W-:Y:S02]  /*13850*/  IMAD.WIDE R24, R39, 0x8, R26 ;  /* 0x0000000827187825 */ /* 0x000fe400078e021a */
[----:B------:R-:W4:Y:S02]  /*13860*/  LDG.E.64 R26, desc[UR6][R26.64] ;  /* 0x000000061a1a7981 */ /* 0x000f24000c1e1b00 */
[----:B-1----:R-:W-:-:S02]  /*13870*/  IMAD.WIDE R30, R41, 0x4, R28 ;  /* 0x00000004291e7825 */ /* 0x002fc400078e021c */
[----:B------:R-:W4:Y:S02]  /*13880*/  LDG.E R47, desc[UR6][R28.64] ;  /* 0x000000061c2f7981 */ /* 0x000f24000c1e1900 */
[----:B------:R-:W-:Y:S02]  /*13890*/  IMAD.WIDE R32, R39, 0x8, R24 ;  /* 0x0000000827207825 */ /* 0x000fe400078e0218 */
[----:B------:R-:W4:Y:S04]  /*138a0*/  LDG.E.64 R24, desc[UR6][R24.64] ;  /* 0x0000000618187981 */ /* 0x000f28000c1e1b00 */
[----:B------:R-:W4:Y:S04]  /*138b0*/  LDG.E R30, desc[UR6][R30.64] ;  /* 0x000000061e1e7981 */ /* 0x000f28000c1e1900 */
[----:B------:R-:W4:Y:S01]  /*138c0*/  LDG.E.64 R32, desc[UR6][R32.64] ;  /* 0x0000000620207981 */ /* 0x000f22000c1e1b00 */
[----:B------:R-:W-:-:S04]  /*138d0*/  IADD3 R46, PT, PT, R46, 0x8, RZ ;  /* 0x000000082e2e7810 */ /* 0x000fc80007ffe0ff */
[----:B------:R-:W-:Y:S02]  /*138e0*/  ISETP.NE.AND P1, PT, R46, RZ, PT ;  /* 0x000000ff2e00720c */ /* 0x000fe40003f25270 */
[----:B------:R-:W-:Y:S02]  /*138f0*/  LEA R37, R41, R37, 0x3 ;  /* 0x0000002529257211 */ /* 0x000fe400078e18ff */
[----:B------:R-:W-:Y:S01]  /*13900*/  LEA R7, R39, R7, 0x3 ;  /* 0x0000000727077211 */ /* 0x000fe200078e18ff */
[-C--:B--2--5:R-:W-:Y:S01]  /*13910*/  FFMA.FTZ R45, R14, R43.reuse, R12 ;  /* 0x0000002b0e2d7223 */ /* 0x0a4fe2000001000c */
[----:B------:R-:W-:-:S03]  /*13920*/  FFMA.FTZ R12, R15, R43, R13 ;  /* 0x0000002b0f0c7223 */ /* 0x000fc6000001000d */
[-C--:B---3--:R-:W-:Y:S01]  /*13930*/  FFMA.FTZ R45, R16, R42.reuse, R45 ;  /* 0x0000002a102d7223 */ /* 0x088fe2000001002d */
        /* <DEDUP_REMOVED lines=14> */
.L_x_403:
[----:B------:R-:W-:Y:S05]  /*13a20*/  @!P0 BRA `(.L_x_405) ;  /* 0x0000000000fc8947 */ /* 0x000fea0003800000 */
[----:B------:R-:W-:Y:S02]  /*13a30*/  ISETP.GE.U32.AND P0, PT, R5, 0x4, PT ;  /* 0x000000040500780c */ /* 0x000fe40003f06070 */
[----:B------:R-:W-:-:S11]  /*13a40*/  ISETP.NE.AND P1, PT, R4, RZ, PT ;  /* 0x000000ff0400720c */ /* 0x000fd60003f25270 */
[----:B------:R-:W-:Y:S05]  /*13a50*/  @!P0 BRA `(.L_x_406) ;  /* 0x0000000000748947 */ /* 0x000fea0003800000 */
[----:B------:R-:W0:Y:S08]  /*13a60*/  LDC R27, c[0x0][0x608] ;  /* 0x00018200ff1b7b82 */ /* 0x000e300000000800 */
[----:B-123--:R-:W1:Y:S01]  /*13a70*/  LDC R25, c[0x0][0x604] ;  /* 0x00018100ff197b82 */ /* 0x00ee620000000800 */
        /* <DEDUP_REMOVED lines=27> */
.L_x_406:
[----:B------:R-:W-:Y:S05]  /*13c30*/  @!P1 BRA `(.L_x_405) ;  /* 0x0000000000789947 */ /* 0x000fea0003800000 */
[----:B------:R-:W-:Y:S02]  /*13c40*/  ISETP.NE.AND P0, PT, R6, RZ, PT ;  /* 0x000000ff0600720c */ /* 0x000fe40003f05270 */
[----:B------:R-:W-:-:S04]  /*13c50*/  LOP3.LUT R0, R0, 0x1, RZ, 0xc0, !PT ;  /* 0x0000000100007812 */ /* 0x000fc800078ec0ff */
[----:B------:R-:W-:-:S07]  /*13c60*/  ISETP.NE.U32.AND P1, PT, R0, 0x1, PT ;  /* 0x000000010000780c */ /* 0x000fce0003f25070 */
[----:B------:R-:W0:Y:S08]  /*13c70*/  @P0 LDC R17, c[0x0][0x608] ;  /* 0x00018200ff110b82 */ /* 0x000e300000000800 */
[----:B-123--:R-:W1:Y:S08]  /*13c80*/  @P0 LDC R15, c[0x0][0x604] ;  /* 0x00018100ff0f0b82 */ /* 0x00ee700000000800 */
        /* <DEDUP_REMOVED lines=11> */
[----:B------:R-:W-:Y:S02]  /*13d40*/  @P0 IMAD.WIDE R14, R15, 0x8, R4 ;  /* 0x000000080f0e0825 */ /* 0x000fe400078e0204 */
[----:B------:R-:W4:Y:S02]  /*13d50*/  @P0 LDG.E.64 R4, desc[UR6][R4.64] ;  /* 0x0000000604040981 */ /* 0x000f24000c1e1b00 */
[----:B---3--:R-:W-:Y:S02]  /*13d60*/  @!P1 IMAD R21, R36, R21, RZ ;  /* 0x0000001524159224 */ /* 0x008fe400078e02ff */
[----:B------:R-:W-:Y:S01]  /*13d70*/  @!P1 IMAD.WIDE R8, R19, 0x8, R8 ;  /* 0x0000000813089825 */ /* 0x000fe200078e0208 */
[----:B------:R-:W2:Y:S03]  /*13d80*/  @P0 LDG.E.64 R14, desc[UR6][R14.64] ;  /* 0x000000060e0e0981 */ /* 0x000ea6000c1e1b00 */
[----:B------:R-:W-:-:S02]  /*13d90*/  @!P1 IMAD.WIDE R10, R21, 0x4, R10 ;  /* 0x00000004150a9825 */ /* 0x000fc400078e020a */
[----:B------:R-:W3:Y:S04]  /*13da0*/  @!P1 LDG.E.64 R8, desc[UR6][R8.64] ;  /* 0x0000000608089981 */ /* 0x000ee8000c1e1b00 */
[----:B------:R-:W3:Y:S01]  /*13db0*/  @!P1 LDG.E R10, desc[UR6][R10.64] ;  /* 0x000000060a0a9981 */ /* 0x000ee2000c1e1900 */
[-C--:B----45:R-:W-:Y:S01]  /*13dc0*/  @P0 FFMA.FTZ R7, R4, R0.reuse, R12 ;  /* 0x0000000004070223 */ /* 0x0b0fe2000001000c */
[----:B------:R-:W-:-:S03]  /*13dd0*/  @P0 FFMA.FTZ R0, R5, R0, R13 ;  /* 0x0000000005000223 */ /* 0x000fc6000001000d */
[-C--:B--2---:R-:W-:Y:S01]  /*13de0*/  @P0 FFMA.FTZ R12, R14, R16.reuse, R7 ;  /* 0x000000100e0c0223 */ /* 0x084fe20000010007 */
[----:B------:R-:W-:-:S03]  /*13df0*/  @P0 FFMA.FTZ R13, R15, R16, R0 ;  /* 0x000000100f0d0223 */ /* 0x000fc60000010000 */
[-C--:B---3--:R-:W-:Y:S01]  /*13e00*/  @!P1 FFMA.FTZ R12, R8, R10.reuse, R12 ;  /* 0x0000000a080c9223 */ /* 0x088fe2000001000c */
[----:B------:R-:W-:-:S07]  /*13e10*/  @!P1 FFMA.FTZ R13, R9, R10, R13 ;  /* 0x0000000a090d9223 */ /* 0x000fce000001000d */
.L_x_405:
[----:B-----5:R-:W-:Y:S01]  /*13e20*/  STG.E.64 desc[UR6][R2.64], R12 ;  /* 0x0000000c02007986 */ /* 0x020fe2000c101b06 */
[----:B------:R-:W-:Y:S05]  /*13e30*/  EXIT ;  /* 0x000000000000794d */ /* 0x000fea0003800000 */
.L_x_407:
        /* <DEDUP_REMOVED lines=12> */
.L_x_1243:


//--------------------- .text._ZN2at6native69_GLOBAL__N__64f4e359_31_FunctionOfAMatrixUtilsKernel_cu_b2145a98_316216_elemwise_kernelILi128ELi8EZNS1_43_compute_linear_combination_internal_kernelIN3c107complexIdEEEEvRNS_14TensorIteratorEiiiEUliE_EEviT1_ --------------------------
	.section	.text._ZN2at6native69_GLOBAL__N__64f4e359_31_FunctionOfAMatrixUtilsKernel_cu_b2145a98_316216_elemwise_kernelILi128ELi8EZNS1_43_compute_linear_combination_internal_kernelIN3c107complexIdEEEEvRNS_14TensorIteratorEiiiEUliE_EEviT1_,"ax",@progbits
	.align	128
.text._ZN2at6native69_GLOBAL__N__64f4e359_31_FunctionOfAMatrixUtilsKernel_cu_b2145a98_316216_elemwise_kernelILi128ELi8EZNS1_43_compute_linear_combination_internal_kernelIN3c107complexIdEEEEvRNS_14TensorIteratorEiiiEUliE_EEviT1_:
        .type           _ZN2at6native69_GLOBAL__N__64f4e359_31_FunctionOfAMatrixUtilsKernel_cu_b2145a98_316216_elemwise_kernelILi128ELi8EZNS1_43_compute_linear_combination_internal_kernelIN3c107complexIdEEEEvRNS_14TensorIteratorEiiiEUliE_EEviT1_,@function
        .size           _ZN2at6native69_GLOBAL__N__64f4e359_31_FunctionOfAMatrixUtilsKernel_cu_b2145a98_316216_elemwise_kernelILi128ELi8EZNS1_43_compute_linear_combination_internal_kernelIN3c107complexIdEEEEvRNS_14TensorIteratorEiiiEUliE_EEviT1_,(.L_x_1244 - _ZN2at6native69_GLOBAL__N__64f4e359_31_FunctionOfAMatrixUtilsKernel_cu_b2145a98_316216_elemwise_kernelILi128ELi8EZNS1_43_compute_linear_combination_internal_kernelIN3c107complexIdEEEEvRNS_14TensorIteratorEiiiEUliE_EEviT1_)
        .other          _ZN2at6native69_GLOBAL__N__64f4e359_31_FunctionOfAMatrixUtilsKernel_cu_b2145a98_316216_elemwise_kernelILi128ELi8EZNS1_43_compute_linear_combination_internal_kernelIN3c107complexIdEEEEvRNS_14TensorIteratorEiiiEUliE_EEviT1_,@"STO_CUDA_ENTRY STV_DEFAULT"
_ZN2at6native69_GLOBAL__N__64f4e359_31_FunctionOfAMatrixUtilsKernel_cu_b2145a98_316216_elemwise_kernelILi128ELi8EZNS1_43_compute_linear_combination_internal_kernelIN3c107complexIdEEEEvRNS_14TensorIteratorEiiiEUliE_EEviT1_:
        /* <DEDUP_REMOVED lines=21> */
[----:B0-----:R0:W5:Y:S01]  /*0150*/  LDG.E.128 R32, desc[UR6][R36.64] ;  /* 0x0000000624207981 */ /* 0x001162000c1e1d00 */
        /* <DEDUP_REMOVED lines=8> */
.L_x_413:
[----:B------:R-:W0:Y:S08]  /*01e0*/  LDC.64 R18, c[0x0][0x5f8] ;  /* 0x00017e00ff127b82 */ /* 0x000e300000000a00 */
[----:B------:R-:W1:Y:S08]  /*01f0*/  LDC.64 R16, c[0x0][0x5f0] ;  /* 0x00017c00ff107b82 */ /* 0x000e700000000a00 */
[----:B------:R-:W2:Y:S08]  /*0200*/  LDC R50, c[0x0][0x608] ;  /* 0x00018200ff327b82 */ /* 0x000eb00000000800 */
[----:B------:R-:W3:Y:S01]  /*0210*/  LDC R52, c[0x0][0x604] ;  /* 0x00018100ff347b82 */ /* 0x000ee20000000800 */
[----:B0-----:R-:W-:-:S05]  /*0220*/  IMAD.WIDE R18, R47, 0x8, R18 ;  /* 0x000000082f127825 */ /* 0x001fca00078e0212 */
[----:B------:R-:W4:Y:S01]  /*0230*/  LDG.E.64 R54, desc[UR6][R18.64] ;  /* 0x0000000612367981 */ /* 0x000f22000c1e1b00 */
[----:B-1----:R-:W-:-:S05]  /*0240*/  IMAD.WIDE R16, R7, 0x10, R16 ;  /* 0x0000001007107825 */ /* 0x002fca00078e0210 */
[----:B------:R-:W4:Y:S01]  /*0250*/  LDG.E.128 R24, desc[UR6][R16.64] ;  /* 0x0000000610187981 */ /* 0x000f22000c1e1d00 */
[----:B--2---:R-:W-:-:S05]  /*0260*/  IMAD.WIDE R22, R50, 0x8, R18 ;  /* 0x0000000832167825 */ /* 0x004fca00078e0212 */
[----:B------:R-:W2:Y:S01]  /*0270*/  LDG.E.64 R38, desc[UR6][R22.64] ;  /* 0x0000000616267981 */ /* 0x000ea2000c1e1b00 */
[----:B---3--:R-:W-:-:S05]  /*0280*/  IMAD.WIDE R20, R52, 0x10, R16 ;  /* 0x0000001034147825 */ /* 0x008fca00078e0210 */
[----:B------:R-:W2:Y:S01]  /*0290*/  LDG.E.128 R8, desc[UR6][R20.64] ;  /* 0x0000000614087981 */ /* 0x000ea2000c1e1d00 */
[----:B------:R-:W-:-:S04]  /*02a0*/  IMAD.WIDE R28, R50, 0x8, R22 ;  /* 0x00000008321c7825 */ /* 0x000fc800078e0216 */
[----:B------:R-:W-:Y:S01]  /*02b0*/  IMAD.WIDE R48, R52, 0x10, R20 ;  /* 0x0000001034307825 */ /* 0x000fe200078e0214 */
[----:B------:R-:W3:Y:S04]  /*02c0*/  LDG.E.64 R40, desc[UR6][R28.64] ;  /* 0x000000061c287981 */ /* 0x000ee8000c1e1b00 */
[----:B------:R-:W3:Y:S01]  /*02d0*/  LDG.E.128 R12, desc[UR6][R48.64] ;  /* 0x00000006300c7981 */ /* 0x000ee2000c1e1d00 */
[----:B------:R-:W-:-:S04]  /*02e0*/  IMAD.WIDE R56, R50, 0x8, R28 ;  /* 0x0000000832387825 */ /* 0x000fc800078e021c */
[----:B------:R-:W-:Y:S01]  /*02f0*/  IMAD.WIDE R30, R52, 0x10, R48 ;  /* 0x00000010341e7825 */ /* 0x000fe200078e0230 */
[----:B------:R0:W3:Y:S04]  /*0300*/  LDG.E.64 R42, desc[UR6][R56.64] ;  /* 0x00000006382a7981 */ /* 0x0000e8000c1e1b00 */
[----:B------:R1:W3:Y:S01]  /*0310*/  LDG.E.128 R16, desc[UR6][R30.64] ;  /* 0x000000061e107981 */ /* 0x0002e2000c1e1d00 */
[----:B0-----:R-:W-:-:S04]  /*0320*/  IMAD.WIDE R56, R50, 0x8, R56 ;  /* 0x0000000832387825 */ /* 0x001fc800078e0238 */
[----:B-1----:R-:W-:Y:S01]  /*0330*/  IMAD.WIDE R30, R52, 0x10, R30 ;  /* 0x00000010341e7825 */ /* 0x002fe200078e021e */
[----:B------:R-:W3:Y:S04]  /*0340*/  LDG.E.64 R44, desc[UR6][R56.64] ;  /* 0x00000006382c7981 */ /* 0x000ee8000c1e1b00 */
[----:B------:R-:W3:Y:S01]  /*0350*/  LDG.E.128 R20, desc[UR6][R30.64] ;  /* 0x000000061e147981 */ /* 0x000ee2000c1e1d00 */
[----:B------:R-:W-:-:S04]  /*0360*/  IMAD.WIDE R60, R50, 0x8, R56 ;  /* 0x00000008323c7825 */ /* 0x000fc800078e0238 */
[----:B------:R-:W-:Y:S01]  /*0370*/  IMAD.WIDE R28, R52, 0x10, R30 ;  /* 0x00000010341c7825 */ /* 0x000fe200078e021e */
[----:B------:R0:W3:Y:S03]  /*0380*/  LDG.E.64 R48, desc[UR6][R60.64] ;  /* 0x000000063c307981 */ /* 0x0000e6000c1e1b00 */
[----:B0-----:R-:W-:-:S05]  /*0390*/  IMAD.WIDE R60, R50, 0x8, R60 ;  /* 0x00000008323c7825 */ /* 0x001fca00078e023c */
[----:B------:R-:W3:Y:S01]  /*03a0*/  LDG.E.64 R56, desc[UR6][R60.64] ;  /* 0x000000063c387981 */ /* 0x000ee2000c1e1b00 */
[-C--:B----45:R-:W-:Y:S02]  /*03b0*/  DFMA R58, R24, R54.reuse, R32 ;  /* 0x00000036183a722b */ /* 0x0b0fe40000000020 */
[----:B------:R-:W-:Y:S01]  /*03c0*/  DFMA R54, R26, R54, R34 ;  /* 0x000000361a36722b */ /* 0x000fe20000000022 */
[----:B------:R-:W4:Y:S01]  /*03d0*/  LDG.E.128 R24, desc[UR6][R28.64] ;  /* 0x000000061c187981 */ /* 0x000f22000c1e1d00 */
[----:B------:R-:W-:-:S04]  /*03e0*/  IMAD.WIDE R32, R52, 0x10, R28 ;  /* 0x0000001034207825 */ /* 0x000fc800078e021c */
[----:B------:R-:W-:Y:S01]  /*03f0*/  IMAD.WIDE R34, R52, 0x10, R32 ;  /* 0x0000001034227825 */ /* 0x000fe200078e0220 */
[----:B------:R-:W4:Y:S01]  /*0400*/  LDG.E.128 R28, desc[UR6][R32.64] ;  /* 0x00000006201c7981 */ /* 0x000f22000c1e1d00 */
[----:B--2---:R-:W-:Y:S02]  /*0410*/  DFMA R58, R8, R38, R58 ;  /* 0x00000026083a722b */ /* 0x004fe4000000003a */
[----:B------:R-:W-:-:S06]  /*0420*/  IMAD.WIDE R8, R50, 0x8, R60 ;  /* 0x0000000832087825 */ /* 0x000fcc00078e023c */
[----:B------:R-:W2:Y:S04]  /*0430*/  LDG.E.64 R8, desc[UR6][R8.64] ;  /* 0x0000000608087981 */ /* 0x000ea8000c1e1b00 */
[----:B------:R-:W2:Y:S01]  /*0440*/  LDG.E.128 R32, desc[UR6][R34.64] ;  /* 0x0000000622207981 */ /* 0x000ea2000c1e1d00 */
[----:B------:R-:W-:Y:S02]  /*0450*/  DFMA R10, R10, R38, R54 ;  /* 0x000000260a0a722b */ /* 0x000fe40000000036 */
[----:B---3--:R-:W-:-:S06]  /*0460*/  DFMA R12, R12, R40, R58 ;  /* 0x000000280c0c722b */ /* 0x008fcc000000003a */
[----:B------:R-:W-:Y:S02]  /*0470*/  DFMA R10, R14, R40, R10 ;  /* 0x000000280e0a722b */ /* 0x000fe4000000000a */
[----:B------:R-:W-:-:S06]  /*0480*/  DFMA R12, R16, R42, R12 ;  /* 0x0000002a100c722b */ /* 0x000fcc000000000c */
[----:B------:R-:W-:Y:S02]  /*0490*/  DFMA R10, R18, R42, R10 ;  /* 0x0000002a120a722b */ /* 0x000fe4000000000a */
[----:B------:R-:W-:-:S06]  /*04a0*/  DFMA R12, R20, R44, R12 ;  /* 0x0000002c140c722b */ /* 0x000fcc000000000c */
[----:B------:R-:W-:Y:S01]  /*04b0*/  DFMA R10, R22, R44, R10 ;  /* 0x0000002c160a722b */ /* 0x000fe2000000000a */
[----:B------:R-:W-:-:S04]  /*04c0*/  IADD3 R6, PT, PT, R6, 0x8, RZ ;  /* 0x0000000806067810 */ /* 0x000fc80007ffe0ff */
[----:B------:R-:W-:Y:S02]  /*04d0*/  ISETP.NE.AND P0, PT, R6, RZ, PT ;  /* 0x000000ff0600720c */ /* 0x000fe40003f05270 */
[----:B------:R-:W-:Y:S02]  /*04e0*/  LEA R7, R52, R7, 0x3 ;  /* 0x0000000734077211 */ /* 0x000fe400078e18ff */
[----:B------:R-:W-:Y:S01]  /*04f0*/  LEA R47, R50, R47, 0x3 ;  /* 0x0000002f322f7211 */ /* 0x000fe200078e18ff */
[-C--:B----4-:R-:W-:Y:S02]  /*0500*/  DFMA R12, R24, R48.reuse, R12 ;  /* 0x00000030180c722b */ /* 0x090fe4000000000c */
[----:B------:R-:W-:-:S06]  /*0510*/  DFMA R10, R26, R48, R10 ;  /* 0x000000301a0a722b */ /* 0x000fcc000000000a */
[-C--:B------:R-:W-:Y:S02]  /*0520*/  DFMA R12, R28, R56.reuse, R12 ;  /* 0x000000381c0c722b */ /* 0x080fe4000000000c */
[----:B------:R-:W-:-:S06]  /*0530*/  DFMA R10, R30, R56, R10 ;  /* 0x000000381e0a722b */ /* 0x000fcc000000000a */
[-C--:B--2---:R-:W-:Y:S02]  /*0540*/  DFMA R32, R32, R8.reuse, R12 ;  /* 0x000000082020722b */ /* 0x084fe4000000000c */
[----:B------:R-:W-:Y:S01]  /*0550*/  DFMA R34, R34, R8, R10 ;  /* 0x000000082222722b */ /* 0x000fe2000000000a */
[----:B------:R-:W-:Y:S10]  /*0560*/  @P0 BRA `(.L_x_413) ;  /* 0xfffffffc001c0947 */ /* 0x000ff4000383ffff */
.L_x_412:
        /* <DEDUP_REMOVED lines=12> */
[----:B------:R0:W2:Y:S04]  /*0630*/  LDG.E.64 R6, desc[UR6][R22.64] ;  /* 0x0000000616067981 */ /* 0x0000a8000c1e1b00 */
[----:B------:R-:W2:Y:S01]  /*0640*/  LDG.E.128 R12, desc[UR6][R20.64] ;  /* 0x00000006140c7981 */ /* 0x000ea2000c1e1d00 */
[----:B------:R-:W-:-:S04]  /*0650*/  IMAD.WIDE R30, R43, 0x8, R22 ;  /* 0x000000082b1e7825 */ /* 0x000fc800078e0216 */
[----:B------:R-:W-:Y:S01]  /*0660*/  IMAD.WIDE R28, R45, 0x10, R20 ;  /* 0x000000102d1c7825 */ /* 0x000fe200078e0214 */
[----:B------:R-:W3:Y:S04]  /*0670*/  LDG.E.64 R24, desc[UR6][R30.64] ;  /* 0x000000061e187981 */ /* 0x000ee8000c1e1b00 */
[----:B------:R-:W3:Y:S01]  /*0680*/  LDG.E.128 R8, desc[UR6][R28.64] ;  /* 0x000000061c087981 */ /* 0x000ee2000c1e1d00 */
[----:B------:R-:W-:-:S04]  /*0690*/  IMAD.WIDE R40, R43, 0x8, R30 ;  /* 0x000000082b287825 */ /* 0x000fc800078e021e */
[----:B------:R-:W-:Y:S01]  /*06a0*/  IMAD.WIDE R38, R45, 0x10, R28 ;  /* 0x000000102d267825 */ /* 0x000fe200078e021c */
[----:B------:R-:W4:Y:S04]  /*06b0*/  LDG.E.64 R26, desc[UR6][R40.64] ;  /* 0x00000006281a7981 */ /* 0x000f28000c1e1b00 */
[----:B------:R-:W4:Y:S01]  /*06c0*/  LDG.E.128 R16, desc[UR6][R38.64] ;  /* 0x0000000626107981 */ /* 0x000f22000c1e1d00 */
[----:B------:R-:W-:-:S04]  /*06d0*/  IMAD.WIDE R42, R43, 0x8, R40 ;  /* 0x000000082b2a7825 */ /* 0x000fc800078e0228 */
[----:B0-----:R-:W-:Y:S02]  /*06e0*/  IMAD.WIDE R22, R45, 0x10, R38 ;  /* 0x000000102d167825 */ /* 0x001fe400078e0226 */
[----:B------:R-:W4:Y:S04]  /*06f0*/  LDG.E.64 R42, desc[UR6][R42.64] ;  /* 0x000000062a2a7981 */ /* 0x000f28000c1e1b00 */
[----:B------:R-:W4:Y:S01]  /*0700*/  LDG.E.128 R20, desc[UR6][R22.64] ;  /* 0x0000000616147981 */ /* 0x000f22000c1e1d00 */
[----:B------:R-:W-:Y:S01]  /*0710*/  IADD3 R46, PT, PT, R46, 0x4, RZ ;  /* 0x000000042e2e7810 */ /* 0x000fe20007ffe0ff */
[-C--:B--2--5:R-:W-:Y:S02]  /*0720*/  DFMA R12, R12, R6.reuse, R32 ;  /* 0x000000060c0c722b */ /* 0x0a4fe40000000020 */
[----:B------:R-:W-:-:S06]  /*0730*/  DFMA R14, R14, R6, R34 ;  /* 0x000000060e0e722b */ /* 0x000fcc0000000022 */
[-C--:B---3--:R-:W-:Y:S02]  /*0740*/  DFMA R8, R8, R24.reuse, R12 ;  /* 0x000000180808722b */ /* 0x088fe4000000000c */
[----:B------:R-:W-:-:S06]  /*0750*/  DFMA R10, R10, R24, R14 ;  /* 0x000000180a0a722b */ /* 0x000fcc000000000e */
[-C--:B----4-:R-:W-:Y:S02]  /*0760*/  DFMA R8, R16, R26.reuse, R8 ;  /* 0x0000001a1008722b */ /* 0x090fe40000000008 */
[----:B------:R-:W-:-:S06]  /*0770*/  DFMA R10, R18, R26, R10 ;  /* 0x0000001a120a722b */ /* 0x000fcc000000000a */
[-C--:B------:R-:W-:Y:S02]  /*0780*/  DFMA R32, R20, R42.reuse, R8 ;  /* 0x0000002a1420722b */ /* 0x080fe40000000008 */
[----:B------:R-:W-:-:S11]  /*0790*/  DFMA R34, R22, R42, R10 ;  /* 0x0000002a1622722b */ /* 0x000fd6000000000a */
.L_x_415:
        /* <DEDUP_REMOVED lines=14> */
[----:B------:R-:W-:-:S03]  /*0880*/  @P0 IADD3 R46, PT, PT, R46, 0x2, RZ ;  /* 0x000000022e2e0810 */ /* 0x000fc60007ffe0ff */
[----:B-1----:R-:W-:Y:S02]  /*0890*/  @P0 IMAD.WIDE R22, R23, 0x10, R6 ;  /* 0x0000001017160825 */ /* 0x002fe400078e0206 */
[----:B------:R-:W2:Y:S01]  /*08a0*/  @P0 LDG.E.64 R6, desc[UR6][R24.64] ;  /* 0x0000000618060981 */ /* 0x000ea2000c1e1b00 */
[----:B------:R-:W1:Y:S01]  /*08b0*/  LDC.64 R16, c[0x0][0x5f0] ;  /* 0x00017c00ff107b82 */ /* 0x000e620000000a00 */
[----:B------:R-:W-:Y:S02]  /*08c0*/  @P0 IMAD.WIDE R26, R27, 0x8, R24 ;  /* 0x000000081b1a0825 */ /* 0x000fe400078e0218 */
[----:B------:R-:W2:Y:S02]  /*08d0*/  @P0 LDG.E.128 R8, desc[UR6][R22.64] ;  /* 0x0000000616080981 */ /* 0x000ea4000c1e1d00 */
[----:B------:R-:W-:Y:S02]  /*08e0*/  @P0 IMAD.WIDE R12, R13, 0x10, R22 ;  /* 0x000000100d0c0825 */ /* 0x000fe400078e0216 */
[----:B------:R-:W3:Y:S02]  /*08f0*/  @P0 LDG.E.64 R26, desc[UR6][R26.64] ;  /* 0x000000061a1a0981 */ /* 0x000ee4000c1e1b00 */
[----:B----4-:R-:W-:-:S02]  /*0900*/  @!P1 IMAD R29, R46, R29, RZ ;  /* 0x0000001d2e1d9224 */ /* 0x010fc400078e02ff */
[----:B------:R-:W-:Y:S01]  /*0910*/  @!P1 IMAD R21, R46, R21, RZ ;  /* 0x000000152e159224 */ /* 0x000fe200078e02ff */
[----:B------:R-:W3:Y:S03]  /*0920*/  @P0 LDG.E.128 R12, desc[UR6][R12.64] ;  /* 0x000000060c0c0981 */ /* 0x000ee6000c1e1d00 */
[----:B0-----:R-:W-:-:S06]  /*0930*/  @!P1 IMAD.WIDE R20, R21, 0x8, R18 ;  /* 0x0000000815149825 */ /* 0x001fcc00078e0212 */
[----:B------:R-:W4:Y:S01]  /*0940*/  @!P1 LDG.E.64 R20, desc[UR6][R20.64] ;  /* 0x0000000614149981 */ /* 0x000f22000c1e1b00 */
[----:B-1----:R-:W-:-:S06]  /*0950*/  @!P1 IMAD.WIDE R16, R29, 0x10, R16 ;  /* 0x000000101d109825 */ /* 0x002fcc00078e0210 */
[----:B------:R-:W4:Y:S01]  /*0960*/  @!P1 LDG.E.128 R16, desc[UR6][R16.64] ;  /* 0x0000000610109981 */ /* 0x000f22000c1e1d00 */
[-C--:B--2--5:R-:W-:Y:S02]  /*0970*/  @P0 DFMA R8, R8, R6.reuse, R32 ;  /* 0x000000060808022b */ /* 0x0a4fe40000000020 */
[----:B------:R-:W-:-:S06]  /*0980*/  @P0 DFMA R10, R10, R6, R34 ;  /* 0x000000060a0a022b */ /* 0x000fcc0000000022 */
[-C--:B---3--:R-:W-:Y:S02]  /*0990*/  @P0 DFMA R32, R12, R26.reuse, R8 ;  /* 0x0000001a0c20022b */ /* 0x088fe40000000008 */
[----:B------:R-:W-:-:S06]  /*09a0*/  @P0 DFMA R34, R14, R26, R10 ;  /* 0x0000001a0e22022b */ /* 0x000fcc000000000a */
[-C--:B----4-:R-:W-:Y:S02]  /*09b0*/  @!P1 DFMA R32, R16, R20.reuse, R32 ;  /* 0x000000141020922b */ /* 0x090fe40000000020 */
[----:B------:R-:W-:-:S11]  /*09c0*/  @!P1 DFMA R34, R18, R20, R34 ;  /* 0x000000141222922b */ /* 0x000fd60000000022 */
.L_x_414:
[----:B-----5:R0:W-:Y:S01]  /*09d0*/  STG.E.128 desc[UR6][R36.64], R32 ;  /* 0x0000002024007986 */ /* 0x0201e2000c101d06 */
[----:B------:R-:W-:-:S04]  /*09e0*/  IADD3 R3, PT, PT, R3, 0x80, RZ ;  /* 0x0000008003037810 */ /* 0x000fc80007ffe0ff */
[----:B------:R-:W-:-:S13]  /*09f0*/  ISETP.GE.AND P0, PT, R3, UR4, PT ;  /* 0x0000000403007c0c */ /* 0x000fda000bf06270 */
[----:B0-----:R-:W-:Y:S05]  /*0a00*/  @P0 BRA `(.L_x_416) ;  /* 0x0000001000680947 */ /* 0x001fea0003800000 */
        /* <DEDUP_REMOVED lines=10> */
.L_x_418:
        /* <DEDUP_REMOVED lines=57> */
.L_x_417:
        /* <DEDUP_REMOVED lines=35> */
.L_x_420:
        /* <DEDUP_REMOVED lines=35> */
.L_x_419:
[----:B-----5:R0:W-:Y:S01]  /*12a0*/  STG.E.128 desc[UR6][R36.64], R32 ;  /* 0x0000002024007986 */ /* 0x0201e2000c101d06 */
[----:B------:R-:W-:-:S07]  /*12b0*/  IADD3 R3, PT, PT, R3, 0x80, RZ ;  /* 0x0000008003037810 */ /* 0x000fce0007ffe0ff */
.L_x_411:
[----:B------:R-:W-:-:S13]  /*12c0*/  ISETP.GE.AND P0, PT, R3, UR4, PT ;  /* 0x0000000403007c0c */ /* 0x000fda000bf06270 */
[----:B------:R-:W-:Y:S05]  /*12d0*/  @P0 BRA `(.L_x_421) ;  /* 0x0000001000700947 */ /* 0x000fea0003800000 */
[----:B0-----:R-:W0:Y:S02]  /*12e0*/  LDC.64 R36, c[0x0][0x5e8] ;  /* 0x00017a00ff247b82 */ /* 0x001e240000000a00 */
[----:B0-----:R0:W5:Y:S01]  /*12f0*/  LDG.E.128 R32, desc[UR6][R36.64] ;  /* 0x0000000624207981 */ /* 0x001162000c1e1d00 */
        /* <DEDUP_REMOVED lines=9> */
.L_x_423:
        /* <DEDUP_REMOVED lines=57> */
[----:B------:R-:W-:Y:S05]  /*1720*/  BSYNC.RECONVERGENT B2 ;  /* 0x0000000000027941 */ /* 0x000fea0003800200 */
.L_x_422:
        /* <DEDUP_REMOVED lines=35> */
.L_x_425:
        /* <DEDUP_REMOVED lines=35> */
.L_x_424:
[----:B-----5:R0:W-:Y:S01]  /*1b90*/  STG.E.128 desc[UR6][R36.64], R32 ;  /* 0x0000002024007986 */ /* 0x0201e2000c101d06 */
[----:B------:R-:W-:-:S07]  /*1ba0*/  IADD3 R3, PT, PT, R3, 0x80, RZ ;  /* 0x0000008003037810 */ /* 0x000fce0007ffe0ff */
.L_x_416:
        /* <DEDUP_REMOVED lines=13> */
.L_x_428:
        /* <DEDUP_REMOVED lines=58> */
.L_x_427:
        /* <DEDUP_REMOVED lines=35> */
.L_x_430:
        /* <DEDUP_REMOVED lines=35> */
.L_x_429:
[----:B-----5:R1:W-:Y:S01]  /*2480*/  STG.E.128 desc[UR6][R36.64], R32 ;  /* 0x0000002024007986 */ /* 0x0203e2000c101d06 */
[----:B------:R-:W-:-:S07]  /*2490*/  IADD3 R3, PT, PT, R3, 0x80, RZ ;  /* 0x0000008003037810 */ /* 0x000fce0007ffe0ff */
.L_x_421:
[----:B------:R-:W-:-:S13]  /*24a0*/  ISETP.GE.AND P0, PT, R3, UR4, PT ;  /* 0x0000000403007c0c */ /* 0x000fda000bf06270 */
[----:B------:R-:W-:Y:S05]  /*24b0*/  @P0 BRA `(.L_x_431) ;  /* 0x0000001000740947 */ /* 0x000fea0003800000 */
[----:B01----:R-:W0:Y:S02]  /*24c0*/  LDC.64 R36, c[0x0][0x5e8] ;  /* 0x00017a00ff247b82 */ /* 0x003e240000000a00 */
        /* <DEDUP_REMOVED lines=10> */
.L_x_433:
        /* <DEDUP_REMOVED lines=58> */
.L_x_432:
        /* <DEDUP_REMOVED lines=35> */
.L_x_435:
        /* <DEDUP_REMOVED lines=35> */
.L_x_434:
[----:B-----5:R1:W-:Y:S01]  /*2d70*/  STG.E.128 desc[UR6][R36.64], R32 ;  /* 0x0000002024007986 */ /* 0x0203e2000c101d06 */
[----:B------:R-:W-:-:S07]  /*2d80*/  IADD3 R3, PT, PT, R3, 0x80, RZ ;  /* 0x0000008003037810 */ /* 0x000fce0007ffe0ff */
.L_x_426:
[----:B------:R-:W-:-:S13]  /*2d90*/  ISETP.GE.AND P0, PT, R3, UR4, PT ;  /* 0x0000000403007c0c */ /* 0x000fda000bf06270 */
[----:B------:R-:W-:Y:S05]  /*2da0*/  @P0 BREAK.RELIABLE B0 ;  /* 0x0000000000000942 */ /* 0x000fea0003800100 */
        /* <DEDUP_REMOVED lines=12> */
.L_x_438:
        /* <DEDUP_REMOVED lines=58> */
.L_x_437:
        /* <DEDUP_REMOVED lines=35> */
.L_x_440:
        /* <DEDUP_REMOVED lines=35> */
.L_x_439:
[----:B-----5:R2:W-:Y:S01]  /*3670*/  STG.E.128 desc[UR6][R36.64], R32 ;  /* 0x0000002024007986 */ /* 0x0205e2000c101d06 */
[----:B------:R-:W-:-:S07]  /*3680*/  IADD3 R3, PT, PT, R3, 0x80, RZ ;  /* 0x0000008003037810 */ /* 0x000fce0007ffe0ff */
.L_x_431:
[----:B------:R-:W-:-:S13]  /*3690*/  ISETP.GE.AND P0, PT, R3, UR4, PT ;  /* 0x0000000403007c0c */ /* 0x000fda000bf06270 */
[----:B------:R-:W-:Y:S05]  /*36a0*/  @P0 BREAK.RELIABLE B0 ;  /* 0x0000000000000942 */ /* 0x000fea0003800100 */
[----:B------:R-:W-:Y:S05]  /*36b0*/  @P0 BRA `(.L_x_436) ;  /* 0x0000000800380947 */ /* 0x000fea0003800000 */
[----:B------:R-:W-:Y:S05]  /*36c0*/  BSYNC.RELIABLE B0 ;  /* 0x0000000000007941 */ /* 0x000fea0003800100 */
.L_x_410:
[----:B012---:R-:W0:Y:S02]  /*36d0*/  LDC.64 R36, c[0x0][0x5e8] ;  /* 0x00017a00ff247b82 */ /* 0x007e240000000a00 */
        /* <DEDUP_REMOVED lines=10> */
.L_x_442:
        /* <DEDUP_REMOVED lines=58> */
.L_x_441:
        /* <DEDUP_REMOVED lines=35> */
.L_x_444:
        /* <DEDUP_REMOVED lines=35> */
.L_x_443:
[----:B-----5:R3:W-:Y:S01]  /*3f80*/  STG.E.128 desc[UR6][R36.64], R32 ;  /* 0x0000002024007986 */ /* 0x0207e2000c101d06 */
[----:B------:R-:W-:-:S07]  /*3f90*/  IADD3 R3, PT, PT, R3, 0x80, RZ ;  /* 0x0000008003037810 */ /* 0x000fce0007ffe0ff */
.L_x_436:
[----:B------:R-:W-:Y:S05]  /*3fa0*/  BSYNC.RECONVERGENT B1 ;  /* 0x0000000000017941 */ /* 0x000fea0003800200 */
.L_x_409:
[----:B------:R-:W-:Y:S05]  /*3fb0*/  WARPSYNC.ALL ;  /* 0x0000000000007948 */ /* 0x000fea0003800000 */
[----:B------:R-:W-:-:S13]  /*3fc0*/  ISETP.GE.AND P0, PT, R3, UR4, PT ;  /* 0x0000000403007c0c */ /* 0x000fda000bf06270 */
[----:B------:R-:W-:Y:S05]  /*3fd0*/  @P0 EXIT ;  /* 0x000000000000094d */ /* 0x000fea0003800000 */
[----:B0123--:R-:W0:Y:S02]  /*3fe0*/  LDC.64 R36, c[0x0][0x5e8] ;  /* 0x00017a00ff247b82 */ /* 0x00fe240000000a00 */
        /* <DEDUP_REMOVED lines=9> */
.L_x_446:
[----:B------:R-:W0:Y:S08]  /*4080*/  LDC.64 R14, c[0x0][0x5f8] ;  /* 0x00017e00ff0e7b82 */ /* 0x000e300000000a00 */
[----:B------:R-:W1:Y:S08]  /*4090*/  LDC.64 R12, c[0x0][0x5f0] ;  /* 0x00017c00ff0c7b82 */ /* 0x000e700000000a00 */
[----:B------:R-:W2:Y:S01]  /*40a0*/  LDC R51, c[0x0][0x608] ;  /* 0x00018200ff337b82 */ /* 0x000ea20000000800 */
[----:B0-----:R-:W-:-:S07]  /*40b0*/  IMAD.WIDE R14, R50, 0x8, R14 ;  /* 0x00000008320e7825 */ /* 0x001fce00078e020e */
[----:B------:R-:W0:Y:S01]  /*40c0*/  LDC R53, c[0x0][0x604] ;  /* 0x00018100ff357b82 */ /* 0x000e220000000800 */
[----:B------:R3:W4:Y:S01]  /*40d0*/  LDG.E.64 R58, desc[UR6][R14.64] ;  /* 0x000000060e3a7981 */ /* 0x000722000c1e1b00 */
[----:B-1----:R-:W-:-:S05]  /*40e0*/  IMAD.WIDE R12, R6, 0x10, R12 ;  /* 0x00000010060c7825 */ /* 0x002fca00078e020c */
[----:B------:R1:W4:Y:S01]  /*40f0*/  LDG.E.128 R32, desc[UR6][R12.64] ;  /* 0x000000060c207981 */ /* 0x000322000c1e1d00 */
[----:B--2---:R-:W-:-:S05]  /*4100*/  IMAD.WIDE R18, R51, 0x8, R14 ;  /* 0x0000000833127825 */ /* 0x004fca00078e020e */
[----:B------:R-:W2:Y:S01]  /*4110*/  LDG.E.64 R38, desc[UR6][R18.64] ;  /* 0x0000000612267981 */ /* 0x000ea2000c1e1b00 */
[----:B0-----:R-:W-:-:S05]  /*4120*/  IMAD.WIDE R16, R53, 0x10, R12 ;  /* 0x0000001035107825 */ /* 0x001fca00078e020c */
[----:B------:R-:W2:Y:S01]  /*4130*/  LDG.E.128 R8, desc[UR6][R16.64] ;  /* 0x0000000610087981 */ /* 0x000ea2000c1e1d00 */
[----:B------:R-:W-:-:S04]  /*4140*/  IMAD.WIDE R48, R51, 0x8, R18 ;  /* 0x0000000833307825 */ /* 0x000fc800078e0212 */
[----:B------:R-:W-:Y:S01]  /*4150*/  IMAD.WIDE R46, R53, 0x10, R16 ;  /* 0x00000010352e7825 */ /* 0x000fe200078e0210 */
[----:B------:R-:W2:Y:S04]  /*4160*/  LDG.E.64 R44, desc[UR6][R48.64] ;  /* 0x00000006302c7981 */ /* 0x000ea8000c1e1b00 */
[----:B------:R-:W2:Y:S01]  /*4170*/  LDG.E.128 R24, desc[UR6][R46.64] ;  /* 0x000000062e187981 */ /* 0x000ea2000c1e1d00 */
[----:B------:R-:W-:-:S04]  /*4180*/  IMAD.WIDE R54, R51, 0x8, R48 ;  /* 0x0000000833367825 */ /* 0x000fc800078e0230 */
[C---:B---3--:R-:W-:Y:S01]  /*4190*/  IMAD.WIDE R14, R53.reuse, 0x10, R46 ;  /* 0x00000010350e7825 */ /* 0x048fe200078e022e */
[----:B------:R0:W3:Y:S04]  /*41a0*/  LDG.E.64 R42, desc[UR6][R54.64] ;  /* 0x00000006362a7981 */ /* 0x0000e8000c1e1b00 */
[----:B------:R-:W3:Y:S01]  /*41b0*/  LDG.E.128 R20, desc[UR6][R14.64] ;  /* 0x000000060e147981 */ /* 0x000ee2000c1e1d00 */
[----:B-1----:R-:W-:-:S04]  /*41c0*/  IMAD.WIDE R12, R53, 0x10, R14 ;  /* 0x00000010350c7825 */ /* 0x002fc800078e020e */
[C---:B0-----:R-:W-:Y:S01]  /*41d0*/  IMAD.WIDE R54, R51.reuse, 0x8, R54 ;  /* 0x0000000833367825 */ /* 0x041fe200078e0236 */
[----:B------:R-:W3:Y:S04]  /*41e0*/  LDG.E.128 R16, desc[UR6][R12.64] ;  /* 0x000000060c107981 */ /* 0x000ee8000c1e1d00 */
[----:B------:R-:W3:Y:S01]  /*41f0*/  LDG.E.64 R40, desc[UR6][R54.64] ;  /* 0x0000000636287981 */ /* 0x000ee2000c1e1b00 */
[----:B------:R-:W-:-:S04]  /*4200*/  IMAD.WIDE R56, R51, 0x8, R54 ;  /* 0x0000000833387825 */ /* 0x000fc800078e0236 */
[C---:B------:R-:W-:Y:S01]  /*4210*/  IMAD.WIDE R60, R53.reuse, 0x10, R12 ;  /* 0x00000010353c7825 */ /* 0x040fe200078e020c */
[----:B------:R-:W3:Y:S04]  /*4220*/  LDG.E.64 R48, desc[UR6][R56.64] ;  /* 0x0000000638307981 */ /* 0x000ee8000c1e1b00 */
[----:B------:R0:W3:Y:S02]  /*4230*/  LDG.E.128 R12, desc[UR6][R60.64] ;  /* 0x000000063c0c7981 */ /* 0x0000e4000c1e1d00 */
[----:B0-----:R-:W-:Y:S01]  /*4240*/  IMAD.WIDE R60, R53, 0x10, R60 ;  /* 0x00000010353c7825 */ /* 0x001fe200078e023c */
[----:B----45:R-:W-:-:S03]  /*4250*/  DFMA R46, R32, R58, R28 ;  /* 0x0000003a202e722b */ /* 0x030fc6000000001c */
[----:B------:R-:W-:Y:S01]  /*4260*/  IMAD.WIDE R28, R51, 0x8, R56 ;  /* 0x00000008331c7825 */ /* 0x000fe200078e0238 */
[----:B------:R-:W-:-:S04]  /*4270*/  DFMA R58, R34, R58, R30 ;  /* 0x0000003a223a722b */ /* 0x000fc8000000001e */
[----:B------:R-:W4:Y:S01]  /*4280*/  LDG.E.64 R56, desc[UR6][R28.64] ;  /* 0x000000061c387981 */ /* 0x000f22000c1e1b00 */
[----:B------:R-:W-:-:S04]  /*4290*/  IMAD.WIDE R54, R51, 0x8, R28 ;  /* 0x0000000833367825 */ /* 0x000fc800078e021c */
[----:B------:R-:W-:Y:S02]  /*42a0*/  IMAD.WIDE R32, R53, 0x10, R60 ;  /* 0x0000001035207825 */ /* 0x000fe400078e023c */
[----:B------:R-:W4:Y:S04]  /*42b0*/  LDG.E.64 R54, desc[UR6][R54.64] ;  /* 0x0000000636367981 */ /* 0x000f28000c1e1b00 */
[----:B------:R-:W4:Y:S04]  /*42c0*/  LDG.E.128 R28, desc[UR6][R60.64] ;  /* 0x000000063c1c7981 */ /* 0x000f28000c1e1d00 */
[----:B------:R-:W4:Y:S01]  /*42d0*/  LDG.E.128 R32, desc[UR6][R32.64] ;  /* 0x0000000620207981 */ /* 0x000f22000c1e1d00 */
[----:B--2---:R-:W-:-:S02]  /*42e0*/  DFMA R8, R8, R38, R46 ;  /* 0x000000260808722b */ /* 0x004fc4000000002e */
[----:B------:R-:W-:-:S06]  /*42f0*/  DFMA R10, R10, R38, R58 ;  /* 0x000000260a0a722b */ /* 0x000fcc000000003a */
[-C--:B------:R-:W-:Y:S02]  /*4300*/  DFMA R8, R24, R44.reuse, R8 ;  /* 0x0000002c1808722b */ /* 0x080fe40000000008 */
[----:B------:R-:W-:-:S06]  /*4310*/  DFMA R10, R26, R44, R10 ;  /* 0x0000002c1a0a722b */ /* 0x000fcc000000000a */
[-C--:B---3--:R-:W-:Y:S02]  /*4320*/  DFMA R8, R20, R42.reuse, R8 ;  /* 0x0000002a1408722b */ /* 0x088fe40000000008 */
[----:B------:R-:W-:-:S06]  /*4330*/  DFMA R10, R22, R42, R10 ;  /* 0x0000002a160a722b */ /* 0x000fcc000000000a */
[-C--:B------:R-:W-:Y:S02]  /*4340*/  DFMA R8, R16, R40.reuse, R8 ;  /* 0x000000281008722b */ /* 0x080fe40000000008 */
[----:B------:R-:W-:Y:S01]  /*4350*/  DFMA R10, R18, R40, R10 ;  /* 0x00000028120a722b */ /* 0x000fe2000000000a */
[----:B------:R-:W-:-:S04]  /*4360*/  IADD3 R3, PT, PT, R3, 0x8, RZ ;  /* 0x0000000803037810 */ /* 0x000fc80007ffe0ff */
[----:B------:R-:W-:Y:S01]  /*4370*/  ISETP.NE.AND P0, PT, R3, RZ, PT ;  /* 0x000000ff0300720c */ /* 0x000fe20003f05270 */
[-C--:B------:R-:W-:Y:S02]  /*4380*/  DFMA R8, R12, R48.reuse, R8 ;  /* 0x000000300c08722b */ /* 0x080fe40000000008 */
[----:B------:R-:W-:Y:S01]  /*4390*/  DFMA R10, R14, R48, R10 ;  /* 0x000000300e0a722b */ /* 0x000fe2000000000a */
[----:B------:R-:W-:Y:S02]  /*43a0*/  LEA R6, R53, R6, 0x3 ;  /* 0x0000000635067211 */ /* 0x000fe400078e18ff */
[----:B------:R-:W-:-:S03]  /*43b0*/  LEA R50, R51, R50, 0x3 ;  /* 0x0000003233327211 */ /* 0x000fc600078e18ff */
[-C--:B----4-:R-:W-:Y:S02]  /*43c0*/  DFMA R28, R28, R56.reuse, R8 ;  /* 0x000000381c1c722b */ /* 0x090fe40000000008 */
[----:B------:R-:W-:-:S06]  /*43d0*/  DFMA R30, R30, R56, R10 ;  /* 0x000000381e1e722b */ /* 0x000fcc000000000a */
[-C--:B------:R-:W-:Y:S02]  /*43e0*/  DFMA R28, R32, R54.reuse, R28 ;  /* 0x00000036201c722b */ /* 0x080fe4000000001c */
[----:B------:R-:W-:Y:S01]  /*43f0*/  DFMA R30, R34, R54, R30 ;  /* 0x00000036221e722b */ /* 0x000fe2000000001e */
[----:B------:R-:W-:Y:S10]  /*4400*/  @P0 BRA `(.L_x_446) ;  /* 0xfffffffc001c0947 */ /* 0x000ff4000383ffff */
.L_x_445:
        /* <DEDUP_REMOVED lines=11> */
[----:B------:R0:W2:Y:S01]  /*44c0*/  LDG.E.64 R24, desc[UR6][R16.64] ;  /* 0x0000000610187981 */ /* 0x0000a2000c1e1b00 */
        /* <DEDUP_REMOVED lines=23> */
.L_x_448:
        /* <DEDUP_REMOVED lines=8> */
[----:B------:R-:W4:Y:S08]  /*46c0*/  LDC.64 R2, c[0x0][0x5f0] ;  /* 0x00017c00ff027b82 */ /* 0x000f300000000a00 */
[----:B------:R-:W0:Y:S01]  /*46d0*/  @!P1 LDC R24, c[0x0][0x608] ;  /* 0x00018200ff189b82 */ /* 0x000e220000000800 */
[----:B--2---:R-:W-:-:S04]  /*46e0*/  @P0 IMAD R17, R7, R22, RZ ;  /* 0x0000001607110224 */ /* 0x004fc800078e02ff */
[----:B-1----:R-:W-:-:S03]  /*46f0*/  @P0 IMAD.WIDE R16, R17, 0x8, R4 ;  /* 0x0000000811100825 */ /* 0x002fc600078e0204 */
[----:B------:R-:W1:Y:S01]  /*4700*/  @!P1 LDC R6, c[0x0][0x604] ;  /* 0x00018100ff069b82 */ /* 0x000e620000000800 */
[C---:B---3--:R-:W-:Y:S01]  /*4710*/  @P0 IMAD R15, R7.reuse, R0, RZ ;  /* 0x00000000070f0224 */ /* 0x048fe200078e02ff */
[----:B------:R-:W2:Y:S01]  /*4720*/  @P0 LDG.E.64 R20, desc[UR6][R16.64] ;  /* 0x0000000610140981 */ /* 0x000ea2000c1e1b00 */
[----:B------:R-:W-:-:S05]  /*4730*/  @P0 IADD3 R7, PT, PT, R7, 0x2, RZ ;  /* 0x0000000207070810 */ /* 0x000fca0007ffe0ff */
[----:B------:R-:W3:Y:S01]  /*4740*/  LDC.64 R18, c[0x0][0x5f0] ;  /* 0x00017c00ff127b82 */ /* 0x000ee20000000a00 */
[----:B----4-:R-:W-:-:S05]  /*4750*/  @P0 IMAD.WIDE R14, R15, 0x10, R2 ;  /* 0x000000100f0e0825 */ /* 0x010fca00078e0202 */
[----:B------:R-:W2:Y:S01]  /*4760*/  @P0 LDG.E.128 R8, desc[UR6][R14.64] ;  /* 0x000000060e080981 */ /* 0x000ea2000c1e1d00 */
[----:B------:R-:W-:-:S04]  /*4770*/  @P0 IMAD.WIDE R22, R22, 0x8, R16 ;  /* 0x0000000816160825 */ /* 0x000fc800078e0210 */
[----:B------:R-:W-:Y:S02]  /*4780*/  @P0 IMAD.WIDE R4, R0, 0x10, R14 ;  /* 0x0000001000040825 */ /* 0x000fe400078e020e */
[----:B------:R-:W4:Y:S02]  /*4790*/  @P0 LDG.E.64 R22, desc[UR6][R22.64] ;  /* 0x0000000616160981 */ /* 0x000f24000c1e1b00 */
[C---:B0-----:R-:W-:Y:S02]  /*47a0*/  @!P1 IMAD R25, R7.reuse, R24, RZ ;  /* 0x0000001807199224 */ /* 0x041fe400078e02ff */
[----:B-1----:R-:W-:Y:S02]  /*47b0*/  @!P1 IMAD R3, R7, R6, RZ ;  /* 0x0000000607039224 */ /* 0x002fe400078e02ff */
[----:B------:R-:W4:Y:S01]  /*47c0*/  @P0 LDG.E.128 R4, desc[UR6][R4.64] ;  /* 0x0000000604040981 */ /* 0x000f22000c1e1d00 */
[----:B------:R-:W-:-:S04]  /*47d0*/  @!P1 IMAD.WIDE R12, R25, 0x8, R12 ;  /* 0x00000008190c9825 */ /* 0x000fc800078e020c */
[----:B---3--:R-:W-:Y:S02]  /*47e0*/  @!P1 IMAD.WIDE R2, R3, 0x10, R18 ;  /* 0x0000001003029825 */ /* 0x008fe400078e0212 */
[----:B------:R-:W3:Y:S04]  /*47f0*/  @!P1 LDG.E.64 R12, desc[UR6][R12.64] ;  /* 0x000000060c0c9981 */ /* 0x000ee8000c1e1b00 */
[----:B------:R-:W3:Y:S01]  /*4800*/  @!P1 LDG.E.128 R16, desc[UR6][R2.64] ;  /* 0x0000000602109981 */ /* 0x000ee2000c1e1d00 */
[-C--:B--2--5:R-:W-:Y:S02]  /*4810*/  @P0 DFMA R8, R8, R20.reuse, R28 ;  /* 0x000000140808022b */ /* 0x0a4fe4000000001c */
[----:B------:R-:W-:-:S06]  /*4820*/  @P0 DFMA R10, R10, R20, R30 ;  /* 0x000000140a0a022b */ /* 0x000fcc000000001e */
[-C--:B----4-:R-:W-:Y:S02]  /*4830*/  @P0 DFMA R28, R4, R22.reuse, R8 ;  /* 0x00000016041c022b */ /* 0x090fe40000000008 */
[----:B------:R-:W-:-:S06]  /*4840*/  @P0 DFMA R30, R6, R22, R10 ;  /* 0x00000016061e022b */ /* 0x000fcc000000000a */
[-C--:B---3--:R-:W-:Y:S02]  /*4850*/  @!P1 DFMA R28, R16, R12.reuse, R28 ;  /* 0x0000000c101c922b */ /* 0x088fe4000000001c */
[----:B------:R-:W-:-:S11]  /*4860*/  @!P1 DFMA R30, R18, R12, R30 ;  /* 0x0000000c121e922b */ /* 0x000fd6000000001e */
.L_x_447:
[----:B-----5:R-:W-:Y:S01]  /*4870*/  STG.E.128 desc[UR6][R36.64], R28 ;  /* 0x0000001c24007986 */ /* 0x020fe2000c101d06 */
[----:B------:R-:W-:Y:S05]  /*4880*/  EXIT ;  /* 0x000000000000794d */ /* 0x000fea0003800000 */
.L_x_408:
        /* <DEDUP_REMOVED lines=362> */
.L_x_452:
[----:B------:R-:W0:Y:S02]  /*5f30*/  LDCU.64 UR8, c[0x0][0x5e8] ;  /* 0x0000bd00ff0877ac */ /* 0x000e240008000a00 */
[----:B0-----:R-:W-:-:S04]  /*5f40*/  IADD3 R38, P0, PT, R39, UR8, RZ ;  /* 0x0000000827267c10 */ /* 0x001fc8000ff1e0ff */
[----:B------:R-:W-:Y:S01]  /*5f50*/  IADD3.X R39, PT, PT, RZ, UR9, RZ, P0, !PT ;  /* 0x00000009ff277c10 */ /* 0x000fe200087fe4ff */
[----:B------:R-:W0:Y:S04]  /*5f60*/  LDCU.128 UR8, c[0x0][0x5f0] ;  /* 0x0000be00ff0877ac */ /* 0x000e280008000c00 */
[----:B------:R1:W5:Y:S01]  /*5f70*/  LDG.E.128 R32, desc[UR6][R38.64] ;  /* 0x0000000626207981 */ /* 0x000362000c1e1d00 */
        /* <DEDUP_REMOVED lines=12> */
.L_x_454:
[----:B------:R-:W0:Y:S01]  /*6040*/  LDC R44, c[0x0][0x608] ;  /* 0x00018200ff2c7b82 */ /* 0x000e220000000800 */
[----:B------:R-:W-:-:S04]  /*6050*/  IMAD.WIDE R18, R49, 0x8, R10 ;  /* 0x0000000831127825 */ /* 0x000fc800078e020a */
[----:B------:R-:W-:Y:S01]  /*6060*/  IMAD.WIDE R16, R45, 0x10, R36 ;  /* 0x000000102d107825 */ /* 0x000fe200078e0224 */
[----:B------:R-:W2:Y:S02]  /*6070*/  LDG.E.64 R46, desc[UR6][R18.64] ;  /* 0x00000006122e7981 */ /* 0x000ea4000c1e1b00 */
[----:B------:R-:W1:Y:S02]  /*6080*/  LDC R48, c[0x0][0x604] ;  /* 0x00018100ff307b82 */ /* 0x000e640000000800 */
[----:B------:R-:W2:Y:S01]  /*6090*/  LDG.E.128 R20, desc[UR6][R16.64] ;  /* 0x0000000610147981 */ /* 0x000ea2000c1e1d00 */
[----:B0-----:R-:W-:-:S05]  /*60a0*/  IMAD.WIDE R28, R44, 0x8, R18 ;  /* 0x000000082c1c7825 */ /* 0x001fca00078e0212 */
[----:B------:R0:W3:Y:S01]  /*60b0*/  LDG.E.64 R52, desc[UR6][R28.64] ;  /* 0x000000061c347981 */ /* 0x0000e2000c1e1b00 */
[----:B-1----:R-:W-:-:S05]  /*60c0*/  IMAD.WIDE R56, R48, 0x10, R16 ;  /* 0x0000001030387825 */ /* 0x002fca00078e0210 */
[----:B------:R-:W3:Y:S01]  /*60d0*/  LDG.E.128 R24, desc[UR6][R56.64] ;  /* 0x0000000638187981 */ /* 0x000ee2000c1e1d00 */
[----:B------:R-:W-:-:S04]  /*60e0*/  IMAD.WIDE R60, R44, 0x8, R28 ;  /* 0x000000082c3c7825 */ /* 0x000fc800078e021c */
[----:B------:R-:W-:Y:S01]  /*60f0*/  IMAD.WIDE R58, R48, 0x10, R56 ;  /* 0x00000010303a7825 */ /* 0x000fe200078e0238 */
[----:B------:R1:W4:Y:S04]  /*6100*/  LDG.E.64 R42, desc[UR6][R60.64] ;  /* 0x000000063c2a7981 */ /* 0x000328000c1e1b00 */
[----:B------:R1:W4:Y:S01]  /*6110*/  LDG.E.128 R12, desc[UR6][R58.64] ;  /* 0x000000063a0c7981 */ /* 0x000322000c1e1d00 */
[----:B------:R-:W-:-:S04]  /*6120*/  IMAD.WIDE R54, R44, 0x8, R60 ;  /* 0x000000082c367825 */ /* 0x000fc800078e023c */
[----:B------:R-:W-:Y:S01]  /*6130*/  IMAD.WIDE R50, R48, 0x10, R58 ;  /* 0x0000001030327825 */ /* 0x000fe200078e023a */
[----:B------:R-:W4:Y:S04]  /*6140*/  LDG.E.64 R40, desc[UR6][R54.64] ;  /* 0x0000000636287981 */ /* 0x000f28000c1e1b00 */
[----:B------:R-:W4:Y:S01]  /*6150*/  LDG.E.128 R16, desc[UR6][R50.64] ;  /* 0x0000000632107981 */ /* 0x000f22000c1e1d00 */
[----:B------:R-:W-:-:S04]  /*6160*/  IMAD.WIDE R30, R44, 0x8, R54 ;  /* 0x000000082c1e7825 */ /* 0x000fc800078e0236 */
[----:B0-----:R-:W-:-:S04]  /*6170*/  IMAD.WIDE R28, R48, 0x10, R50 ;  /* 0x00000010301c7825 */ /* 0x001fc800078e0232 */
[----:B-1----:R-:W-:-:S04]  /*6180*/  IMAD.WIDE R60, R44, 0x8, R30 ;  /* 0x000000082c3c7825 */ /* 0x002fc800078e021e */
[----:B------:R-:W-:Y:S01]  /*6190*/  IMAD.WIDE R58, R48, 0x10, R28 ;  /* 0x00000010303a7825 */ /* 0x000fe200078e021c */
[----:B------:R0:W4:Y:S03]  /*61a0*/  LDG.E.64 R50, desc[UR6][R60.64] ;  /* 0x000000063c327981 */ /* 0x000126000c1e1b00 */
[----:B0-----:R-:W-:-:S05]  /*61b0*/  IMAD.WIDE R60, R44, 0x8, R60 ;  /* 0x000000082c3c7825 */ /* 0x001fca00078e023c */
[----:B------:R-:W4:Y:S01]  /*61c0*/  LDG.E.64 R54, desc[UR6][R60.64] ;  /* 0x000000063c367981 */ /* 0x000f22000c1e1b00 */
[-C--:B--2--5:R-:W-:Y:S02]  /*61d0*/  DFMA R56, R20, R46.reuse, R32 ;  /* 0x0000002e1438722b */ /* 0x0a4fe40000000020 */
[----:B------:R-:W-:Y:S01]  /*61e0*/  DFMA R34, R22, R46, R34 ;  /* 0x0000002e1622722b */ /* 0x000fe20000000022 */
[----:B------:R-:W2:Y:S04]  /*61f0*/  LDG.E.64 R46, desc[UR6][R30.64] ;  /* 0x000000061e2e7981 */ /* 0x000ea8000c1e1b00 */
[----:B------:R-:W2:Y:S01]  /*6200*/  LDG.E.128 R20, desc[UR6][R28.64] ;  /* 0x000000061c147981 */ /* 0x000ea2000c1e1d00 */
[-C--:B---3--:R-:W-:Y:S02]  /*6210*/  DFMA R56, R24, R52.reuse, R56 ;  /* 0x000000341838722b */ /* 0x088fe40000000038 */
[----:B------:R-:W-:Y:S01]  /*6220*/  DFMA R52, R26, R52, R34 ;  /* 0x000000341a34722b */ /* 0x000fe20000000022 */
[----:B------:R0:W3:Y:S02]  /*6230*/  LDG.E.128 R24, desc[UR6][R58.64] ;  /* 0x000000063a187981 */ /* 0x0000e4000c1e1d00 */
[----:B0-----:R-:W-:-:S03]  /*6240*/  IMAD.WIDE R58, R48, 0x10, R58 ;  /* 0x00000010303a7825 */ /* 0x001fc600078e023a */
[----:B----4-:R-:W-:Y:S02]  /*6250*/  DFMA R56, R12, R42, R56 ;  /* 0x0000002a0c38722b */ /* 0x010fe40000000038 */
[----:B------:R-:W4:Y:S01]  /*6260*/  LDG.E.128 R28, desc[UR6][R58.64] ;  /* 0x000000063a1c7981 */ /* 0x000f22000c1e1d00 */
[----:B------:R-:W-:-:S04]  /*6270*/  IMAD.WIDE R12, R44, 0x8, R60 ;  /* 0x000000082c0c7825 */ /* 0x000fc800078e023c */
[----:B------:R-:W-:Y:S02]  /*6280*/  IMAD.WIDE R32, R48, 0x10, R58 ;  /* 0x0000001030207825 */ /* 0x000fe400078e023a */
[----:B------:R-:W4:Y:S04]  /*6290*/  LDG.E.64 R12, desc[UR6][R12.64] ;  /* 0x000000060c0c7981 */ /* 0x000f28000c1e1b00 */
[----:B------:R-:W4:Y:S01]  /*62a0*/  LDG.E.128 R32, desc[UR6][R32.64] ;  /* 0x0000000620207981 */ /* 0x000f22000c1e1d00 */
[----:B------:R-:W-:Y:S02]  /*62b0*/  DFMA R14, R14, R42, R52 ;  /* 0x0000002a0e0e722b */ /* 0x000fe40000000034 */
[----:B------:R-:W-:-:S06]  /*62c0*/  DFMA R16, R16, R40, R56 ;  /* 0x000000281010722b */ /* 0x000fcc0000000038 */
[----:B------:R-:W-:Y:S01]  /*62d0*/  DFMA R14, R18, R40, R14 ;  /* 0x00000028120e722b */ /* 0x000fe2000000000e */
[----:B------:R-:W-:-:S04]  /*62e0*/  IADD3 R9, PT, PT, R9, 0x8, RZ ;  /* 0x0000000809097810 */ /* 0x000fc80007ffe0ff */
[----:B------:R-:W-:Y:S02]  /*62f0*/  ISETP.NE.AND P1, PT, R9, RZ, PT ;  /* 0x000000ff0900720c */ /* 0x000fe40003f25270 */
[----:B------:R-:W-:Y:S02]  /*6300*/  LEA R45, R48, R45, 0x3 ;  /* 0x0000002d302d7211 */ /* 0x000fe400078e18ff */
[----:B------:R-:W-:Y:S01]  /*6310*/  LEA R49, R44, R49, 0x3 ;  /* 0x000000312c317211 */ /* 0x000fe200078e18ff */
[-C--:B--2---:R-:W-:Y:S02]  /*6320*/  DFMA R16, R20, R46.reuse, R16 ;  /* 0x0000002e1410722b */ /* 0x084fe40000000010 */
[----:B------:R-:W-:-:S06]  /*6330*/  DFMA R14, R22, R46, R14 ;  /* 0x0000002e160e722b */ /* 0x000fcc000000000e */
[-C--:B---3--:R-:W-:Y:S02]  /*6340*/  DFMA R16, R24, R50.reuse, R16 ;  /* 0x000000321810722b */ /* 0x088fe40000000010 */
[----:B------:R-:W-:-:S06]  /*6350*/  DFMA R14, R26, R50, R14 ;  /* 0x000000321a0e722b */ /* 0x000fcc000000000e */
[-C--:B----4-:R-:W-:Y:S02]  /*6360*/  DFMA R16, R28, R54.reuse, R16 ;  /* 0x000000361c10722b */ /* 0x090fe40000000010 */
[----:B------:R-:W-:-:S06]  /*6370*/  DFMA R14, R30, R54, R14 ;  /* 0x000000361e0e722b */ /* 0x000fcc000000000e */
[-C--:B------:R-:W-:Y:S02]  /*6380*/  DFMA R32, R32, R12.reuse, R16 ;  /* 0x0000000c2020722b */ /* 0x080fe40000000010 */
[----:B------:R-:W-:Y:S01]  /*6390*/  DFMA R34, R34, R12, R14 ;  /* 0x0000000c2222722b */ /* 0x000fe2000000000e */
[----:B------:R-:W-:Y:S10]  /*63a0*/  @P1 BRA `(.L_x_454) ;  /* 0xfffffffc00241947 */ /* 0x000ff4000383ffff */
.L_x_453:
        /* <DEDUP_REMOVED lines=9> */
[----:B------:R0:W2:Y:S03]  /*6440*/  LDG.E.64 R30, desc[UR6][R26.64] ;  /* 0x000000061a1e7981 */ /* 0x0000a6000c1e1b00 */
[----:B------:R-:W-:-:S05]  /*6450*/  IMAD.WIDE R24, R25, 0x10, R36 ;  /* 0x0000001019187825 */ /* 0x000fca00078e0224 */
        /* <DEDUP_REMOVED lines=22> */
.L_x_456:
        /* <DEDUP_REMOVED lines=11> */
[----:B------:R-:W4:Y:S01]  /*6670*/  @P0 LDG.E.64 R20, desc[UR6][R26.64] ;  /* 0x000000061a140981 */ /* 0x000f22000c1e1b00 */
[----:B------:R-:W-:Y:S02]  /*6680*/  @P0 IADD3 R8, PT, PT, R8, 0x2, RZ ;  /* 0x0000000208080810 */ /* 0x000fe40007ffe0ff */
[----:B------:R-:W-:-:S05]  /*6690*/  @P0 IMAD.WIDE R24, R25, 0x10, R36 ;  /* 0x0000001019180825 */ /* 0x000fca00078e0224 */
[----:B------:R-:W4:Y:S01]  /*66a0*/  @P0 LDG.E.128 R12, desc[UR6][R24.64] ;  /* 0x00000006180c0981 */ /* 0x000f22000c1e1d00 */
[----:B------:R-:W-:-:S04]  /*66b0*/  @P0 IMAD.WIDE R28, R29, 0x8, R26 ;  /* 0x000000081d1c0825 */ /* 0x000fc800078e021a */
[----:B------:R-:W-:Y:S02]  /*66c0*/  @P0 IMAD.WIDE R16, R17, 0x10, R24 ;  /* 0x0000001011100825 */ /* 0x000fe400078e0218 */
[----:B------:R-:W4:Y:S02]  /*66d0*/  @P0 LDG.E.64 R28, desc[UR6][R28.64] ;  /* 0x000000061c1c0981 */ /* 0x000f24000c1e1b00 */
[C---:B--2---:R-:W-:Y:S02]  /*66e0*/  @!P1 IMAD R9, R8.reuse, R9, RZ ;  /* 0x0000000908099224 */ /* 0x044fe400078e02ff */
[----:B---3--:R-:W-:Y:S01]  /*66f0*/  @!P1 IMAD R23, R8, R23, RZ ;  /* 0x0000001708179224 */ /* 0x008fe200078e02ff */
[----:B------:R-:W2:Y:S01]  /*6700*/  @P0 LDG.E.128 R16, desc[UR6][R16.64] ;  /* 0x0000000610100981 */ /* 0x000ea2000c1e1d00 */
[----:B------:R-:W-:-:S04]  /*6710*/  @!P1 IMAD.WIDE R8, R9, 0x10, R36 ;  /* 0x0000001009089825 */ /* 0x000fc800078e0224 */
[----:B------:R-:W-:Y:S02]  /*6720*/  @!P1 IMAD.WIDE R22, R23, 0x8, R10 ;  /* 0x0000000817169825 */ /* 0x000fe400078e020a */
[----:B------:R-:W3:Y:S04]  /*6730*/  @!P1 LDG.E.128 R8, desc[UR6][R8.64] ;  /* 0x0000000608089981 */ /* 0x000ee8000c1e1d00 */
[----:B------:R-:W3:Y:S01]  /*6740*/  @!P1 LDG.E.64 R22, desc[UR6][R22.64] ;  /* 0x0000000616169981 */ /* 0x000ee2000c1e1b00 */
[-C--:B----45:R-:W-:Y:S02]  /*6750*/  @P0 DFMA R12, R12, R20.reuse, R32 ;  /* 0x000000140c0c022b */ /* 0x0b0fe40000000020 */
[----:B------:R-:W-:-:S06]  /*6760*/  @P0 DFMA R14, R14, R20, R34 ;  /* 0x000000140e0e022b */ /* 0x000fcc0000000022 */
[-C--:B--2---:R-:W-:Y:S02]  /*6770*/  @P0 DFMA R32, R16, R28.reuse, R12 ;  /* 0x0000001c1020022b */ /* 0x084fe4000000000c */
[----:B------:R-:W-:-:S06]  /*6780*/  @P0 DFMA R34, R18, R28, R14 ;  /* 0x0000001c1222022b */ /* 0x000fcc000000000e */
[-C--:B---3--:R-:W-:Y:S02]  /*6790*/  @!P1 DFMA R32, R8, R22.reuse, R32 ;  /* 0x000000160820922b */ /* 0x088fe40000000020 */
[----:B------:R-:W-:-:S11]  /*67a0*/  @!P1 DFMA R34, R10, R22, R34 ;  /* 0x000000160a22922b */ /* 0x000fd60000000022 */
.L_x_455:
[----:B-----5:R0:W-:Y:S01]  /*67b0*/  STG.E.128 desc[UR6][R38.64], R32 ;  /* 0x0000002026007986 */ /* 0x0201e2000c101d06 */
        /* <DEDUP_REMOVED lines=351> */
.L_x_458:
        /* <DEDUP_REMOVED lines=17> */
.L_x_460:
        /* <DEDUP_REMOVED lines=55> */
.L_x_459:
        /* <DEDUP_REMOVED lines=33> */
.L_x_462:
        /* <DEDUP_REMOVED lines=31> */
.L_x_461:
[----:B-----5:R0:W-:Y:S01]  /*8630*/  STG.E.128 desc[UR6][R38.64], R32 ;  /* 0x0000002026007986 */ /* 0x0201e2000c101d06 */
[----:B------:R-:W-:-:S07]  /*8640*/  IADD3 R3, PT, PT, R3, 0x80, RZ ;  /* 0x0000008003037810 */ /* 0x000fce0007ffe0ff */
.L_x_451:
        /* <DEDUP_REMOVED lines=350> */
.L_x_464:
        /* <DEDUP_REMOVED lines=18> */
.L_x_466:
        /* <DEDUP_REMOVED lines=55> */
[----:B------:R-:W-:Y:S05]  /*a0c0*/  BSYNC.RECONVERGENT B2 ;  /* 0x0000000000027941 */ /* 0x000fea0003800200 */
.L_x_465:
        /* <DEDUP_REMOVED lines=33> */
.L_x_468:
        /* <DEDUP_REMOVED lines=31> */
.L_x_467:
[----:B-----5:R0:W-:Y:S01]  /*a4d0*/  STG.E.128 desc[UR6][R38.64], R32 ;  /* 0x0000002026007986 */ /* 0x0201e2000c101d06 */
[----:B------:R-:W-:-:S07]  /*a4e0*/  IADD3 R3, PT, PT, R3, 0x80, RZ ;  /* 0x0000008003037810 */ /* 0x000fce0007ffe0ff */
.L_x_457:
        /* <DEDUP_REMOVED lines=350> */
.L_x_470:
        /* <DEDUP_REMOVED lines=18> */
.L_x_472:
        /* <DEDUP_REMOVED lines=56> */
.L_x_471:
        /* <DEDUP_REMOVED lines=33> */
.L_x_474:
        /* <DEDUP_REMOVED lines=31> */
.L_x_473:
[----:B-----5:R1:W-:Y:S01]  /*c370*/  STG.E.128 desc[UR6][R38.64], R32 ;  /* 0x0000002026007986 */ /* 0x0203e2000c101d06 */
[----:B------:R-:W-:-:S07]  /*c380*/  IADD3 R3, PT, PT, R3, 0x80, RZ ;  /* 0x0000008003037810 */ /* 0x000fce0007ffe0ff */
.L_x_463:
        /* <DEDUP_REMOVED lines=350> */
.L_x_476:
        /* <DEDUP_REMOVED lines=18> */
.L_x_478:
        /* <DEDUP_REMOVED lines=56> */
.L_x_477:
        /* <DEDUP_REMOVED lines=33> */
.L_x_480:
        /* <DEDUP_REMOVED lines=31> */
.L_x_479:
[----:B-----5:R1:W-:Y:S01]  /*e210*/  STG.E.128 desc[UR6][R38.64], R32 ;  /* 0x0000002026007986 */ /* 0x0203e2000c101d06 */
[----:B------:R-:W-:-:S07]  /*e220*/  IADD3 R3, PT, PT, R3, 0x80, RZ ;  /* 0x0000008003037810 */ /* 0x000fce0007ffe0ff */
.L_x_469:
        /* <DEDUP_REMOVED lines=351> */
.L_x_482:
        /* <DEDUP_REMOVED lines=18> */
.L_x_484:
        /* <DEDUP_REMOVED lines=56> */
.L_x_483:
        /* <DEDUP_REMOVED lines=33> */
.L_x_486:
        /* <DEDUP_REMOVED lines=31> */
.L_x_485:
[----:B-----5:R2:W-:Y:S01]  /*100c0*/  STG.E.128 desc[UR6][R38.64], R32 ;  /* 0x0000002026007986 */ /* 0x0205e2000c101d06 */
[----:B------:R-:W-:-:S07]  /*100d0*/  IADD3 R3, PT, PT, R3, 0x80, RZ ;  /* 0x0000008003037810 */ /* 0x000fce0007ffe0ff */
.L_x_475:
[----:B------:R-:W-:-:S13]  /*100e0*/  ISETP.GE.AND P0, PT, R3, UR4, PT ;  /* 0x0000000403007c0c */ /* 0x000fda000bf06270 */
[----:B------:R-:W-:Y:S05]  /*100f0*/  @P0 BREAK.RELIABLE B0 ;  /* 0x0000000000000942 */ /* 0x000fea0003800100 */
[----:B------:R-:W-:Y:S05]  /*10100*/  @P0 BRA `(.L_x_481) ;  /* 0x0000001c00a40947 */ /* 0x000fea0003800000 */
[----:B------:R-:W-:Y:S05]  /*10110*/  BSYNC.RELIABLE B0 ;  /* 0x0000000000007941 */ /* 0x000fea0003800100 */
.L_x_450:
        /* <DEDUP_REMOVED lines=348> */
.L_x_487:
        /* <DEDUP_REMOVED lines=18> */
.L_x_489:
        /* <DEDUP_REMOVED lines=56> */
.L_x_488:
        /* <DEDUP_REMOVED lines=33> */
.L_x_491:
        /* <DEDUP_REMOVED lines=31> */
.L_x_490:
[----:B-----5:R3:W-:Y:S01]  /*11f80*/  STG.E.128 desc[UR6][R38.64], R32 ;  /* 0x0000002026007986 */ /* 0x0207e2000c101d06 */
[----:B------:R-:W-:-:S07]  /*11f90*/  IADD3 R3, PT, PT, R3, 0x80, RZ ;  /* 0x0000008003037810 */ /* 0x000fce0007ffe0ff */
.L_x_481:
[----:B------:R-:W-:Y:S05]  /*11fa0*/  BSYNC.RECONVERGENT B1 ;  /* 0x0000000000017941 */ /* 0x000fea0003800200 */
.L_x_449:
        /* <DEDUP_REMOVED lines=18> */
[----:B------:R-:W0:Y:S01]  /*120d0*/  LDCU.64 UR8, c[0x0][0x398] ;  /* 0x00007300ff0877ac */ /* 0x000e220008000a00 */
[----:B------:R-:W-:Y:S01]  /*120e0*/  HFMA2 R12, -RZ, RZ, 0, 0 ;  /* 0x00000000ff0c7431 */ /* 0x000fe200000001ff */
[----:B------:R-:W-:Y:S01]  /*120f0*/  ISETP.NE.AND P0, PT, R7, 0x2, PT ;  /* 0x000000020700780c */ /* 0x000fe20003f05270 */
[----:B------:R-:W4:Y:S01]  /*12100*/  LDCU UR4, c[0x0][0x3a0] ;  /* 0x00007400ff0477ac */ /* 0x000f220008000800 */
[----:B------:R-:W5:Y:S01]  /*12110*/  LDCU UR5, c[0x0][0x4c4] ;  /* 0x00009880ff0577ac */ /* 0x000f620008000800 */
[----:B------:R-:W1:Y:S01]  /*12120*/  LDCU.64 UR10, c[0x0][0x4c8] ;  /* 0x00009900ff0a77ac */ /* 0x000e620008000a00 */
[----:B0-----:R-:W-:-:S05]  /*12130*/  IMAD.HI.U32 R2, R13, UR9, R12 ;  /* 0x000000090d027c27 */ /* 0x001fca000f8e000c */
[----:B----4-:R-:W-:-:S04]  /*12140*/  SHF.R.U32.HI R3, RZ, UR4, R2 ;  /* 0x00000004ff037c19 */ /* 0x010fc80008011602 */
[----:B------:R-:W-:-:S05]  /*12150*/  IADD3 R9, PT, PT, -R3, RZ, RZ ;  /* 0x000000ff03097210 */ /* 0x000fca0007ffe1ff */
[----:B------:R-:W-:-:S04]  /*12160*/  IMAD R13, R9, UR8, R13 ;  /* 0x00000008090d7c24 */ /* 0x000fc8000f8e020d */
[C---:B-----5:R-:W-:Y:S02]  /*12170*/  IMAD R37, R13.reuse, UR5, R37 ;  /* 0x000000050d257c24 */ /* 0x060fe4000f8e0225 */
[C---:B-1----:R-:W-:Y:S02]  /*12180*/  IMAD R10, R13.reuse, UR10, R10 ;  /* 0x0000000a0d0a7c24 */ /* 0x042fe4000f8e020a */
[----:B------:R-:W-:Y:S01]  /*12190*/  IMAD R8, R13, UR11, R8 ;  /* 0x0000000b0d087c24 */ /* 0x000fe2000f8e0208 */
[----:B------:R-:W-:Y:S06]  /*121a0*/  @!P0 BRA `(.L_x_492) ;  /* 0x0000001000fc8947 */ /* 0x000fec0003800000 */
[----:B------:R-:W0:Y:S01]  /*121b0*/  LDCU.64 UR4, c[0x0][0x3a8] ;  /* 0x00007500ff0477ac */ /* 0x000e220008000a00 */
[----:B------:R-:W-:Y:S02]  /*121c0*/  MOV R2, RZ ;  /* 0x000000ff00027202 */ /* 0x000fe40000000f00 */
[----:B------:R-:W-:Y:S01]  /*121d0*/  ISETP.NE.AND P0, PT, R7, 0x3, PT ;  /* 0x000000030700780c */ /* 0x000fe20003f05270 */
[----:B------:R-:W1:Y:S01]  /*121e0*/  LDCU UR8, c[0x0][0x3a4] ;  /* 0x00007480ff0877ac */ /* 0x000e620008000800 */
[----:B------:R-:W4:Y:S01]  /*121f0*/  LDCU.64 UR10, c[0x0][0x4d0] ;  /* 0x00009a00ff0a77ac */ /* 0x000f220008000a00 */
[----:B0-----:R-:W-:Y:S01]  /*12200*/  IMAD.HI.U32 R12, R3, UR4, R2 ;  /* 0x00000004030c7c27 */ /* 0x001fe2000f8e0002 */
[----:B------:R-:W0:Y:S04]  /*12210*/  LDCU UR4, c[0x0][0x4d8] ;  /* 0x00009b00ff0477ac */ /* 0x000e280008000800 */
[----:B------:R-:W-:-:S04]  /*12220*/  SHF.R.U32.HI R13, RZ, UR5, R12 ;  /* 0x00000005ff0d7c19 */ /* 0x000fc8000801160c */
[----:B------:R-:W-:-:S05]  /*12230*/  IADD3 R2, PT, PT, -R13, RZ, RZ ;  /* 0x000000ff0d027210 */ /* 0x000fca0007ffe1ff */
[----:B-1----:R-:W-:-:S04]  /*12240*/  IMAD R3, R2, UR8, R3 ;  /* 0x0000000802037c24 */ /* 0x002fc8000f8e0203 */
[C---:B----4-:R-:W-:Y:S02]  /*12250*/  IMAD R37, R3.reuse, UR10, R37 ;  /* 0x0000000a03257c24 */ /* 0x050fe4000f8e0225 */
[C---:B------:R-:W-:Y:S02]  /*12260*/  IMAD R10, R3.reuse, UR11, R10 ;  /* 0x0000000b030a7c24 */ /* 0x040fe4000f8e020a */
[----:B0-----:R-:W-:Y:S01]  /*12270*/  IMAD R8, R3, UR4, R8 ;  /* 0x0000000403087c24 */ /* 0x001fe2000f8e0208 */
[----:B------:R-:W-:Y:S06]  /*12280*/  @!P0 BRA `(.L_x_492) ;  /* 0x0000001000c48947 */ /* 0x000fec0003800000 */
[----:B------:R-:W0:Y:S01]  /*12290*/  LDCU.64 UR8, c[0x0][0x3b0] ;  /* 0x00007600ff0877ac */ /* 0x000e220008000a00 */
[----:B------:R-:W-:Y:S02]  /*122a0*/  MOV R12, RZ ;  /* 0x000000ff000c7202 */ /* 0x000fe40000000f00 */
[----:B------:R-:W-:Y:S01]  /*122b0*/  ISETP.NE.AND P0, PT, R7, 0x4, PT ;  /* 0x000000040700780c */ /* 0x000fe20003f05270 */
[----:B------:R-:W1:Y:S01]  /*122c0*/  LDCU UR4, c[0x0][0x3b8] ;  /* 0x00007700ff0477ac */ /* 0x000e620008000800 */
[----:B------:R-:W4:Y:S01]  /*122d0*/  LDCU UR5, c[0x0][0x4dc] ;  /* 0x00009b80ff0577ac */ /* 0x000f220008000800 */
[----:B------:R-:W5:Y:S01]  /*122e0*/  LDCU.64 UR10, c[0x0][0x4e0] ;  /* 0x00009c00ff0a77ac */ /* 0x000f620008000a00 */
[----:B0-----:R-:W-:-:S05]  /*122f0*/  IMAD.HI.U32 R2, R13, UR9, R12 ;  /* 0x000000090d027c27 */ /* 0x001fca000f8e000c */
[----:B-1----:R-:W-:-:S04]  /*12300*/  SHF.R.U32.HI R3, RZ, UR4, R2 ;  /* 0x00000004ff037c19 */ /* 0x002fc80008011602 */
[----:B------:R-:W-:-:S05]  /*12310*/  IADD3 R9, PT, PT, -R3, RZ, RZ ;  /* 0x000000ff03097210 */ /* 0x000fca0007ffe1ff */
[----:B------:R-:W-:-:S04]  /*12320*/  IMAD R13, R9, UR8, R13 ;  /* 0x00000008090d7c24 */ /* 0x000fc8000f8e020d */
[C---:B----4-:R-:W-:Y:S02]  /*12330*/  IMAD R37, R13.reuse, UR5, R37 ;  /* 0x000000050d257c24 */ /* 0x050fe4000f8e0225 */
[C---:B-----5:R-:W-:Y:S02]  /*12340*/  IMAD R10, R13.reuse, UR10, R10 ;  /* 0x0000000a0d0a7c24 */ /* 0x060fe4000f8e020a */
[----:B------:R-:W-:Y:S01]  /*12350*/  IMAD R8, R13, UR11, R8 ;  /* 0x0000000b0d087c24 */ /* 0x000fe2000f8e0208 */
[----:B------:R-:W-:Y:S06]  /*12360*/  @!P0 BRA `(.L_x_492) ;  /* 0x00000010008c8947 */ /* 0x000fec0003800000 */
[----:B------:R-:W0:Y:S01]  /*12370*/  LDCU.64 UR4, c[0x0][0x3c0] ;  /* 0x00007800ff0477ac */ /* 0x000e220008000a00 */
[----:B------:R-:W-:Y:S01]  /*12380*/  HFMA2 R2, -RZ, RZ, 0, 0 ;  /* 0x00000000ff027431 */ /* 0x000fe200000001ff */
[----:B------:R-:W-:Y:S01]  /*12390*/  ISETP.NE.AND P0, PT, R7, 0x5, PT ;  /* 0x000000050700780c */ /* 0x000fe20003f05270 */
[----:B------:R-:W1:Y:S01]  /*123a0*/  LDCU UR8, c[0x0][0x3bc] ;  /* 0x00007780ff0877ac */ /* 0x000e620008000800 */
[----:B------:R-:W4:Y:S02]  /*123b0*/  LDCU.64 UR10, c[0x0][0x4e8] ;  /* 0x00009d00ff0a77ac */ /* 0x000f240008000a00 */
        /* <DEDUP_REMOVED lines=38> */
[----:B------:R-:W-:Y:S01]  /*12620*/  HFMA2 R12, -RZ, RZ, 0, 0 ;  /* 0x00000000ff0c7431 */ /* 0x000fe200000001ff */
        /* <DEDUP_REMOVED lines=222> */
[----:B------:R-:W-:Y:S01]  /*13410*/  ISETP.NE.AND P0, PT, R7, 0x18, PT ;  /* 0x000000180700780c */ /* 0x000fe20003f05270 */
[----:B------:R-:W0:Y:S01]  /*13420*/  LDCU.64 UR8, c[0x0][0x4a0] ;  /* 0x00009400ff0877ac */ /* 0x000e220008000a00 */
[----:B------:R-:W-:Y:S01]  /*13430*/  MOV R12, RZ ;  /* 0x000000ff000c7202 */ /* 0x000fe20000000f00 */
[----:B------:R-:W1:Y:S01]  /*13440*/  LDCU UR4, c[0x0][0x4a8] ;  /* 0x00009500ff0477ac */ /* 0x000e620008000800 */
[----:B------:R-:W4:Y:S09]  /*13450*/  LDCU UR5, c[0x0][0x5cc] ;  /* 0x0000b980ff0577ac */ /* 0x000f320008000800 */
[----:B------:R-:W5:Y:S01]  /*13460*/  @P0 LDC.64 R14, c[0x0][0x4b0] ;  /* 0x00012c00ff0e0b82 */ /* 0x000f620000000a00 */
[----:B------:R-:W2:Y:S01]  /*13470*/  LDCU.64 UR10, c[0x0][0x5d0] ;  /* 0x0000ba00ff0a77ac */ /* 0x000ea20008000a00 */
[----:B0-----:R-:W-:-:S06]  /*13480*/  IMAD.HI.U32 R2, R13, UR9, R12 ;  /* 0x000000090d027c27 */ /* 0x001fcc000f8e000c */
[----:B------:R-:W0:Y:S01]  /*13490*/  @P0 LDC R9, c[0x0][0x4ac] ;  /* 0x00012b00ff090b82 */ /* 0x000e220000000800 */
[----:B-1----:R-:W-:Y:S02]  /*134a0*/  SHF.R.U32.HI R3, RZ, UR4, R2 ;  /* 0x00000004ff037c19 */ /* 0x002fe40008011602 */
[----:B------:R-:W-:Y:S02]  /*134b0*/  @P0 MOV R2, RZ ;  /* 0x000000ff00020202 */ /* 0x000fe40000000f00 */
[----:B------:R-:W-:-:S03]  /*134c0*/  IADD3 R7, PT, PT, -R3, RZ, RZ ;  /* 0x000000ff03077210 */ /* 0x000fc60007ffe1ff */
[----:B------:R-:W1:Y:S02]  /*134d0*/  @P0 LDC.64 R16, c[0x0][0x5d8] ;  /* 0x00017600ff100b82 */ /* 0x000e640000000a00 */
[----:B------:R-:W-:-:S06]  /*134e0*/  IMAD R13, R7, UR8, R13 ;  /* 0x00000008070d7c24 */ /* 0x000fcc000f8e020d */
[----:B------:R-:W3:Y:S01]  /*134f0*/  @P0 LDC R11, c[0x0][0x5e0] ;  /* 0x00017800ff0b0b82 */ /* 0x000ee20000000800 */
[----:B-----5:R-:W-:-:S04]  /*13500*/  @P0 IMAD.HI.U32 R2, R3, R14, R2 ;  /* 0x0000000e03020227 */ /* 0x020fc800078e0002 */
[C---:B----4-:R-:W-:Y:S01]  /*13510*/  IMAD R37, R13.reuse, UR5, R37 ;  /* 0x000000050d257c24 */ /* 0x050fe2000f8e0225 */
[----:B------:R-:W-:Y:S01]  /*13520*/  @P0 SHF.R.U32.HI R2, RZ, R15, R2 ;  /* 0x0000000fff020219 */ /* 0x000fe20000011602 */
[C---:B--2---:R-:W-:Y:S02]  /*13530*/  IMAD R10, R13.reuse, UR10, R10 ;  /* 0x0000000a0d0a7c24 */ /* 0x044fe4000f8e020a */
[----:B------:R-:W-:Y:S01]  /*13540*/  IMAD R8, R13, UR11, R8 ;  /* 0x0000000b0d087c24 */ /* 0x000fe2000f8e0208 */
[----:B------:R-:W-:-:S05]  /*13550*/  @P0 IADD3 R2, PT, PT, -R2, RZ, RZ ;  /* 0x000000ff02020210 */ /* 0x000fca0007ffe1ff */
[----:B0-----:R-:W-:-:S04]  /*13560*/  @P0 IMAD R3, R9, R2, R3 ;  /* 0x0000000209030224 */ /* 0x001fc800078e0203 */
[C---:B-1----:R-:W-:Y:S02]  /*13570*/  @P0 IMAD R37, R3.reuse, R16, R37 ;  /* 0x0000001003250224 */ /* 0x042fe400078e0225 */
[C---:B------:R-:W-:Y:S02]  /*13580*/  @P0 IMAD R10, R3.reuse, R17, R10 ;  /* 0x00000011030a0224 */ /* 0x040fe400078e020a */
[----:B---3--:R-:W-:-:S07]  /*13590*/  @P0 IMAD R8, R3, R11, R8 ;  /* 0x0000000b03080224 */ /* 0x008fce00078e0208 */
.L_x_492:
[----:B------:R-:W0:Y:S01]  /*135a0*/  LDCU.64 UR4, c[0x0][0x5e8] ;  /* 0x0000bd00ff0477ac */ /* 0x000e220008000a00 */
[----:B------:R-:W4:Y:S01]  /*135b0*/  LDCU.128 UR8, c[0x0][0x5f0] ;  /* 0x0000be00ff0877ac */ /* 0x000f220008000c00 */
[----:B0-----:R-:W-:-:S04]  /*135c0*/  IADD3 R36, P0, PT, R37, UR4, RZ ;  /* 0x0000000425247c10 */ /* 0x001fc8000ff1e0ff */
[----:B------:R-:W-:-:S05]  /*135d0*/  IADD3.X R37, PT, PT, RZ, UR5, RZ, P0, !PT ;  /* 0x00000005ff257c10 */ /* 0x000fca00087fe4ff */
[----:B------:R0:W5:Y:S01]  /*135e0*/  LDG.E.128 R28, desc[UR6][R36.64] ;  /* 0x00000006241c7981 */ /* 0x000162000c1e1d00 */
        /* <DEDUP_REMOVED lines=12> */
.L_x_494:
[----:B------:R-:W0:Y:S01]  /*136b0*/  LDC R44, c[0x0][0x608] ;  /* 0x00018200ff2c7b82 */ /* 0x000e220000000800 */
[----:B------:R-:W-:-:S04]  /*136c0*/  IMAD.WIDE R14, R45, 0x8, R8 ;  /* 0x000000082d0e7825 */ /* 0x000fc800078e0208 */
[----:B------:R-:W-:Y:S01]  /*136d0*/  IMAD.WIDE R12, R3, 0x10, R10 ;  /* 0x00000010030c7825 */ /* 0x000fe200078e020a */
[----:B------:R-:W4:Y:S02]  /*136e0*/  LDG.E.64 R46, desc[UR6][R14.64] ;  /* 0x000000060e2e7981 */ /* 0x000f24000c1e1b00 */
[----:B------:R-:W0:Y:S02]  /*136f0*/  LDC R48, c[0x0][0x604] ;  /* 0x00018100ff307b82 */ /* 0x000e240000000800 */
[----:B-123--:R-:W4:Y:S01]  /*13700*/  LDG.E.128 R32, desc[UR6][R12.64] ;  /* 0x000000060c207981 */ /* 0x00ef22000c1e1d00 */
[----:B0-----:R-:W-:-:S05]  /*13710*/  IMAD.WIDE R22, R44, 0x8, R14 ;  /* 0x000000082c167825 */ /* 0x001fca00078e020e */
[----:B------:R-:W2:Y:S01]  /*13720*/  LDG.E.64 R54, desc[UR6][R22.64] ;  /* 0x0000000616367981 */ /* 0x000ea2000c1e1b00 */
[----:B------:R-:W-:-:S05]  /*13730*/  IMAD.WIDE R20, R48, 0x10, R12 ;  /* 0x0000001030147825 */ /* 0x000fca00078e020c */
[----:B------:R-:W2:Y:S01]  /*13740*/  LDG.E.128 R24, desc[UR6][R20.64] ;  /* 0x0000000614187981 */ /* 0x000ea2000c1e1d00 */
[----:B------:R-:W-:-:S04]  /*13750*/  IMAD.WIDE R58, R44, 0x8, R22 ;  /* 0x000000082c3a7825 */ /* 0x000fc800078e0216 */
[C---:B------:R-:W-:Y:S01]  /*13760*/  IMAD.WIDE R56, R48.reuse, 0x10, R20 ;  /* 0x0000001030387825 */ /* 0x040fe200078e0214 */
[----:B------:R0:W3:Y:S04]  /*13770*/  LDG.E.64 R38, desc[UR6][R58.64] ;  /* 0x000000063a267981 */ /* 0x0000e8000c1e1b00 */
[----:B------:R-:W3:Y:S01]  /*13780*/  LDG.E.128 R16, desc[UR6][R56.64] ;  /* 0x0000000638107981 */ /* 0x000ee2000c1e1d00 */
[----:B------:R-:W-:-:S04]  /*13790*/  IMAD.WIDE R60, R48, 0x10, R56 ;  /* 0x00000010303c7825 */ /* 0x000fc800078e0238 */
[C---:B0-----:R-:W-:Y:S01]  /*137a0*/  IMAD.WIDE R58, R44.reuse, 0x8, R58 ;  /* 0x000000082c3a7825 */ /* 0x041fe200078e023a */
[----:B------:R-:W3:Y:S04]  /*137b0*/  LDG.E.128 R12, desc[UR6][R60.64] ;  /* 0x000000063c0c7981 */ /* 0x000ee8000c1e1d00 */
[----:B------:R-:W3:Y:S01]  /*137c0*/  LDG.E.64 R40, desc[UR6][R58.64] ;  /* 0x000000063a287981 */ /* 0x000ee2000c1e1b00 */
[----:B------:R-:W-:-:S04]  /*137d0*/  IMAD.WIDE R50, R44, 0x8, R58 ;  /* 0x000000082c327825 */ /* 0x000fc800078e023a */
[----:B------:R-:W-:Y:S01]  /*137e0*/  IMAD.WIDE R52, R48, 0x10, R60 ;  /* 0x0000001030347825 */ /* 0x000fe200078e023c */
[----:B------:R0:W3:Y:S04]  /*137f0*/  LDG.E.64 R42, desc[UR6][R50.64] ;  /* 0x00000006322a7981 */ /* 0x0000e8000c1e1b00 */
[----:B------:R1:W3:Y:S01]  /*13800*/  LDG.E.128 R20, desc[UR6][R52.64] ;  /* 0x0000000634147981 */ /* 0x0002e2000c1e1d00 */
[----:B0-----:R-:W-:-:S04]  /*13810*/  IMAD.WIDE R50, R44, 0x8, R50 ;  /* 0x000000082c327825 */ /* 0x001fc800078e0232 */
[----:B-1----:R-:W-:-:S04]  /*13820*/  IMAD.WIDE R52, R48, 0x10, R52 ;  /* 0x0000001030347825 */ /* 0x002fc800078e0234 */
[----:B------:R-:W-:-:S04]  /*13830*/  IMAD.WIDE R56, R44, 0x8, R50 ;  /* 0x000000082c387825 */ /* 0x000fc800078e0232 */
[----:B------:R-:W-:Y:S01]  /*13840*/  IMAD.WIDE R58, R48, 0x10, R52 ;  /* 0x00000010303a7825 */ /* 0x000fe200078e0234 */
[-C--:B----45:R-:W-:Y:S02]  /*13850*/  DFMA R32, R32, R46.reuse, R28 ;  /* 0x0000002e2020722b */ /* 0x0b0fe4000000001c */
[----:B------:R-:W-:Y:S01]  /*13860*/  DFMA R34, R34, R46, R30 ;  /* 0x0000002e2222722b */ /* 0x000fe2000000001e */
[----:B------:R-:W4:Y:S04]  /*13870*/  LDG.E.64 R46, desc[UR6][R50.64] ;  /* 0x00000006322e7981 */ /* 0x000f28000c1e1b00 */
[----:B------:R0:W4:Y:S02]  /*13880*/  LDG.E.128 R28, desc[UR6][R52.64] ;  /* 0x00000006341c7981 */ /* 0x000124000c1e1d00 */
[----:B0-----:R-:W-:-:S06]  /*13890*/  IMAD.WIDE R52, R44, 0x8, R56 ;  /* 0x000000082c347825 */ /* 0x001fcc00078e0238 */
[----:B------:R-:W4:Y:S01]  /*138a0*/  LDG.E.64 R52, desc[UR6][R52.64] ;  /* 0x0000000634347981 */ /* 0x000f22000c1e1b00 */
[-C--:B--2---:R-:W-:Y:S02]  /*138b0*/  DFMA R60, R24, R54.reuse, R32 ;  /* 0x00000036183c722b */ /* 0x084fe40000000020 */
[----:B------:R-:W-:Y:S01]  /*138c0*/  DFMA R50, R26, R54, R34 ;  /* 0x000000361a32722b */ /* 0x000fe20000000022 */
[----:B------:R-:W2:Y:S01]  /*138d0*/  LDG.E.64 R54, desc[UR6][R56.64] ;  /* 0x0000000638367981 */ /* 0x000ea2000c1e1b00 */
[----:B------:R-:W-:-:S03]  /*138e0*/  IMAD.WIDE R32, R48, 0x10, R58 ;  /* 0x0000001030207825 */ /* 0x000fc600078e023a */
[----:B------:R-:W2:Y:S04]  /*138f0*/  LDG.E.128 R24, desc[UR6][R58.64] ;  /* 0x000000063a187981 */ /* 0x000ea8000c1e1d00 */
[----:B------:R-:W2:Y:S01]  /*13900*/  LDG.E.128 R32, desc[UR6][R32.64] ;  /* 0x0000000620207981 */ /* 0x000ea2000c1e1d00 */
[-C--:B---3--:R-:W-:Y:S02]  /*13910*/  DFMA R16, R16, R38.reuse, R60 ;  /* 0x000000261010722b */ /* 0x088fe4000000003c */
[----:B------:R-:W-:-:S06]  /*13920*/  DFMA R18, R18, R38, R50 ;  /* 0x000000261212722b */ /* 0x000fcc0000000032 */
[-C--:B------:R-:W-:Y:S02]  /*13930*/  DFMA R12, R12, R40.reuse, R16 ;  /* 0x000000280c0c722b */ /* 0x080fe40000000010 */
[----:B------:R-:W-:Y:S01]  /*13940*/  DFMA R14, R14, R40, R18 ;  /* 0x000000280e0e722b */ /* 0x000fe20000000012 */
[----:B------:R-:W-:-:S05]  /*13950*/  IADD3 R2, PT, PT, R2, 0x8, RZ ;  /* 0x0000000802027810 */ /* 0x000fca0007ffe0ff */
[-C--:B------:R-:W-:Y:S02]  /*13960*/  DFMA R12, R20, R42.reuse, R12 ;  /* 0x0000002a140c722b */ /* 0x080fe4000000000c */
[----:B------:R-:W-:Y:S01]  /*13970*/  DFMA R14, R22, R42, R14 ;  /* 0x0000002a160e722b */ /* 0x000fe2000000000e */
[----:B------:R-:W-:Y:S02]  /*13980*/  ISETP.NE.AND P1, PT, R2, RZ, PT ;  /* 0x000000ff0200720c */ /* 0x000fe40003f25270 */
[----:B------:R-:W-:Y:S02]  /*13990*/  LEA R3, R48, R3, 0x3 ;  /* 0x0000000330037211 */ /* 0x000fe400078e18ff */
[----:B------:R-:W-:Y:S01]  /*139a0*/  LEA R45, R44, R45, 0x3 ;  /* 0x0000002d2c2d7211 */ /* 0x000fe200078e18ff */
[-C--:B----4-:R-:W-:Y:S02]  /*139b0*/  DFMA R12, R28, R46.reuse, R12 ;  /* 0x0000002e1c0c722b */ /* 0x090fe4000000000c */
[----:B------:R-:W-:-:S06]  /*139c0*/  DFMA R14, R30, R46, R14 ;  /* 0x0000002e1e0e722b */ /* 0x000fcc000000000e */
[-C--:B--2---:R-:W-:Y:S02]  /*139d0*/  DFMA R12, R24, R54.reuse, R12 ;  /* 0x00000036180c722b */ /* 0x084fe4000000000c */
[----:B------:R-:W-:-:S06]  /*139e0*/  DFMA R14, R26, R54, R14 ;  /* 0x000000361a0e722b */ /* 0x000fcc000000000e */
[-C--:B------:R-:W-:Y:S02]  /*139f0*/  DFMA R28, R32, R52.reuse, R12 ;  /* 0x00000034201c722b */ /* 0x080fe4000000000c */
[----:B------:R-:W-:Y:S01]  /*13a00*/  DFMA R30, R34, R52, R14 ;  /* 0x00000034221e722b */ /* 0x000fe2000000000e */
[----:B------:R-:W-:Y:S10]  /*13a10*/  @P1 BRA `(.L_x_494) ;  /* 0xfffffffc00241947 */ /* 0x000ff4000383ffff */
.L_x_493:
[----:B------:R-:W-:Y:S05]  /*13a20*/  @!P0 BRA `(.L_x_495) ;  /* 0x0000000000fc8947 */ /* 0x000fea0003800000 */
[----:B------:R-:W-:Y:S02]  /*13a30*/  ISETP.GE.U32.AND P0, PT, R5, 0x4, PT ;  /* 0x000000040500780c */ /* 0x000fe40003f06070 */
[----:B------:R-:W-:-:S11]  /*13a40*/  ISETP.NE.AND P1, PT, R4, RZ, PT ;  /* 0x000000ff0400720c */ /* 0x000fd60003f25270 */
[----:B------:R-:W-:Y:S05]  /*13a50*/  @!P0 BRA `(.L_x_496) ;  /* 0x0000000000748947 */ /* 0x000fea0003800000 */
[----:B------:R-:W0:Y:S08]  /*13a60*/  LDC R45, c[0x0][0x608] ;  /* 0x00018200ff2d7b82 */ /* 0x000e300000000800 */
[----:B------:R-:W4:Y:S01]  /*13a70*/  LDC R47, c[0x0][0x604] ;  /* 0x00018100ff2f7b82 */ /* 0x000f220000000800 */
[----:B0-----:R-:W-:-:S04]  /*13a80*/  IMAD R19, R7, R45, RZ ;  /* 0x0000002d07137224 */ /* 0x001fc800078e02ff */
[----:B------:R-:W-:-:S04]  /*13a90*/  IMAD.WIDE R18, R19, 0x8, R8 ;  /* 0x0000000813127825 */ /* 0x000fc800078e0208 */
[----:B----4-:R-:W-:Y:S01]  /*13aa0*/  IMAD R17, R7, R47, RZ ;  /* 0x0000002f07117224 */ /* 0x010fe200078e02ff */
[----:B------:R0:W4:Y:S03]  /*13ab0*/  LDG.E.64 R2, desc[UR6][R18.64] ;  /* 0x0000000612027981 */ /* 0x000126000c1e1b00 */
[----:B------:R-:W-:-:S05]  /*13ac0*/  IMAD.WIDE R16, R17, 0x10, R10 ;  /* 0x0000001011107825 */ /* 0x000fca00078e020a */
[----:B------:R-:W4:Y:S01]  /*13ad0*/  LDG.E.128 R12, desc[UR6][R16.64] ;  /* 0x00000006100c7981 */ /* 0x000f22000c1e1d00 */
[----:B-123--:R-:W-:-:S04]  /*13ae0*/  IMAD.WIDE R38, R45, 0x8, R18 ;  /* 0x000000082d267825 */ /* 0x00efc800078e0212 */
[----:B------:R-:W-:Y:S01]  /*13af0*/  IMAD.WIDE R34, R47, 0x10, R16 ;  /* 0x000000102f227825 */ /* 0x000fe200078e0210 */
[----:B------:R-:W2:Y:S04]  /*13b00*/  LDG.E.64 R4, desc[UR6][R38.64] ;  /* 0x0000000626047981 */ /* 0x000ea8000c1e1b00 */
[----:B------:R-:W2:Y:S01]  /*13b10*/  LDG.E.128 R24, desc[UR6][R34.64] ;  /* 0x0000000622187981 */ /* 0x000ea2000c1e1d00 */
[----:B------:R-:W-:-:S04]  /*13b20*/  IMAD.WIDE R42, R45, 0x8, R38 ;  /* 0x000000082d2a7825 */ /* 0x000fc800078e0226 */
[----:B------:R-:W-:Y:S01]  /*13b30*/  IMAD.WIDE R40, R47, 0x10, R34 ;  /* 0x000000102f287825 */ /* 0x000fe200078e0222 */
[----:B------:R-:W3:Y:S04]  /*13b40*/  LDG.E.64 R32, desc[UR6][R42.64] ;  /* 0x000000062a207981 */ /* 0x000ee8000c1e1b00 */
[----:B------:R-:W3:Y:S01]  /*13b50*/  LDG.E.128 R20, desc[UR6][R40.64] ;  /* 0x0000000628147981 */ /* 0x000ee2000c1e1d00 */
[----:B------:R-:W-:-:S04]  /*13b60*/  IMAD.WIDE R44, R45, 0x8, R42 ;  /* 0x000000082d2c7825 */ /* 0x000fc800078e022a */
[----:B0-----:R-:W-:Y:S02]  /*13b70*/  IMAD.WIDE R18, R47, 0x10, R40 ;  /* 0x000000102f127825 */ /* 0x001fe400078e0228 */
[----:B------:R-:W3:Y:S04]  /*13b80*/  LDG.E.64 R44, desc[UR6][R44.64] ;  /* 0x000000062c2c7981 */ /* 0x000ee8000c1e1b00 */
[----:B------:R-:W3:Y:S01]  /*13b90*/  LDG.E.128 R16, desc[UR6][R18.64] ;  /* 0x0000000612107981 */ /* 0x000ee2000c1e1d00 */
[----:B------:R-:W-:Y:S01]  /*13ba0*/  IADD3 R7, PT, PT, R7, 0x4, RZ ;  /* 0x0000000407077810 */ /* 0x000fe20007ffe0ff */
[-C--:B----45:R-:W-:Y:S02]  /*13bb0*/  DFMA R12, R12, R2.reuse, R28 ;  /* 0x000000020c0c722b */ /* 0x0b0fe4000000001c */
[----:B------:R-:W-:-:S06]  /*13bc0*/  DFMA R14, R14, R2, R30 ;  /* 0x000000020e0e722b */ /* 0x000fcc000000001e */
[-C--:B--2---:R-:W-:Y:S02]  /*13bd0*/  DFMA R12, R24, R4.reuse, R12 ;  /* 0x00000004180c722b */ /* 0x084fe4000000000c */
[----:B------:R-:W-:-:S06]  /*13be0*/  DFMA R14, R26, R4, R14 ;  /* 0x000000041a0e722b */ /* 0x000fcc000000000e */
[-C--:B---3--:R-:W-:Y:S02]  /*13bf0*/  DFMA R12, R20, R32.reuse, R12 ;  /* 0x00000020140c722b */ /* 0x088fe4000000000c */
[----:B------:R-:W-:-:S06]  /*13c00*/  DFMA R14, R22, R32, R14 ;  /* 0x00000020160e722b */ /* 0x000fcc000000000e */
[-C--:B------:R-:W-:Y:S02]  /*13c10*/  DFMA R28, R16, R44.reuse, R12 ;  /* 0x0000002c101c722b */ /* 0x080fe4000000000c */
[----:B------:R-:W-:-:S11]  /*13c20*/  DFMA R30, R18, R44, R14 ;  /* 0x0000002c121e722b */ /* 0x000fd6000000000e */
.L_x_496:
[----:B------:R-:W-:Y:S05]  /*13c30*/  @!P1 BRA `(.L_x_495) ;  /* 0x0000000000789947 */ /* 0x000fea0003800000 */
[----:B------:R-:W-:Y:S02]  /*13c40*/  ISETP.NE.AND P0, PT, R6, RZ, PT ;  /* 0x000000ff0600720c */ /* 0x000fe40003f05270 */
[----:B------:R-:W-:-:S04]  /*13c50*/  LOP3.LUT R0, R0, 0x1, RZ, 0xc0, !PT ;  /* 0x0000000100007812 */ /* 0x000fc800078ec0ff */
[----:B------:R-:W-:-:S07]  /*13c60*/  ISETP.NE.U32.AND P1, PT, R0, 0x1, PT ;  /* 0x000000010000780c */ /* 0x000fce0003f25070 */
[----:B------:R-:W0:Y:S08]  /*13c70*/  @P0 LDC R22, c[0x0][0x608] ;  /* 0x00018200ff160b82 */ /* 0x000e300000000800 */
[----:B------:R-:W4:Y:S08]  /*13c80*/  @P0 LDC R4, c[0x0][0x604] ;  /* 0x00018100ff040b82 */ /* 0x000f300000000800 */
[----:B------:R-:W1:Y:S08]  /*13c90*/  @!P1 LDC R6, c[0x0][0x608] ;  /* 0x00018200ff069b82 */ /* 0x000e700000000800 */
[----:B------:R-:W2:Y:S01]  /*13ca0*/  @!P1 LDC R0, c[0x0][0x604] ;  /* 0x00018100ff009b82 */ /* 0x000ea20000000800 */
[----:B0-----:R-:W-:-:S04]  /*13cb0*/  @P0 IMAD R17, R7, R22, RZ ;  /* 0x0000001607110224 */ /* 0x001fc800078e02ff */
[----:B------:R-:W-:-:S04]  /*13cc0*/  @P0 IMAD.WIDE R16, R17, 0x8, R8 ;  /* 0x0000000811100825 */ /* 0x000fc800078e0208 */
[C---:B----4-:R-:W-:Y:S01]  /*13cd0*/  @P0 IMAD R3, R7.reuse, R4, RZ ;  /* 0x0000000407030224 */ /* 0x050fe200078e02ff */
[----:B------:R-:W4:Y:S01]  /*13ce0*/  @P0 LDG.E.64 R20, desc[UR6][R16.64] ;  /* 0x0000000610140981 */ /* 0x000f22000c1e1b00 */
[----:B------:R-:W-:Y:S02]  /*13cf0*/  @P0 IADD3 R7, PT, PT, R7, 0x2, RZ ;  /* 0x0000000207070810 */ /* 0x000fe40007ffe0ff */
[----:B------:R-:W-:-:S05]  /*13d00*/  @P0 IMAD.WIDE R2, R3, 0x10, R10 ;  /* 0x0000001003020825 */ /* 0x000fca00078e020a */
[----:B------:R-:W4:Y:S01]  /*13d10*/  @P0 LDG.E.128 R12, desc[UR6][R2.64] ;  /* 0x00000006020c0981 */ /* 0x000f22000c1e1d00 */
[----:B------:R-:W-:-:S04]  /*13d20*/  @P0 IMAD.WIDE R22, R22, 0x8, R16 ;  /* 0x0000000816160825 */ /* 0x000fc800078e0210 */
[----:B------:R-:W-:Y:S02]  /*13d30*/  @P0 IMAD.WIDE R4, R4, 0x10, R2 ;  /* 0x0000001004040825 */ /* 0x000fe400078e0202 */
[----:B------:R-:W3:Y:S02]  /*13d40*/  @P0 LDG.E.64 R22, desc[UR6][R22.64] ;  /* 0x0000000616160981 */ /* 0x000ee4000c1e1b00 */
[C---:B-1----:R-:W-:Y:S02]  /*13d50*/  @!P1 IMAD R25, R7.reuse, R6, RZ ;  /* 0x0000000607199224 */ /* 0x042fe400078e02ff */
[----:B--2---:R-:W-:Y:S02]  /*13d60*/  @!P1 IMAD R19, R7, R0, RZ ;  /* 0x0000000007139224 */ /* 0x004fe400078e02ff */
[----:B------:R-:W3:Y:S01]  /*13d70*/  @P0 LDG.E.128 R4, desc[UR6][R4.64] ;  /* 0x0000000604040981 */ /* 0x000ee2000c1e1d00 */
[----:B------:R-:W-:-:S04]  /*13d80*/  @!P1 IMAD.WIDE R8, R25, 0x8, R8 ;  /* 0x0000000819089825 */ /* 0x000fc800078e0208 */
[----:B------:R-:W-:Y:S02]  /*13d90*/  @!P1 IMAD.WIDE R10, R19, 0x10, R10 ;  /* 0x00000010130a9825 */ /* 0x000fe400078e020a */
[----:B------:R-:W2:Y:S04]  /*13da0*/  @!P1 LDG.E.64 R8, desc[UR6][R8.64] ;  /* 0x0000000608089981 */ /* 0x000ea8000c1e1b00 */
[----:B------:R-:W2:Y:S01]  /*13db0*/  @!P1 LDG.E.128 R16, desc[UR6][R10.64] ;  /* 0x000000060a109981 */ /* 0x000ea2000c1e1d00 */
[-C--:B----45:R-:W-:Y:S02]  /*13dc0*/  @P0 DFMA R12, R12, R20.reuse, R28 ;  /* 0x000000140c0c022b */ /* 0x0b0fe4000000001c */
[----:B------:R-:W-:-:S06]  /*13dd0*/  @P0 DFMA R14, R14, R20, R30 ;  /* 0x000000140e0e022b */ /* 0x000fcc000000001e */
[-C--:B---3--:R-:W-:Y:S02]  /*13de0*/  @P0 DFMA R28, R4, R22.reuse, R12 ;  /* 0x00000016041c022b */ /* 0x088fe4000000000c */
[----:B------:R-:W-:-:S06]  /*13df0*/  @P0 DFMA R30, R6, R22, R14 ;  /* 0x00000016061e022b */ /* 0x000fcc000000000e */
[-C--:B--2---:R-:W-:Y:S02]  /*13e00*/  @!P1 DFMA R28, R16, R8.reuse, R28 ;  /* 0x00000008101c922b */ /* 0x084fe4000000001c */
[----:B------:R-:W-:-:S11]  /*13e10*/  @!P1 DFMA R30, R18, R8, R30 ;  /* 0x00000008121e922b */ /* 0x000fd6000000001e */
.L_x_495:
[----:B-----5:R-:W-:Y:S01]  /*13e20*/  STG.E.128 desc[UR6][R36.64], R28 ;  /* 0x0000001c24007986 */ /* 0x020fe2000c101d06 */
[----:B------:R-:W-:Y:S05]  /*13e30*/  EXIT ;  /* 0x000000000000794d */ /* 0x000fea0003800000 */
.L_x_497:
        /* <DEDUP_REMOVED lines=12> */
.L_x_1244:


//--------------------- .text._ZN2at6native69_GLOBAL__N__64f4e359_31_FunctionOfAMatrixUtilsKernel_cu_b2145a98_316216_elemwise_kernelILi128ELi8EZNS1_43_compute_linear_combination_internal_kernelIfEEvRNS_14TensorIteratorEiiiEUliE_EEviT1_ --------------------------
	.section	.text._ZN2at6native69_GLOBAL__N__64f4e359_31_FunctionOfAMatrixUtilsKernel_cu_b2145a98_316216_elemwise_kernelILi128ELi8EZNS1_43_compute_linear_combination_internal_kernelIfEEvRNS_14TensorIteratorEiiiEUliE_EEviT1_,"ax",@progbits
	.align	128
.text._ZN2at6native69_GLOBAL__N__64f4e359_31_FunctionOfAMatrixUtilsKernel_cu_b2145a98_316216_elemwise_kernelILi128ELi8EZNS1_43_compute_linear_combination_internal_kernelIfEEvRNS_14TensorIteratorEiiiEUliE_EEviT1_:
        .type           _ZN2at6native69_GLOBAL__N__64f4e359_31_FunctionOfAMatrixUtilsKernel_cu_b2145a98_316216_elemwise_kernelILi128ELi8EZNS1_43_compute_linear_combination_internal_kernelIfEEvRNS_14TensorIteratorEiiiEUliE_EEviT1_,@function
        .size           _ZN2at6native69_GLOBAL__N__64f4e359_31_FunctionOfAMatrixUtilsKernel_cu_b2145a98_316216_elemwise_kernelILi128ELi8EZNS1_43_compute_linear_combination_internal_kernelIfEEvRNS_14TensorIteratorEiiiEUliE_EEviT1_,(.L_x_1245 - _ZN2at6native69_GLOBAL__N__64f4e359_31_FunctionOfAMatrixUtilsKernel_cu_b2145a98_316216_elemwise_kernelILi128ELi8EZNS1_43_compute_linear_combination_internal_kernelIfEEvRNS_14TensorIteratorEiiiEUliE_EEviT1_)
        .other          _ZN2at6native69_GLOBAL__N__64f4e359_31_FunctionOfAMatrixUtilsKernel_cu_b2145a98_316216_elemwise_kernelILi128ELi8EZNS1_43_compute_linear_combination_internal_kernelIfEEvRNS_14TensorIteratorEiiiEUliE_EEviT1_,@"STO_CUDA_ENTRY STV_DEFAULT"
_ZN2at6native69_GLOBAL__N__64f4e359_31_FunctionOfAMatrixUtilsKernel_cu_b2145a98_316216_elemwise_kernelILi128ELi8EZNS1_43_compute_linear_combination_internal_kernelIfEEvRNS_14TensorIteratorEiiiEUliE_EEviT1_:
        /* <DEDUP_REMOVED lines=20> */
[----:B0-----:R0:W5:Y:S01]  /*0140*/  LDG.E R37, desc[UR6][R4.64] ;  /* 0x0000000604257981 */ /* 0x001162000c1e1900 */
[----:B------:R-:W-:Y:S01]  /*0150*/  ISETP.GE.U32.AND P0, PT, R0, 0x10, PT ;  /* 0x000000100000780c */ /* 0x000fe20003f06070 */
[----:B------:R-:W-:Y:S01]  /*0160*/  HFMA2 R33, -RZ, RZ, 0, 0 ;  /* 0x00000000ff217431 */ /* 0x000fe200000001ff */
[----:B------:R-:W-:-:S11]  /*0170*/  ISETP.NE.AND P1, PT, R2, RZ, PT ;  /* 0x000000ff0200720c */ /* 0x000fd60003f25270 */
[----:B0-----:R-:W-:Y:S05]  /*0180*/  @!P0 BRA `(.L_x_502) ;  /* 0x0000000400708947 */ /* 0x001fea0003800000 */
[----:B------:R-:W-:Y:S02]  /*0190*/  LOP3.LUT R33, R0, 0x7ffffff0, RZ, 0xc0, !PT ;  /* 0x7ffffff000217812 */ /* 0x000fe400078ec0ff */
[----:B------:R-:W-:Y:S02]  /*01a0*/  CS2R R34, SRZ ;  /* 0x0000000000227805 */ /* 0x000fe4000001ff00 */
[----:B------:R-:W-:-:S07]  /*01b0*/  IADD3 R51, PT, PT, -R33, RZ, RZ ;  /* 0x000000ff21337210 */ /* 0x000fce0007ffe1ff */
.L_x_503:
[----:B------:R-:W0:Y:S08]  /*01c0*/  LDC.64 R6, c[0x0][0x5f0] ;  /* 0x00017c00ff067b82 */ /* 0x000e300000000a00 */
[----:B------:R-:W1:Y:S08]  /*01d0*/  LDC.64 R8, c[0x0][0x5f8] ;  /* 0x00017e00ff087b82 */ /* 0x000e700000000a00 */
[----:B------:R-:W2:Y:S08]  /*01e0*/  LDC R41, c[0x0][0x604] ;  /* 0x00018100ff297b82 */ /* 0x000eb00000000800 */
[----:B------:R-:W3:Y:S01]  /*01f0*/  LDC R39, c[0x0][0x608] ;  /* 0x00018200ff277b82 */ /* 0x000ee20000000800 */
[----:B0-----:R-:W-:-:S05]  /*0200*/  IMAD.WIDE R6, R35, 0x4, R6 ;  /* 0x0000000423067825 */ /* 0x001fca00078e0206 */
[----:B------:R0:W4:Y:S01]  /*0210*/  LDG.E R38, desc[UR6][R6.64] ;  /* 0x0000000606267981 */ /* 0x000122000c1e1900 */
[----:B-1----:R-:W-:-:S05]  /*0220*/  IMAD.WIDE R8, R34, 0x4, R8 ;  /* 0x0000000422087825 */ /* 0x002fca00078e0208 */
[----:B------:R1:W4:Y:S01]  /*0230*/  LDG.E R36, desc[UR6][R8.64] ;  /* 0x0000000608247981 */ /* 0x000322000c1e1900 */
[----:B--2---:R-:W-:-:S05]  /*0240*/  IMAD.WIDE R10, R41, 0x4, R6 ;  /* 0x00000004290a7825 */ /* 0x004fca00078e0206 */
[----:B------:R2:W4:Y:S01]  /*0250*/  LDG.E R48, desc[UR6][R10.64] ;  /* 0x000000060a307981 */ /* 0x000522000c1e1900 */
[----:B------:R-:W-:-:S04]  /*0260*/  IMAD.WIDE R58, R41, 0x4, R10 ;  /* 0x00000004293a7825 */ /* 0x000fc800078e020a */
[----:B---3--:R-:W-:Y:S01]  /*0270*/  IMAD.WIDE R56, R39, 0x4, R8 ;  /* 0x0000000427387825 */ /* 0x008fe200078e0208 */
[----:B------:R-:W3:Y:S03]  /*0280*/  LDG.E R46, desc[UR6][R58.64] ;  /* 0x000000063a2e7981 */ /* 0x000ee6000c1e1900 */
[----:B------:R-:W-:Y:S01]  /*0290*/  IMAD.WIDE R14, R41, 0x4, R58 ;  /* 0x00000004290e7825 */ /* 0x000fe200078e023a */
        /* <DEDUP_REMOVED lines=8> */
[----:B------:R2:W3:Y:S03]  /*0320*/  LDG.E R45, desc[UR6][R12.64] ;  /* 0x000000060c2d7981 */ /* 0x0004e6000c1e1900 */
[----:B------:R-:W-:Y:S01]  /*0330*/  IMAD.WIDE R30, R39, 0x4, R12 ;  /* 0x00000004271e7825 */ /* 0x000fe200078e020c */
[----:B------:R-:W3:Y:S03]  /*0340*/  LDG.E R40, desc[UR6][R22.64] ;  /* 0x0000000616287981 */ /* 0x000ee6000c1e1900 */
[----:B------:R-:W-:Y:S01]  /*0350*/  IMAD.WIDE R24, R41, 0x4, R22 ;  /* 0x0000000429187825 */ /* 0x000fe200078e0216 */
[----:B------:R2:W3:Y:S03]  /*0360*/  LDG.E R43, desc[UR6][R30.64] ;  /* 0x000000061e2b7981 */ /* 0x0004e6000c1e1900 */
[C---:B------:R-:W-:Y:S01]  /*0370*/  IMAD.WIDE R28, R39.reuse, 0x4, R30 ;  /* 0x00000004271c7825 */ /* 0x040fe200078e021e */
[----:B------:R2:W3:Y:S03]  /*0380*/  LDG.E R50, desc[UR6][R24.64] ;  /* 0x0000000618327981 */ /* 0x0004e6000c1e1900 */
[----:B------:R-:W-:-:S02]  /*0390*/  IMAD.WIDE R26, R39, 0x4, R28 ;  /* 0x00000004271a7825 */ /* 0x000fc400078e021c */
[----:B------:R-:W3:Y:S02]  /*03a0*/  LDG.E R29, desc[UR6][R28.64] ;  /* 0x000000061c1d7981 */ /* 0x000ee4000c1e1900 */
[----:B------:R-:W-:Y:S02]  /*03b0*/  IMAD.WIDE R18, R41, 0x4, R24 ;  /* 0x0000000429127825 */ /* 0x000fe400078e0218 */
[----:B------:R2:W3:Y:S02]  /*03c0*/  LDG.E R53, desc[UR6][R26.64] ;  /* 0x000000061a357981 */ /* 0x0004e4000c1e1900 */
[----:B------:R-:W-:Y:S02]  /*03d0*/  IMAD.WIDE R16, R39, 0x4, R26 ;  /* 0x0000000427107825 */ /* 0x000fe400078e021a */
[----:B------:R-:W3:Y:S02]  /*03e0*/  LDG.E R52, desc[UR6][R18.64] ;  /* 0x0000000612347981 */ /* 0x000ee4000c1e1900 */
[----:B------:R-:W-:-:S02]  /*03f0*/  IMAD.WIDE R20, R41, 0x4, R18 ;  /* 0x0000000429147825 */ /* 0x000fc400078e0212 */
[----:B------:R2:W3:Y:S02]  /*0400*/  LDG.E R55, desc[UR6][R16.64] ;  /* 0x0000000610377981 */ /* 0x0004e4000c1e1900 */
[----:B0-----:R-:W-:-:S04]  /*0410*/  IMAD.WIDE R6, R39, 0x4, R16 ;  /* 0x0000000427067825 */ /* 0x001fc800078e0210 */
[----:B-1----:R-:W-:Y:S01]  /*0420*/  IMAD.WIDE R8, R41, 0x4, R20 ;  /* 0x0000000429087825 */ /* 0x002fe200078e0214 */
[----:B------:R0:W3:Y:S03]  /*0430*/  LDG.E R57, desc[UR6][R6.64] ;  /* 0x0000000606397981 */ /* 0x0000e6000c1e1900 */
[----:B--2---:R-:W-:Y:S01]  /*0440*/  IMAD.WIDE R10, R39, 0x4, R6 ;  /* 0x00000004270a7825 */ /* 0x004fe200078e0206 */
[----:B------:R-:W2:Y:S03]  /*0450*/  LDG.E R20, desc[UR6][R20.64] ;  /* 0x0000000614147981 */ /* 0x000ea6000c1e1900 */
[----:B------:R-:W-:Y:S01]  /*0460*/  IMAD.WIDE R12, R41, 0x4, R8 ;  /* 0x00000004290c7825 */ /* 0x000fe200078e0208 */
[----:B------:R1:W2:Y:S03]  /*0470*/  LDG.E R28, desc[UR6][R8.64] ;  /* 0x00000006081c7981 */ /* 0x0002a6000c1e1900 */
[----:B------:R-:W-:Y:S01]  /*0480*/  IMAD.WIDE R14, R39, 0x4, R10 ;  /* 0x00000004270e7825 */ /* 0x000fe200078e020a */
[----:B------:R1:W2:Y:S03]  /*0490*/  LDG.E R59, desc[UR6][R10.64] ;  /* 0x000000060a3b7981 */ /* 0x0002a6000c1e1900 */
[----:B------:R-:W-:Y:S01]  /*04a0*/  IMAD.WIDE R30, R41, 0x4, R12 ;  /* 0x00000004291e7825 */ /* 0x000fe200078e020c */
[----:B------:R1:W2:Y:S03]  /*04b0*/  LDG.E R54, desc[UR6][R12.64] ;  /* 0x000000060c367981 */ /* 0x0002a6000c1e1900 */
[----:B------:R-:W-:-:S02]  /*04c0*/  IMAD.WIDE R22, R39, 0x4, R14 ;  /* 0x0000000427167825 */ /* 0x000fc400078e020e */
[----:B------:R-:W2:Y:S02]  /*04d0*/  LDG.E R15, desc[UR6][R14.64] ;  /* 0x000000060e0f7981 */ /* 0x000ea4000c1e1900 */
[----:B------:R-:W-:Y:S02]  /*04e0*/  IMAD.WIDE R24, R41, 0x4, R30 ;  /* 0x0000000429187825 */ /* 0x000fe400078e021e */
[----:B------:R-:W2:Y:S02]  /*04f0*/  LDG.E R30, desc[UR6][R30.64] ;  /* 0x000000061e1e7981 */ /* 0x000ea4000c1e1900 */
[----:B------:R-:W-:Y:S02]  /*0500*/  IMAD.WIDE R26, R39, 0x4, R22 ;  /* 0x00000004271a7825 */ /* 0x000fe400078e0216 */
[----:B------:R-:W2:Y:S02]  /*0510*/  LDG.E R23, desc[UR6][R22.64] ;  /* 0x0000000616177981 */ /* 0x000ea4000c1e1900 */
[----:B------:R-:W-:-:S02]  /*0520*/  IMAD.WIDE R16, R41, 0x4, R24 ;  /* 0x0000000429107825 */ /* 0x000fc400078e0218 */
[----:B------:R-:W2:Y:S02]  /*0530*/  LDG.E R24, desc[UR6][R24.64] ;  /* 0x0000000618187981 */ /* 0x000ea4000c1e1900 */
[----:B------:R-:W-:Y:S02]  /*0540*/  IMAD.WIDE R18, R39, 0x4, R26 ;  /* 0x0000000427127825 */ /* 0x000fe400078e021a */
[----:B------:R-:W2:Y:S02]  /*0550*/  LDG.E R27, desc[UR6][R26.64] ;  /* 0x000000061a1b7981 */ /* 0x000ea4000c1e1900 */
[----:B0-----:R-:W-:Y:S02]  /*0560*/  IMAD.WIDE R6, R41, 0x4, R16 ;  /* 0x0000000429067825 */ /* 0x001fe400078e0210 */
[----:B------:R-:W2:Y:S02]  /*0570*/  LDG.E R16, desc[UR6][R16.64] ;  /* 0x0000000610107981 */ /* 0x000ea4000c1e1900 */
[----:B-1----:R-:W-:-:S02]  /*0580*/  IMAD.WIDE R8, R39, 0x4, R18 ;  /* 0x0000000427087825 */ /* 0x002fc400078e0212 */
[----:B------:R-:W2:Y:S02]  /*0590*/  LDG.E R19, desc[UR6][R18.64] ;  /* 0x0000000612137981 */ /* 0x000ea4000c1e1900 */
[----:B------:R-:W-:Y:S02]  /*05a0*/  IMAD.WIDE R10, R41, 0x4, R6 ;  /* 0x00000004290a7825 */ /* 0x000fe400078e0206 */
[----:B------:R-:W2:Y:S02]  /*05b0*/  LDG.E R14, desc[UR6][R6.64] ;  /* 0x00000006060e7981 */ /* 0x000ea4000c1e1900 */
[----:B------:R-:W-:Y:S02]  /*05c0*/  IMAD.WIDE R12, R39, 0x4, R8 ;  /* 0x00000004270c7825 */ /* 0x000fe400078e0208 */
[----:B------:R-:W2:Y:S04]  /*05d0*/  LDG.E R9, desc[UR6][R8.64] ;  /* 0x0000000608097981 */ /* 0x000ea8000c1e1900 */
[----:B------:R-:W2:Y:S04]  /*05e0*/  LDG.E R10, desc[UR6][R10.64] ;  /* 0x000000060a0a7981 */ /* 0x000ea8000c1e1900 */
[----:B------:R-:W2:Y:S01]  /*05f0*/  LDG.E R12, desc[UR6][R12.64] ;  /* 0x000000060c0c7981 */ /* 0x000ea2000c1e1900 */
[----:B------:R-:W-:-:S04]  /*0600*/  IADD3 R51, PT, PT, R51, 0x10, RZ ;  /* 0x0000001033337810 */ /* 0x000fc80007ffe0ff */
[----:B------:R-:W-:Y:S02]  /*0610*/  ISETP.NE.AND P0, PT, R51, RZ, PT ;  /* 0x000000ff3300720c */ /* 0x000fe40003f05270 */
[----:B------:R-:W-:Y:S02]  /*0620*/  LEA R35, R41, R35, 0x4 ;  /* 0x0000002329237211 */ /* 0x000fe400078e20ff */
[----:B------:R-:W-:Y:S01]  /*0630*/  LEA R34, R39, R34, 0x4 ;  /* 0x0000002227227211 */ /* 0x000fe200078e20ff */
[----:B----45:R-:W-:-:S04]  /*0640*/  FFMA.FTZ R37, R38, R36, R37 ;  /* 0x0000002426257223 */ /* 0x030fc80000010025 */
[----:B---3--:R-:W-:-:S04]  /*0650*/  FFMA.FTZ R37, R48, R49, R37 ;  /* 0x0000003130257223 */ /* 0x008fc80000010025 */
[----:B------:R-:W-:-:S04]  /*0660*/  FFMA.FTZ R37, R46, R47, R37 ;  /* 0x0000002f2e257223 */ /* 0x000fc80000010025 */
[----:B------:R-:W-:-:S04]  /*0670*/  FFMA.FTZ R37, R44, R45, R37 ;  /* 0x0000002d2c257223 */ /* 0x000fc80000010025 */
[----:B------:R-:W-:-:S04]  /*0680*/  FFMA.FTZ R37, R42, R43, R37 ;  /* 0x0000002b2a257223 */ /* 0x000fc80000010025 */
[----:B------:R-:W-:-:S04]  /*0690*/  FFMA.FTZ R29, R40, R29, R37 ;  /* 0x0000001d281d7223 */ /* 0x000fc80000010025 */
[----:B------:R-:W-:-:S04]  /*06a0*/  FFMA.FTZ R29, R50, R53, R29 ;  /* 0x00000035321d7223 */ /* 0x000fc8000001001d */
[----:B------:R-:W-:-:S04]  /*06b0*/  FFMA.FTZ R29, R52, R55, R29 ;  /* 0x00000037341d7223 */ /* 0x000fc8000001001d */
[----:B--2---:R-:W-:-:S04]  /*06c0*/  FFMA.FTZ R29, R20, R57, R29 ;  /* 0x00000039141d7223 */ /* 0x004fc8000001001d */
[----:B------:R-:W-:-:S04]  /*06d0*/  FFMA.FTZ R29, R28, R59, R29 ;  /* 0x0000003b1c1d7223 */ /* 0x000fc8000001001d */
[----:B------:R-:W-:-:S04]  /*06e0*/  FFMA.FTZ R15, R54, R15, R29 ;  /* 0x0000000f360f7223 */ /* 0x000fc8000001001d */
[----:B------:R-:W-:-:S04]  /*06f0*/  FFMA.FTZ R15, R30, R23, R15 ;  /* 0x000000171e0f7223 */ /* 0x000fc8000001000f */
[----:B------:R-:W-:-:S04]  /*0700*/  FFMA.FTZ R15, R24, R27, R15 ;  /* 0x0000001b180f7223 */ /* 0x000fc8000001000f */
[----:B------:R-:W-:-:S04]  /*0710*/  FFMA.FTZ R15, R16, R19, R15 ;  /* 0x00000013100f7223 */ /* 0x000fc8000001000f */
[----:B------:R-:W-:-:S04]  /*0720*/  FFMA.FTZ R9, R14, R9, R15 ;  /* 0x000000090e097223 */ /* 0x000fc8000001000f */
[----:B------:R-:W-:Y:S01]  /*0730*/  FFMA.FTZ R37, R10, R12, R9 ;  /* 0x0000000c0a257223 */ /* 0x000fe20000010009 */
[----:B------:R-:W-:Y:S06]  /*0740*/  @P0 BRA `(.L_x_503) ;  /* 0xfffffff8009c0947 */ /* 0x000fec000383ffff */
.L_x_502:
        /* <DEDUP_REMOVED lines=11> */
[----:B------:R0:W2:Y:S01]  /*0800*/  LDG.E R28, desc[UR6][R6.64] ;  /* 0x00000006061c7981 */ /* 0x0000a2000c1e1900 */
[----:B------:R-:W-:-:S04]  /*0810*/  IMAD.WIDE R10, R39, 0x4, R6 ;  /* 0x00000004270a7825 */ /* 0x000fc800078e0206 */
[----:B---3--:R-:W-:Y:S01]  /*0820*/  IMAD.WIDE R8, R13, 0x4, R8 ;  /* 0x000000040d087825 */ /* 0x008fe200078e0208 */
[----:B------:R-:W3:Y:S03]  /*0830*/  LDG.E R31, desc[UR6][R10.64] ;  /* 0x000000060a1f7981 */ /* 0x000ee6000c1e1900 */
[----:B------:R-:W-:Y:S01]  /*0840*/  IMAD.WIDE R14, R39, 0x4, R10 ;  /* 0x00000004270e7825 */ /* 0x000fe200078e020a */
[----:B------:R1:W2:Y:S03]  /*0850*/  LDG.E R29, desc[UR6][R8.64] ;  /* 0x00000006081d7981 */ /* 0x0002a6000c1e1900 */
[----:B------:R-:W-:Y:S01]  /*0860*/  IMAD.WIDE R12, R41, 0x4, R8 ;  /* 0x00000004290c7825 */ /* 0x000fe200078e0208 */
[----:B------:R-:W4:Y:S03]  /*0870*/  LDG.E R35, desc[UR6][R14.64] ;  /* 0x000000060e237981 */ /* 0x000f26000c1e1900 */
[----:B------:R-:W-:Y:S01]  /*0880*/  IMAD.WIDE R18, R39, 0x4, R14 ;  /* 0x0000000427127825 */ /* 0x000fe200078e020e */
[----:B------:R1:W3:Y:S03]  /*0890*/  LDG.E R30, desc[UR6][R12.64] ;  /* 0x000000060c1e7981 */ /* 0x0002e6000c1e1900 */
[----:B------:R-:W-:-:S04]  /*08a0*/  IMAD.WIDE R16, R41, 0x4, R12 ;  /* 0x0000000429107825 */ /* 0x000fc800078e020c */
[----:B------:R-:W-:Y:S02]  /*08b0*/  IMAD.WIDE R20, R41, 0x4, R16 ;  /* 0x0000000429147825 */ /* 0x000fe400078e0210 */
[----:B------:R-:W4:Y:S02]  /*08c0*/  LDG.E R16, desc[UR6][R16.64] ;  /* 0x0000000610107981 */ /* 0x000f24000c1e1900 */
[----:B------:R-:W-:Y:S02]  /*08d0*/  IMAD.WIDE R22, R39, 0x4, R18 ;  /* 0x0000000427167825 */ /* 0x000fe400078e0212 */
[----:B------:R-:W4:Y:S02]  /*08e0*/  LDG.E R19, desc[UR6][R18.64] ;  /* 0x0000000612137981 */ /* 0x000f24000c1e1900 */
[----:B------:R-:W-:Y:S02]  /*08f0*/  IMAD.WIDE R24, R41, 0x4, R20 ;  /* 0x0000000429187825 */ /* 0x000fe400078e0214 */
[----:B------:R-:W4:Y:S02]  /*0900*/  LDG.E R20, desc[UR6][R20.64] ;  /* 0x0000000614147981 */ /* 0x000f24000c1e1900 */
[----:B0-----:R-:W-:-:S02]  /*0910*/  IMAD.WIDE R6, R39, 0x4, R22 ;  /* 0x0000000427067825 */ /* 0x001fc400078e0216 */
[----:B------:R-:W4:Y:S02]  /*0920*/  LDG.E R23, desc[UR6][R22.64] ;  /* 0x0000000616177981 */ /* 0x000f24000c1e1900 */
[----:B------:R-:W-:Y:S02]  /*0930*/  IMAD.WIDE R26, R41, 0x4, R24 ;  /* 0x00000004291a7825 */ /* 0x000fe400078e0218 */
[----:B------:R-:W4:Y:S02]  /*0940*/  LDG.E R24, desc[UR6][R24.64] ;  /* 0x0000000618187981 */ /* 0x000f24000c1e1900 */
[----:B-1----:R-:W-:Y:S02]  /*0950*/  IMAD.WIDE R8, R39, 0x4, R6 ;  /* 0x0000000427087825 */ /* 0x002fe400078e0206 */
[----:B------:R-:W4:Y:S02]  /*0960*/  LDG.E R7, desc[UR6][R6.64] ;  /* 0x0000000606077981 */ /* 0x000f24000c1e1900 */
[----:B------:R-:W-:-:S02]  /*0970*/  IMAD.WIDE R10, R41, 0x4, R26 ;  /* 0x00000004290a7825 */ /* 0x000fc400078e021a */
[----:B------:R-:W4:Y:S02]  /*0980*/  LDG.E R26, desc[UR6][R26.64] ;  /* 0x000000061a1a7981 */ /* 0x000f24000c1e1900 */
[----:B------:R-:W-:Y:S02]  /*0990*/  IMAD.WIDE R12, R39, 0x4, R8 ;  /* 0x00000004270c7825 */ /* 0x000fe400078e0208 */
[----:B------:R-:W4:Y:S02]  /*09a0*/  LDG.E R34, desc[UR6][R8.64] ;  /* 0x0000000608227981 */ /* 0x000f24000c1e1900 */
[----:B------:R-:W-:Y:S02]  /*09b0*/  IMAD.WIDE R14, R41, 0x4, R10 ;  /* 0x00000004290e7825 */ /* 0x000fe400078e020a */
[----:B------:R-:W4:Y:S04]  /*09c0*/  LDG.E R10, desc[UR6][R10.64] ;  /* 0x000000060a0a7981 */ /* 0x000f28000c1e1900 */
[----:B------:R-:W4:Y:S04]  /*09d0*/  LDG.E R12, desc[UR6][R12.64] ;  /* 0x000000060c0c7981 */ /* 0x000f28000c1e1900 */
[----:B------:R-:W4:Y:S01]  /*09e0*/  LDG.E R14, desc[UR6][R14.64] ;  /* 0x000000060e0e7981 */ /* 0x000f22000c1e1900 */
[----:B------:R-:W-:Y:S01]  /*09f0*/  IADD3 R33, PT, PT, R33, 0x8, RZ ;  /* 0x0000000821217810 */ /* 0x000fe20007ffe0ff */
[----:B--2--5:R-:W-:-:S04]  /*0a00*/  FFMA.FTZ R28, R28, R29, R37 ;  /* 0x0000001d1c1c7223 */ /* 0x024fc80000010025 */
[----:B---3--:R-:W-:-:S04]  /*0a10*/  FFMA.FTZ R28, R31, R30, R28 ;  /* 0x0000001e1f1c7223 */ /* 0x008fc8000001001c */
[----:B----4-:R-:W-:-:S04]  /*0a20*/  FFMA.FTZ R16, R35, R16, R28 ;  /* 0x0000001023107223 */ /* 0x010fc8000001001c */
[----:B------:R-:W-:-:S04]  /*0a30*/  FFMA.FTZ R16, R19, R20, R16 ;  /* 0x0000001413107223 */ /* 0x000fc80000010010 */
[----:B------:R-:W-:-:S04]  /*0a40*/  FFMA.FTZ R16, R23, R24, R16 ;  /* 0x0000001817107223 */ /* 0x000fc80000010010 */
[----:B------:R-:W-:-:S04]  /*0a50*/  FFMA.FTZ R7, R7, R26, R16 ;  /* 0x0000001a07077223 */ /* 0x000fc80000010010 */
[----:B------:R-:W-:-:S04]  /*0a60*/  FFMA.FTZ R7, R34, R10, R7 ;  /* 0x0000000a22077223 */ /* 0x000fc80000010007 */
[----:B------:R-:W-:-:S07]  /*0a70*/  FFMA.FTZ R37, R12, R14, R7 ;  /* 0x0000000e0c257223 */ /* 0x000fce0000010007 */
.L_x_505:
        /* <DEDUP_REMOVED lines=16> */
[----:B------:R-:W2:Y:S02]  /*0b80*/  LDG.E R8, desc[UR6][R8.64] ;  /* 0x0000000608087981 */ /* 0x000ea4000c1e1900 */
[----:B------:R-:W-:Y:S02]  /*0b90*/  IMAD.WIDE R14, R19, 0x4, R10 ;  /* 0x00000004130e7825 */ /* 0x000fe400078e020a */
[----:B------:R-:W3:Y:S02]  /*0ba0*/  LDG.E R11, desc[UR6][R10.64] ;  /* 0x000000060a0b7981 */ /* 0x000ee4000c1e1900 */
[----:B------:R-:W-:Y:S02]  /*0bb0*/  IMAD.WIDE R16, R21, 0x4, R12 ;  /* 0x0000000415107825 */ /* 0x000fe400078e020c */
[----:B------:R-:W3:Y:S02]  /*0bc0*/  LDG.E R12, desc[UR6][R12.64] ;  /* 0x000000060c0c7981 */ /* 0x000ee4000c1e1900 */
[----:B------:R-:W-:-:S02]  /*0bd0*/  IMAD.WIDE R18, R19, 0x4, R14 ;  /* 0x0000000413127825 */ /* 0x000fc400078e020e */
        /* <DEDUP_REMOVED lines=9> */
[----:B------:R-:W-:-:S07]  /*0c70*/  FFMA.FTZ R37, R19, R20, R6 ;  /* 0x0000001413257223 */ /* 0x000fce0000010006 */
.L_x_506:
        /* <DEDUP_REMOVED lines=8> */
[----:B------:R-:W2:Y:S01]  /*0d00*/  LDG.E R10, desc[UR6][R6.64] ;  /* 0x00000006060a7981 */ /* 0x000ea2000c1e1900 */
[----:B---3--:R-:W-:-:S05]  /*0d10*/  IMAD.WIDE R8, R33, 0x4, R8 ;  /* 0x0000000421087825 */ /* 0x008fca00078e0208 */
[----:B------:R-:W2:Y:S01]  /*0d20*/  LDG.E R11, desc[UR6][R8.64] ;  /* 0x00000006080b7981 */ /* 0x000ea2000c1e1900 */
[----:B------:R-:W-:Y:S01]  /*0d30*/  ISETP.NE.AND P0, PT, R22, 0x1, PT ;  /* 0x000000011600780c */ /* 0x000fe20003f05270 */
[----:B--2--5:R-:W-:-:S12]  /*0d40*/  FFMA.FTZ R37, R10, R11, R37 ;  /* 0x0000000b0a257223 */ /* 0x024fd80000010025 */
[----:B------:R-:W-:Y:S05]  /*0d50*/  @!P0 BRA `(.L_x_504) ;  /* 0x00000000002c8947 */ /* 0x000fea0003800000 */
[----:B------:R-:W-:Y:S01]  /*0d60*/  ISETP.NE.AND P0, PT, R22, 0x2, PT ;  /* 0x000000021600780c */ /* 0x000fe20003f05270 */
[----:B------:R-:W-:-:S04]  /*0d70*/  IMAD.WIDE R10, R15, 0x4, R6 ;  /* 0x000000040f0a7825 */ /* 0x000fc800078e0206 */
[----:B------:R-:W-:Y:S01]  /*0d80*/  IMAD.WIDE R12, R17, 0x4, R8 ;  /* 0x00000004110c7825 */ /* 0x000fe200078e0208 */
[----:B------:R-:W2:Y:S07]  /*0d90*/  LDG.E R14, desc[UR6][R10.64] ;  /* 0x000000060a0e7981 */ /* 0x000eae000c1e1900 */
[----:B------:R-:W-:-:S04]  /*0da0*/  @P0 IMAD.WIDE R6, R15, 0x4, R10 ;  /* 0x000000040f060825 */ /* 0x000fc800078e020a */
[----:B------:R-:W-:Y:S02]  /*0db0*/  @P0 IMAD.WIDE R8, R17, 0x4, R12 ;  /* 0x0000000411080825 */ /* 0x000fe400078e020c */
[----:B------:R-:W2:Y:S04]  /*0dc0*/  LDG.E R12, desc[UR6][R12.64] ;  /* 0x000000060c0c7981 */ /* 0x000ea8000c1e1900 */
[----:B------:R-:W3:Y:S04]  /*0dd0*/  @P0 LDG.E R6, desc[UR6][R6.64] ;  /* 0x0000000606060981 */ /* 0x000ee8000c1e1900 */
[----:B------:R-:W3:Y:S01]  /*0de0*/  @P0 LDG.E R8, desc[UR6][R8.64] ;  /* 0x0000000608080981 */ /* 0x000ee2000c1e1900 */
[----:B--2---:R-:W-:-:S04]  /*0df0*/  FFMA.FTZ R37, R14, R12, R37 ;  /* 0x0000000c0e257223 */ /* 0x004fc80000010025 */
[----:B---3--:R-:W-:-:S07]  /*0e00*/  @P0 FFMA.FTZ R37, R6, R8, R37 ;  /* 0x0000000806250223 */ /* 0x008fce0000010025 */
.L_x_504:
[----:B-----5:R0:W-:Y:S01]  /*0e10*/  STG.E desc[UR6][R4.64], R37 ;  /* 0x0000002504007986 */ /* 0x0201e2000c101906 */
[----:B------:R-:W-:-:S04]  /*0e20*/  IADD3 R3, PT, PT, R3, 0x80, RZ ;  /* 0x0000008003037810 */ /* 0x000fc80007ffe0ff */
[----:B------:R-:W-:-:S13]  /*0e30*/  ISETP.GE.AND P0, PT, R3, UR4, PT ;  /* 0x0000000403007c0c */ /* 0x000fda000bf06270 */
[----:B0-----:R-:W-:Y:S05]  /*0e40*/  @P0 BRA `(.L_x_507) ;  /* 0x0000001800900947 */ /* 0x001fea0003800000 */
        /* <DEDUP_REMOVED lines=9> */
.L_x_509:
        /* <DEDUP_REMOVED lines=89> */
.L_x_508:
        /* <DEDUP_REMOVED lines=51> */
.L_x_511:
        /* <DEDUP_REMOVED lines=32> */
.L_x_512:
        /* <DEDUP_REMOVED lines=25> */
.L_x_510:
[----:B-----5:R0:W-:Y:S01]  /*1b30*/  STG.E desc[UR6][R4.64], R37 ;  /* 0x0000002504007986 */ /* 0x0201e2000c101906 */
[----:B------:R-:W-:-:S07]  /*1b40*/  IADD3 R3, PT, PT, R3, 0x80, RZ ;  /* 0x0000008003037810 */ /* 0x000fce0007ffe0ff */
.L_x_501:
[----:B------:R-:W-:-:S13]  /*1b50*/  ISETP.GE.AND P0, PT, R3, UR4, PT ;  /* 0x0000000403007c0c */ /* 0x000fda000bf06270 */
[----:B------:R-:W-:Y:S05]  /*1b60*/  @P0 BRA `(.L_x_513) ;  /* 0x0000001800980947 */ /* 0x000fea0003800000 */
[----:B0-----:R-:W0:Y:S02]  /*1b70*/  LDC.64 R4, c[0x0][0x5e8] ;  /* 0x00017a00ff047b82 */ /* 0x001e240000000a00 */
[----:B0-----:R0:W5:Y:S01]  /*1b80*/  LDG.E R37, desc[UR6][R4.64] ;  /* 0x0000000604257981 */ /* 0x001162000c1e1900 */
[----:B------:R-:W-:Y:S01]  /*1b90*/  ISETP.GE.U32.AND P0, PT, R0, 0x10, PT ;  /* 0x000000100000780c */ /* 0x000fe20003f06070 */
[----:B------:R-:W-:Y:S01]  /*1ba0*/  HFMA2 R33, -RZ, RZ, 0, 0 ;  /* 0x00000000ff217431 */ /* 0x000fe200000001ff */
[----:B------:R-:W-:-:S11]  /*1bb0*/  ISETP.NE.AND P1, PT, R2, RZ, PT ;  /* 0x000000ff0200720c */ /* 0x000fd60003f25270 */
[----:B0-----:R-:W-:Y:S05]  /*1bc0*/  @!P0 BRA `(.L_x_514) ;  /* 0x0000000400788947 */ /* 0x001fea0003800000 */
[----:B------:R-:W-:Y:S01]  /*1bd0*/  LOP3.LUT R33, R0, 0x7ffffff0, RZ, 0xc0, !PT ;  /* 0x7ffffff000217812 */ /* 0x000fe200078ec0ff */
[----:B------:R-:W-:Y:S01]  /*1be0*/  BSSY.RECONVERGENT B2, `(.L_x_514) ;  /* 0x000005c000027945 */ /* 0x000fe20003800200 */
[----:B------:R-:W-:Y:S02]  /*1bf0*/  CS2R R34, SRZ ;  /* 0x0000000000227805 */ /* 0x000fe4000001ff00 */
[----:B------:R-:W-:-:S07]  /*1c00*/  IADD3 R51, PT, PT, -R33, RZ, RZ ;  /* 0x000000ff21337210 */ /* 0x000fce0007ffe1ff */
.L_x_515:
        /* <DEDUP_REMOVED lines=89> */
[----:B------:R-:W-:Y:S05]  /*21a0*/  BSYNC.RECONVERGENT B2 ;  /* 0x0000000000027941 */ /* 0x000fea0003800200 */
.L_x_514:
        /* <DEDUP_REMOVED lines=51> */
.L_x_517:
        /* <DEDUP_REMOVED lines=32> */
.L_x_518:
        /* <DEDUP_REMOVED lines=25> */
.L_x_516:
[----:B-----5:R0:W-:Y:S01]  /*2870*/  STG.E desc[UR6][R4.64], R37 ;  /* 0x0000002504007986 */ /* 0x0201e2000c101906 */
[----:B------:R-:W-:-:S07]  /*2880*/  IADD3 R3, PT, PT, R3, 0x80, RZ ;  /* 0x0000008003037810 */ /* 0x000fce0007ffe0ff */
.L_x_507:
        /* <DEDUP_REMOVED lines=12> */
.L_x_521:
        /* <DEDUP_REMOVED lines=90> */
.L_x_520:
        /* <DEDUP_REMOVED lines=51> */
.L_x_523:
        /* <DEDUP_REMOVED lines=32> */
.L_x_524:
        /* <DEDUP_REMOVED lines=25> */
.L_x_522:
[----:B-----5:R1:W-:Y:S01]  /*35b0*/  STG.E desc[UR6][R4.64], R37 ;  /* 0x0000002504007986 */ /* 0x0203e2000c101906 */
[----:B------:R-:W-:-:S07]  /*35c0*/  IADD3 R3, PT, PT, R3, 0x80, RZ ;  /* 0x0000008003037810 */ /* 0x000fce0007ffe0ff */
.L_x_513:
[----:B------:R-:W-:-:S13]  /*35d0*/  ISETP.GE.AND P0, PT, R3, UR4, PT ;  /* 0x0000000403007c0c */ /* 0x000fda000bf06270 */
[----:B------:R-:W-:Y:S05]  /*35e0*/  @P0 BRA `(.L_x_525) ;  /* 0x00000018009c0947 */ /* 0x000fea0003800000 */
[----:B01----:R-:W0:Y:S02]  /*35f0*/  LDC.64 R4, c[0x0][0x5e8] ;  /* 0x00017a00ff047b82 */ /* 0x003e240000000a00 */
        /* <DEDUP_REMOVED lines=9> */
.L_x_527:
        /* <DEDUP_REMOVED lines=90> */
.L_x_526:
        /* <DEDUP_REMOVED lines=51> */
.L_x_529:
        /* <DEDUP_REMOVED lines=32> */
.L_x_530:
        /* <DEDUP_REMOVED lines=25> */
.L_x_528:
[----:B-----5:R1:W-:Y:S01]  /*42f0*/  STG.E desc[UR6][R4.64], R37 ;  /* 0x0000002504007986 */ /* 0x0203e2000c101906 */
[----:B------:R-:W-:-:S07]  /*4300*/  IADD3 R3, PT, PT, R3, 0x80, RZ ;  /* 0x0000008003037810 */ /* 0x000fce0007ffe0ff */
.L_x_519:
[----:B------:R-:W-:-:S13]  /*4310*/  ISETP.GE.AND P0, PT, R3, UR4, PT ;  /* 0x0000000403007c0c */ /* 0x000fda000bf06270 */
[----:B------:R-:W-:Y:S05]  /*4320*/  @P0 BREAK.RELIABLE B0 ;  /* 0x0000000000000942 */ /* 0x000fea0003800100 */
        /* <DEDUP_REMOVED lines=11> */
.L_x_533:
        /* <DEDUP_REMOVED lines=90> */
.L_x_532:
        /* <DEDUP_REMOVED lines=51> */
.L_x_535:
        /* <DEDUP_REMOVED lines=32> */
.L_x_536:
        /* <DEDUP_REMOVED lines=25> */
.L_x_534:
[----:B-----5:R2:W-:Y:S01]  /*5040*/  STG.E desc[UR6][R4.64], R37 ;  /* 0x0000002504007986 */ /* 0x0205e2000c101906 */
[----:B------:R-:W-:-:S07]  /*5050*/  IADD3 R3, PT, PT, R3, 0x80, RZ ;  /* 0x0000008003037810 */ /* 0x000fce0007ffe0ff */
.L_x_525:
[----:B------:R-:W-:-:S13]  /*5060*/  ISETP.GE.AND P0, PT, R3, UR4, PT ;  /* 0x0000000403007c0c */ /* 0x000fda000bf06270 */
[----:B------:R-:W-:Y:S05]  /*5070*/  @P0 BREAK.RELIABLE B0 ;  /* 0x0000000000000942 */ /* 0x000fea0003800100 */
[----:B------:R-:W-:Y:S05]  /*5080*/  @P0 BRA `(.L_x_531) ;  /* 0x0000000c004c0947 */ /* 0x000fea0003800000 */
[----:B------:R-:W-:Y:S05]  /*5090*/  BSYNC.RELIABLE B0 ;  /* 0x0000000000007941 */ /* 0x000fea0003800100 */
.L_x_500:
[----:B012---:R-:W0:Y:S02]  /*50a0*/  LDC.64 R4, c[0x0][0x5e8] ;  /* 0x00017a00ff047b82 */ /* 0x007e240000000a00 */
        /* <DEDUP_REMOVED lines=9> */
.L_x_538:
        /* <DEDUP_REMOVED lines=90> */
.L_x_537:
        /* <DEDUP_REMOVED lines=51> */
.L_x_540:
        /* <DEDUP_REMOVED lines=32> */
.L_x_541:
        /* <DEDUP_REMOVED lines=25> */
.L_x_539:
[----:B-----5:R3:W-:Y:S01]  /*5da0*/  STG.E desc[UR6][R4.64], R37 ;  /* 0x0000002504007986 */ /* 0x0207e2000c101906 */
[----:B------:R-:W-:-:S07]  /*5db0*/  IADD3 R3, PT, PT, R3, 0x80, RZ ;  /* 0x0000008003037810 */ /* 0x000fce0007ffe0ff */
.L_x_531:
[----:B------:R-:W-:Y:S05]  /*5dc0*/  BSYNC.RECONVERGENT B1 ;  /* 0x0000000000017941 */ /* 0x000fea0003800200 */
.L_x_499:
[----:B------:R-:W-:Y:S05]  /*5dd0*/  WARPSYNC.ALL ;  /* 0x0000000000007948 */ /* 0x000fea0003800000 */
[----:B------:R-:W-:-:S13]  /*5de0*/  ISETP.GE.AND P0, PT, R3, UR4, PT ;  /* 0x0000000403007c0c */ /* 0x000fda000bf06270 */
[----:B------:R-:W-:Y:S05]  /*5df0*/  @P0 EXIT ;  /* 0x000000000000094d */ /* 0x000fea0003800000 */
[----:B0123--:R-:W0:Y:S02]  /*5e00*/  LDC.64 R4, c[0x0][0x5e8] ;  /* 0x00017a00ff047b82 */ /* 0x00fe240000000a00 */
[----:B0-----:R0:W5:Y:S01]  /*5e10*/  LDG.E R37, desc[UR6][R4.64] ;  /* 0x0000000604257981 */ /* 0x001162000c1e1900 */
        /* <DEDUP_REMOVED lines=8> */
.L_x_543:
        /* <DEDUP_REMOVED lines=28> */
[----:B------:R-:W3:Y:S03]  /*6060*/  LDG.E R49, desc[UR6][R26.64] ;  /* 0x000000061a317981 */ /* 0x000ee6000c1e1900 */
[----:B------:R-:W-:-:S02]  /*6070*/  IMAD.WIDE R24, R39, 0x4, R30 ;  /* 0x0000000427187825 */ /* 0x000fc400078e021e */
[----:B------:R-:W3:Y:S02]  /*6080*/  LDG.E R31, desc[UR6][R30.64] ;  /* 0x000000061e1f7981 */ /* 0x000ee4000c1e1900 */
[----:B------:R-:W-:Y:S02]  /*6090*/  IMAD.WIDE R16, R41, 0x4, R26 ;  /* 0x0000000429107825 */ /* 0x000fe400078e021a */
[----:B------:R2:W3:Y:S02]  /*60a0*/  LDG.E R52, desc[UR6][R24.64] ;  /* 0x0000000618347981 */ /* 0x0004e4000c1e1900 */
[----:B------:R-:W-:Y:S02]  /*60b0*/  IMAD.WIDE R18, R39, 0x4, R24 ;  /* 0x0000000427127825 */ /* 0x000fe400078e0218 */
[----:B------:R2:W3:Y:S02]  /*60c0*/  LDG.E R51, desc[UR6][R16.64] ;  /* 0x0000000610337981 */ /* 0x0004e4000c1e1900 */
[----:B------:R-:W-:-:S02]  /*60d0*/  IMAD.WIDE R20, R41, 0x4, R16 ;  /* 0x0000000429147825 */ /* 0x000fc400078e0210 */
[----:B------:R2:W3:Y:S02]  /*60e0*/  LDG.E R54, desc[UR6][R18.64] ;  /* 0x0000000612367981 */ /* 0x0004e4000c1e1900 */
[----:B0-----:R-:W-:-:S04]  /*60f0*/  IMAD.WIDE R6, R39, 0x4, R18 ;  /* 0x0000000427067825 */ /* 0x001fc800078e0212 */
[----:B-1----:R-:W-:Y:S01]  /*6100*/  IMAD.WIDE R8, R41, 0x4, R20 ;  /* 0x0000000429087825 */ /* 0x002fe200078e0214 */
[----:B------:R-:W3:Y:S03]  /*6110*/  LDG.E R53, desc[UR6][R6.64] ;  /* 0x0000000606357981 */ /* 0x000ee6000c1e1900 */
        /* <DEDUP_REMOVED lines=20> */
[----:B------:R-:W-:-:S02]  /*6260*/  IMAD.WIDE R6, R39, 0x4, R18 ;  /* 0x0000000427067825 */ /* 0x000fc400078e0212 */
[----:B------:R-:W2:Y:S02]  /*6270*/  LDG.E R19, desc[UR6][R18.64] ;  /* 0x0000000612137981 */ /* 0x000ea4000c1e1900 */
[----:B-1----:R-:W-:Y:S02]  /*6280*/  IMAD.WIDE R10, R41, 0x4, R8 ;  /* 0x00000004290a7825 */ /* 0x002fe400078e0208 */
        /* <DEDUP_REMOVED lines=26> */
.L_x_542:
        /* <DEDUP_REMOVED lines=51> */
.L_x_545:
        /* <DEDUP_REMOVED lines=32> */
.L_x_546:
        /* <DEDUP_REMOVED lines=25> */
.L_x_544:
[----:B-----5:R-:W-:Y:S01]  /*6af0*/  STG.E desc[UR6][R4.64], R37 ;  /* 0x0000002504007986 */ /* 0x020fe2000c101906 */
[----:B------:R-:W-:Y:S05]  /*6b00*/  EXIT ;  /* 0x000000000000794d */ /* 0x000fea0003800000 */
.L_x_498:
        /* <DEDUP_REMOVED lines=361> */
.L_x_550:
[----:B------:R-:W0:Y:S02]  /*81a0*/  LDCU.64 UR8, c[0x0][0x5e8] ;  /* 0x0000bd00ff0877ac */ /* 0x000e240008000a00 */
[----:B0-----:R-:W-:-:S04]  /*81b0*/  IADD3 R22, P0, PT, R23, UR8, RZ ;  /* 0x0000000817167c10 */ /* 0x001fc8000ff1e0ff */
[----:B------:R-:W-:Y:S01]  /*81c0*/  IADD3.X R23, PT, PT, RZ, UR9, RZ, P0, !PT ;  /* 0x00000009ff177c10 */ /* 0x000fe200087fe4ff */
[----:B------:R-:W0:Y:S04]  /*81d0*/  LDCU.128 UR8, c[0x0][0x5f0] ;  /* 0x0000be00ff0877ac */ /* 0x000e280008000c00 */
[----:B------:R1:W5:Y:S01]  /*81e0*/  LDG.E R12, desc[UR6][R22.64] ;  /* 0x00000006160c7981 */ /* 0x000362000c1e1900 */
        /* <DEDUP_REMOVED lines=12> */
.L_x_552:
[----:B------:R-:W0:Y:S01]  /*82b0*/  LDC R13, c[0x0][0x604] ;  /* 0x00018100ff0d7b82 */ /* 0x000e220000000800 */
[----:B------:R-:W-:-:S04]  /*82c0*/  IMAD.WIDE R36, R10, 0x4, R24 ;  /* 0x000000040a247825 */ /* 0x000fc800078e0218 */
[----:B------:R-:W-:Y:S01]  /*82d0*/  IMAD.WIDE R42, R9, 0x4, R26 ;  /* 0x00000004092a7825 */ /* 0x000fe200078e021a */
[----:B------:R-:W2:Y:S02]  /*82e0*/  LDG.E R19, desc[UR6][R36.64] ;  /* 0x0000000624137981 */ /* 0x000ea4000c1e1900 */
[----:B------:R-:W1:Y:S02]  /*82f0*/  LDC R14, c[0x0][0x608] ;  /* 0x00018200ff0e7b82 */ /* 0x000e640000000800 */
[----:B------:R3:W2:Y:S01]  /*8300*/  LDG.E R17, desc[UR6][R42.64] ;  /* 0x000000062a117981 */ /* 0x0006a2000c1e1900 */
[----:B0-----:R-:W-:-:S05]  /*8310*/  IMAD.WIDE R54, R13, 0x4, R36 ;  /* 0x000000040d367825 */ /* 0x001fca00078e0224 */
[----:B------:R-:W4:Y:S01]  /*8320*/  LDG.E R16, desc[UR6][R54.64] ;  /* 0x0000000636107981 */ /* 0x000f22000c1e1900 */
[----:B------:R-:W-:-:S04]  /*8330*/  IMAD.WIDE R46, R13, 0x4, R54 ;  /* 0x000000040d2e7825 */ /* 0x000fc800078e0236 */
[C---:B-1----:R-:W-:Y:S01]  /*8340*/  IMAD.WIDE R48, R14.reuse, 0x4, R42 ;  /* 0x000000040e307825 */ /* 0x042fe200078e022a */
[----:B------:R-:W4:Y:S03]  /*8350*/  LDG.E R18, desc[UR6][R46.64] ;  /* 0x000000062e127981 */ /* 0x000f26000c1e1900 */
[C---:B------:R-:W-:Y:S01]  /*8360*/  IMAD.WIDE R30, R13.reuse, 0x4, R46 ;  /* 0x000000040d1e7825 */ /* 0x040fe200078e022e */
[----:B------:R0:W4:Y:S03]  /*8370*/  LDG.E R15, desc[UR6][R48.64] ;  /* 0x00000006300f7981 */ /* 0x000126000c1e1900 */
[C---:B------:R-:W-:Y:S01]  /*8380*/  IMAD.WIDE R52, R14.reuse, 0x4, R48 ;  /* 0x000000040e347825 */ /* 0x040fe200078e0230 */
[----:B------:R-:W4:Y:S03]  /*8390*/  LDG.E R58, desc[UR6][R30.64] ;  /* 0x000000061e3a7981 */ /* 0x000f26000c1e1900 */
[C---:B------:R-:W-:Y:S01]  /*83a0*/  IMAD.WIDE R40, R13.reuse, 0x4, R30 ;  /* 0x000000040d287825 */ /* 0x040fe200078e021e */
[----:B------:R-:W4:Y:S03]  /*83b0*/  LDG.E R11, desc[UR6][R52.64] ;  /* 0x00000006340b7981 */ /* 0x000f26000c1e1900 */
[C---:B------:R-:W-:Y:S01]  /*83c0*/  IMAD.WIDE R28, R14.reuse, 0x4, R52 ;  /* 0x000000040e1c7825 */ /* 0x040fe200078e0234 */
[----:B------:R-:W4:Y:S03]  /*83d0*/  LDG.E R56, desc[UR6][R40.64] ;  /* 0x0000000628387981 */ /* 0x000f26000c1e1900 */
[C---:B------:R-:W-:Y:S01]  /*83e0*/  IMAD.WIDE R32, R13.reuse, 0x4, R40 ;  /* 0x000000040d207825 */ /* 0x040fe200078e0228 */
[----:B------:R1:W4:Y:S03]  /*83f0*/  LDG.E R59, desc[UR6][R28.64] ;  /* 0x000000061c3b7981 */ /* 0x000326000c1e1900 */
[C---:B------:R-:W-:Y:S01]  /*8400*/  IMAD.WIDE R34, R14.reuse, 0x4, R28 ;  /* 0x000000040e227825 */ /* 0x040fe200078e021c */
[----:B------:R1:W4:Y:S03]  /*8410*/  LDG.E R54, desc[UR6][R32.64] ;  /* 0x0000000620367981 */ /* 0x000326000c1e1900 */
[C---:B------:R-:W-:Y:S01]  /*8420*/  IMAD.WIDE R60, R13.reuse, 0x4, R32 ;  /* 0x000000040d3c7825 */ /* 0x040fe200078e0220 */
[----:B------:R1:W4:Y:S03]  /*8430*/  LDG.E R57, desc[UR6][R34.64] ;  /* 0x0000000622397981 */ /* 0x000326000c1e1900 */
[C---:B------:R-:W-:Y:S01]  /*8440*/  IMAD.WIDE R20, R14.reuse, 0x4, R34 ;  /* 0x000000040e147825 */ /* 0x040fe200078e0222 */
[----:B------:R-:W4:Y:S03]  /*8450*/  LDG.E R52, desc[UR6][R60.64] ;  /* 0x000000063c347981 */ /* 0x000f26000c1e1900 */
[----:B------:R-:W-:Y:S01]  /*8460*/  IMAD.WIDE R50, R13, 0x4, R60 ;  /* 0x000000040d327825 */ /* 0x000fe200078e023c */
[----:B------:R-:W4:Y:S03]  /*8470*/  LDG.E R55, desc[UR6][R20.64] ;  /* 0x0000000614377981 */ /* 0x000f26000c1e1900 */
[----:B------:R-:W-:-:S04]  /*8480*/  IMAD.WIDE R38, R14, 0x4, R20 ;  /* 0x000000040e267825 */ /* 0x000fc800078e0214 */
[----:B---3--:R-:W-:Y:S01]  /*8490*/  IMAD.WIDE R42, R13, 0x4, R50 ;  /* 0x000000040d2a7825 */ /* 0x008fe200078e0232 */
[----:B------:R-:W3:Y:S03]  /*84a0*/  LDG.E R53, desc[UR6][R38.64] ;  /* 0x0000000626357981 */ /* 0x000ee6000c1e1900 */
[C---:B------:R-:W-:Y:S01]  /*84b0*/  IMAD.WIDE R44, R14.reuse, 0x4, R38 ;  /* 0x000000040e2c7825 */ /* 0x040fe200078e0226 */
[----:B------:R-:W3:Y:S04]  /*84c0*/  LDG.E R50, desc[UR6][R50.64] ;  /* 0x0000000632327981 */ /* 0x000ee8000c1e1900 */
[----:B------:R-:W3:Y:S01]  /*84d0*/  LDG.E R40, desc[UR6][R42.64] ;  /* 0x000000062a287981 */ /* 0x000ee2000c1e1900 */
[----:B------:R-:W-:-:S04]  /*84e0*/  IMAD.WIDE R36, R14, 0x4, R44 ;  /* 0x000000040e247825 */ /* 0x000fc800078e022c */
[C---:B0-----:R-:W-:Y:S01]  /*84f0*/  IMAD.WIDE R48, R13.reuse, 0x4, R42 ;  /* 0x000000040d307825 */ /* 0x041fe200078e022a */
[----:B------:R-:W3:Y:S03]  /*8500*/  LDG.E R51, desc[UR6][R44.64] ;  /* 0x000000062c337981 */ /* 0x000ee6000c1e1900 */
[C---:B------:R-:W-:Y:S01]  /*8510*/  IMAD.WIDE R46, R14.reuse, 0x4, R36 ;  /* 0x000000040e2e7825 */ /* 0x040fe200078e0224 */
[----:B------:R0:W3:Y:S03]  /*8520*/  LDG.E R41, desc[UR6][R36.64] ;  /* 0x0000000624297981 */ /* 0x0000e6000c1e1900 */
[C---:B-1----:R-:W-:Y:S01]  /*8530*/  IMAD.WIDE R28, R13.reuse, 0x4, R48 ;  /* 0x000000040d1c7825 */ /* 0x042fe200078e0230 */
[----:B------:R-:W3:Y:S03]  /*8540*/  LDG.E R20, desc[UR6][R48.64] ;  /* 0x0000000630147981 */ /* 0x000ee6000c1e1900 */
[C---:B------:R-:W-:Y:S01]  /*8550*/  IMAD.WIDE R30, R14.reuse, 0x4, R46 ;  /* 0x000000040e1e7825 */ /* 0x040fe200078e022e */
[----:B------:R1:W3:Y:S03]  /*8560*/  LDG.E R21, desc[UR6][R46.64] ;  /* 0x000000062e157981 */ /* 0x0002e6000c1e1900 */
[C---:B------:R-:W-:Y:S01]  /*8570*/  IMAD.WIDE R32, R13.reuse, 0x4, R28 ;  /* 0x000000040d207825 */ /* 0x040fe200078e021c */
[----:B------:R-:W3:Y:S03]  /*8580*/  LDG.E R60, desc[UR6][R28.64] ;  /* 0x000000061c3c7981 */ /* 0x000ee6000c1e1900 */
[----:B------:R-:W-:Y:S01]  /*8590*/  IMAD.WIDE R34, R14, 0x4, R30 ;  /* 0x000000040e227825 */ /* 0x000fe200078e021e */
[----:B------:R1:W3:Y:S03]  /*85a0*/  LDG.E R61, desc[UR6][R30.64] ;  /* 0x000000061e3d7981 */ /* 0x0002e6000c1e1900 */
[----:B0-----:R-:W-:-:S02]  /*85b0*/  IMAD.WIDE R36, R13, 0x4, R32 ;  /* 0x000000040d247825 */ /* 0x001fc400078e0220 */
[----:B------:R-:W3:Y:S02]  /*85c0*/  LDG.E R32, desc[UR6][R32.64] ;  /* 0x0000000620207981 */ /* 0x000ee4000c1e1900 */
[C---:B------:R-:W-:Y:S02]  /*85d0*/  IMAD.WIDE R38, R14.reuse, 0x4, R34 ;  /* 0x000000040e267825 */ /* 0x040fe400078e0222 */
[----:B------:R-:W3:Y:S02]  /*85e0*/  LDG.E R35, desc[UR6][R34.64] ;  /* 0x0000000622237981 */ /* 0x000ee4000c1e1900 */
[----:B------:R-:W-:Y:S02]  /*85f0*/  IMAD.WIDE R42, R13, 0x4, R36 ;  /* 0x000000040d2a7825 */ /* 0x000fe400078e0224 */
[----:B------:R-:W3:Y:S02]  /*8600*/  LDG.E R36, desc[UR6][R36.64] ;  /* 0x0000000624247981 */ /* 0x000ee4000c1e1900 */
[----:B------:R-:W-:-:S02]  /*8610*/  IMAD.WIDE R44, R14, 0x4, R38 ;  /* 0x000000040e2c7825 */ /* 0x000fc400078e0226 */
[----:B------:R-:W3:Y:S02]  /*8620*/  LDG.E R39, desc[UR6][R38.64] ;  /* 0x0000000626277981 */ /* 0x000ee4000c1e1900 */
[C---:B-1----:R-:W-:Y:S02]  /*8630*/  IMAD.WIDE R46, R13.reuse, 0x4, R42 ;  /* 0x000000040d2e7825 */ /* 0x042fe400078e022a */
[----:B------:R-:W3:Y:S02]  /*8640*/  LDG.E R42, desc[UR6][R42.64] ;  /* 0x000000062a2a7981 */ /* 0x000ee4000c1e1900 */
[----:B------:R-:W-:Y:S02]  /*8650*/  IMAD.WIDE R48, R14, 0x4, R44 ;  /* 0x000000040e307825 */ /* 0x000fe400078e022c */
[----:B------:R-:W3:Y:S02]  /*8660*/  LDG.E R45, desc[UR6][R44.64] ;  /* 0x000000062c2d7981 */ /* 0x000ee4000c1e1900 */
[----:B------:R-:W-:-:S02]  /*8670*/  IMAD.WIDE R30, R13, 0x4, R46 ;  /* 0x000000040d1e7825 */ /* 0x000fc400078e022e */
[----:B------:R-:W3:Y:S02]  /*8680*/  LDG.E R33, desc[UR6][R46.64] ;  /* 0x000000062e217981 */ /* 0x000ee4000c1e1900 */
[----:B------:R-:W-:Y:S02]  /*8690*/  IMAD.WIDE R28, R14, 0x4, R48 ;  /* 0x000000040e1c7825 */ /* 0x000fe400078e0230 */
[----:B------:R-:W3:Y:S04]  /*86a0*/  LDG.E R48, desc[UR6][R48.64] ;  /* 0x0000000630307981 */ /* 0x000ee8000c1e1900 */
[----:B------:R-:W3:Y:S04]  /*86b0*/  LDG.E R30, desc[UR6][R30.64] ;  /* 0x000000061e1e7981 */ /* 0x000ee8000c1e1900 */
[----:B------:R-:W3:Y:S01]  /*86c0*/  LDG.E R29, desc[UR6][R28.64] ;  /* 0x000000061c1d7981 */ /* 0x000ee2000c1e1900 */
[----:B------:R-:W-:-:S04]  /*86d0*/  IADD3 R7, PT, PT, R7, 0x10, RZ ;  /* 0x0000001007077810 */ /* 0x000fc80007ffe0ff */
[----:B------:R-:W-:Y:S02]  /*86e0*/  ISETP.NE.AND P1, PT, R7, RZ, PT ;  /* 0x000000ff0700720c */ /* 0x000fe40003f25270 */
[----:B------:R-:W-:Y:S02]  /*86f0*/  LEA R10, R13, R10, 0x4 ;  /* 0x0000000a0d0a7211 */ /* 0x000fe400078e20ff */
[----:B------:R-:W-:Y:S01]  /*8700*/  LEA R9, R14, R9, 0x4 ;  /* 0x000000090e097211 */ /* 0x000fe200078e20ff */
[----:B--2--5:R-:W-:-:S04]  /*8710*/  FFMA.FTZ R17, R19, R17, R12 ;  /* 0x0000001113117223 */ /* 0x024fc8000001000c */
[----:B----4-:R-:W-:-:S04]  /*8720*/  FFMA.FTZ R15, R16, R15, R17 ;  /* 0x0000000f100f7223 */ /* 0x010fc80000010011 */
[----:B------:R-:W-:-:S04]  /*8730*/  FFMA.FTZ R11, R18, R11, R15 ;  /* 0x0000000b120b7223 */ /* 0x000fc8000001000f */
[----:B------:R-:W-:-:S04]  /*8740*/  FFMA.FTZ R11, R58, R59, R11 ;  /* 0x0000003b3a0b7223 */ /* 0x000fc8000001000b */
[----:B------:R-:W-:-:S04]  /*8750*/  FFMA.FTZ R11, R56, R57, R11 ;  /* 0x00000039380b7223 */ /* 0x000fc8000001000b */
[----:B------:R-:W-:-:S04]  /*8760*/  FFMA.FTZ R11, R54, R55, R11 ;  /* 0x00000037360b7223 */ /* 0x000fc8000001000b */
[----:B---3--:R-:W-:-:S04]  /*8770*/  FFMA.FTZ R11, R52, R53, R11 ;  /* 0x00000035340b7223 */ /* 0x008fc8000001000b */
[----:B------:R-:W-:-:S04]  /*8780*/  FFMA.FTZ R11, R50, R51, R11 ;  /* 0x00000033320b7223 */ /* 0x000fc8000001000b */
[----:B------:R-:W-:-:S04]  /*8790*/  FFMA.FTZ R11, R40, R41, R11 ;  /* 0x00000029280b7223 */ /* 0x000fc8000001000b */
        /* <DEDUP_REMOVED lines=8> */
.L_x_551:
        /* <DEDUP_REMOVED lines=9> */
[----:B------:R-:W2:Y:S01]  /*88b0*/  LDG.E R7, desc[UR6][R10.64] ;  /* 0x000000060a077981 */ /* 0x000ea2000c1e1900 */
[----:B------:R-:W-:-:S04]  /*88c0*/  IMAD.WIDE R20, R43, 0x4, R10 ;  /* 0x000000042b147825 */ /* 0x000fc800078e020a */
[----:B------:R-:W-:Y:S01]  /*88d0*/  IMAD.WIDE R18, R19, 0x4, R26 ;  /* 0x0000000413127825 */ /* 0x000fe200078e021a */
[----:B------:R-:W3:Y:S03]  /*88e0*/  LDG.E R42, desc[UR6][R20.64] ;  /* 0x00000006142a7981 */ /* 0x000ee6000c1e1900 */
[----:B------:R-:W-:Y:S01]  /*88f0*/  IMAD.WIDE R30, R43, 0x4, R20 ;  /* 0x000000042b1e7825 */ /* 0x000fe200078e0214 */
[----:B------:R0:W2:Y:S03]  /*8900*/  LDG.E R9, desc[UR6][R18.64] ;  /* 0x0000000612097981 */ /* 0x0000a6000c1e1900 */
[----:B------:R-:W-:-:S04]  /*8910*/  IMAD.WIDE R28, R45, 0x4, R18 ;  /* 0x000000042d1c7825 */ /* 0x000fc800078e0212 */
[----:B------:R-:W-:Y:S01]  /*8920*/  IMAD.WIDE R34, R43, 0x4, R30 ;  /* 0x000000042b227825 */ /* 0x000fe200078e021e */
[----:B------:R1:W3:Y:S03]  /*8930*/  LDG.E R13, desc[UR6][R28.64] ;  /* 0x000000061c0d7981 */ /* 0x0002e6000c1e1900 */
[C---:B------:R-:W-:Y:S01]  /*8940*/  IMAD.WIDE R32, R45.reuse, 0x4, R28 ;  /* 0x000000042d207825 */ /* 0x040fe200078e021c */
[----:B------:R-:W4:Y:S03]  /*8950*/  LDG.E R30, desc[UR6][R30.64] ;  /* 0x000000061e1e7981 */ /* 0x000f26000c1e1900 */
[----:B------:R-:W-:Y:S02]  /*8960*/  IMAD.WIDE R14, R45, 0x4, R32 ;  /* 0x000000042d0e7825 */ /* 0x000fe400078e0220 */
[----:B------:R-:W4:Y:S02]  /*8970*/  LDG.E R32, desc[UR6][R32.64] ;  /* 0x0000000620207981 */ /* 0x000f24000c1e1900 */
[----:B------:R-:W-:-:S02]  /*8980*/  IMAD.WIDE R36, R43, 0x4, R34 ;  /* 0x000000042b247825 */ /* 0x000fc400078e0222 */
[----:B------:R-:W4:Y:S02]  /*8990*/  LDG.E R34, desc[UR6][R34.64] ;  /* 0x0000000622227981 */ /* 0x000f24000c1e1900 */
[----:B------:R-:W-:Y:S02]  /*89a0*/  IMAD.WIDE R38, R45, 0x4, R14 ;  /* 0x000000042d267825 */ /* 0x000fe400078e020e */
[----:B------:R-:W4:Y:S02]  /*89b0*/  LDG.E R14, desc[UR6][R14.64] ;  /* 0x000000060e0e7981 */ /* 0x000f24000c1e1900 */
[----:B------:R-:W-:Y:S02]  /*89c0*/  IMAD.WIDE R40, R43, 0x4, R36 ;  /* 0x000000042b287825 */ /* 0x000fe400078e0224 */
[----:B------:R-:W4:Y:S02]  /*89d0*/  LDG.E R36, desc[UR6][R36.64] ;  /* 0x0000000624247981 */ /* 0x000f24000c1e1900 */
[----:B------:R-:W-:-:S02]  /*89e0*/  IMAD.WIDE R16, R45, 0x4, R38 ;  /* 0x000000042d107825 */ /* 0x000fc400078e0226 */
[----:B------:R-:W4:Y:S02]  /*89f0*/  LDG.E R38, desc[UR6][R38.64] ;  /* 0x0000000626267981 */ /* 0x000f24000c1e1900 */
[----:B0-----:R-:W-:Y:S02]  /*8a00*/  IMAD.WIDE R18, R43, 0x4, R40 ;  /* 0x000000042b127825 */ /* 0x001fe400078e0228 */
[----:B------:R-:W4:Y:S02]  /*8a10*/  LDG.E R40, desc[UR6][R40.64] ;  /* 0x0000000628287981 */ /* 0x000f24000c1e1900 */
[----:B------:R-:W-:Y:S02]  /*8a20*/  IMAD.WIDE R10, R45, 0x4, R16 ;  /* 0x000000042d0a7825 */ /* 0x000fe400078e0210 */
[----:B------:R-:W4:Y:S02]  /*8a30*/  LDG.E R16, desc[UR6][R16.64] ;  /* 0x0000000610107981 */ /* 0x000f24000c1e1900 */
[----:B------:R-:W-:-:S02]  /*8a40*/  IMAD.WIDE R20, R43, 0x4, R18 ;  /* 0x000000042b147825 */ /* 0x000fc400078e0212 */
[----:B------:R-:W4:Y:S02]  /*8a50*/  LDG.E R44, desc[UR6][R18.64] ;  /* 0x00000006122c7981 */ /* 0x000f24000c1e1900 */
[----:B-1----:R-:W-:Y:S02]  /*8a60*/  IMAD.WIDE R28, R45, 0x4, R10 ;  /* 0x000000042d1c7825 */ /* 0x002fe400078e020a */
        /* <DEDUP_REMOVED lines=12> */
.L_x_554:
        /* <DEDUP_REMOVED lines=30> */
.L_x_555:
[----:B------:R-:W-:Y:S05]  /*8d10*/  @!P1 BRA `(.L_x_553) ;  /* 0x0000000000589947 */ /* 0x000fea0003800000 */
[----:B------:R-:W0:Y:S08]  /*8d20*/  LDC R11, c[0x0][0x604] ;  /* 0x00018100ff0b7b82 */ /* 0x000e300000000800 */
[----:B------:R-:W1:Y:S01]  /*8d30*/  LDC R13, c[0x0][0x608] ;  /* 0x00018200ff0d7b82 */ /* 0x000e620000000800 */
[----:B0-----:R-:W-:-:S04]  /*8d40*/  IMAD R7, R8, R11, RZ ;  /* 0x0000000b08077224 */ /* 0x001fc800078e02ff */
[----:B------:R-:W-:-:S04]  /*8d50*/  IMAD.WIDE R24, R7, 0x4, R24 ;  /* 0x0000000407187825 */ /* 0x000fc800078e0218 */
[----:B-1----:R-:W-:Y:S01]  /*8d60*/  IMAD R9, R8, R13, RZ ;  /* 0x0000000d08097224 */ /* 0x002fe200078e02ff */
[----:B------:R-:W2:Y:S03]  /*8d70*/  LDG.E R7, desc[UR6][R24.64] ;  /* 0x0000000618077981 */ /* 0x000ea6000c1e1900 */
[----:B------:R-:W-:-:S05]  /*8d80*/  IMAD.WIDE R26, R9, 0x4, R26 ;  /* 0x00000004091a7825 */ /* 0x000fca00078e021a */
        /* <DEDUP_REMOVED lines=15> */
.L_x_553:
[----:B-----5:R0:W-:Y:S01]  /*8e80*/  STG.E desc[UR6][R22.64], R12 ;  /* 0x0000000c16007986 */ /* 0x0201e2000c101906 */
        /* <DEDUP_REMOVED lines=351> */
.L_x_557:
        /* <DEDUP_REMOVED lines=17> */
.L_x_559:
        /* <DEDUP_REMOVED lines=87> */
.L_x_558:
        /* <DEDUP_REMOVED lines=49> */
.L_x_561:
        /* <DEDUP_REMOVED lines=30> */
.L_x_562:
        /* <DEDUP_REMOVED lines=23> */
.L_x_560:
[----:B-----5:R0:W-:Y:S01]  /*b160*/  STG.E desc[UR6][R22.64], R12 ;  /* 0x0000000c16007986 */ /* 0x0201e2000c101906 */
[----:B------:R-:W-:-:S07]  /*b170*/  IADD3 R3, PT, PT, R3, 0x80, RZ ;  /* 0x0000008003037810 */ /* 0x000fce0007ffe0ff */
.L_x_549:
        /* <DEDUP_REMOVED lines=350> */
.L_x_564:
        /* <DEDUP_REMOVED lines=18> */
.L_x_566:
        /* <DEDUP_REMOVED lines=88> */
.L_x_565:
        /* <DEDUP_REMOVED lines=49> */
.L_x_568:
        /* <DEDUP_REMOVED lines=30> */
.L_x_569:
        /* <DEDUP_REMOVED lines=23> */
.L_x_567:
[----:B-----5:R0:W-:Y:S01]  /*d460*/  STG.E desc[UR6][R22.64], R12 ;  /* 0x0000000c16007986 */ /* 0x0201e2000c101906 */
[----:B------:R-:W-:-:S07]  /*d470*/  IADD3 R3, PT, PT, R3, 0x80, RZ ;  /* 0x0000008003037810 */ /* 0x000fce0007ffe0ff */
.L_x_556:
        /* <DEDUP_REMOVED lines=350> */
.L_x_571:
        /* <DEDUP_REMOVED lines=18> */
.L_x_573:
        /* <DEDUP_REMOVED lines=88> */
.L_x_572:
        /* <DEDUP_REMOVED lines=49> */
.L_x_575:
        /* <DEDUP_REMOVED lines=30> */
.L_x_576:
        /* <DEDUP_REMOVED lines=23> */
.L_x_574:
[----:B-----5:R1:W-:Y:S01]  /*f760*/  STG.E desc[UR6][R22.64], R12 ;  /* 0x0000000c16007986 */ /* 0x0203e2000c101906 */
[----:B------:R-:W-:-:S07]  /*f770*/  IADD3 R3, PT, PT, R3, 0x80, RZ ;  /* 0x0000008003037810 */ /* 0x000fce0007ffe0ff */
.L_x_563:
        /* <DEDUP_REMOVED lines=350> */
.L_x_578:
        /* <DEDUP_REMOVED lines=18> */
.L_x_580:
        /* <DEDUP_REMOVED lines=88> */
.L_x_579:
        /* <DEDUP_REMOVED lines=49> */
.L_x_582:
        /* <DEDUP_REMOVED lines=30> */
.L_x_583:
        /* <DEDUP_REMOVED lines=23> */
.L_x_581:
[----:B-----5:R1:W-:Y:S01]  /*11a60*/  STG.E desc[UR6][R22.64], R12 ;  /* 0x0000000c16007986 */ /* 0x0203e2000c101906 */
[----:B------:R-:W-:-:S07]  /*11a70*/  IADD3 R3, PT, PT, R3, 0x80, RZ ;  /* 0x0000008003037810 */ /* 0x000fce0007ffe0ff */
.L_x_570:
        /* <DEDUP_REMOVED lines=351> */
.L_x_585:
        /* <DEDUP_REMOVED lines=18> */
.L_x_587:
        /* <DEDUP_REMOVED lines=88> */
.L_x_586:
        /* <DEDUP_REMOVED lines=49> */
.L_x_589:
        /* <DEDUP_REMOVED lines=30> */
.L_x_590:
        /* <DEDUP_REMOVED lines=23> */
.L_x_588:
[----:B-----5:R2:W-:Y:S01]  /*13d70*/  STG.E desc[UR6][R22.64], R12 ;  /* 0x0000000c16007986 */ /* 0x0205e2000c101906 */
[----:B------:R-:W-:-:S07]  /*13d80*/  IADD3 R3, PT, PT, R3, 0x80, RZ ;  /* 0x0000008003037810 */ /* 0x000fce0007ffe0ff */
.L_x_577:
[----:B------:R-:W-:-:S13]  /*13d90*/  ISETP.GE.AND P0, PT, R3, UR4, PT ;  /* 0x0000000403007c0c */ /* 0x000fda000bf06270 */
[----:B------:R-:W-:Y:S05]  /*13da0*/  @P0 BREAK.RELIABLE B0 ;  /* 0x0000000000000942 */ /* 0x000fea0003800100 */
[----:B------:R-:W-:Y:S05]  /*13db0*/  @P0 BRA `(.L_x_584) ;  /* 0x0000002000bc0947 */ /* 0x000fea0003800000 */
[----:B------:R-:W-:Y:S05]  /*13dc0*/  BSYNC.RELIABLE B0 ;  /* 0x0000000000007941 */ /* 0x000fea0003800100 */
.L_x_548:
        /* <DEDUP_REMOVED lines=348> */
.L_x_591:
        /* <DEDUP_REMOVED lines=18> */
.L_x_593:
        /* <DEDUP_REMOVED lines=88> */
.L_x_592:
        /* <DEDUP_REMOVED lines=49> */
.L_x_595:
        /* <DEDUP_REMOVED lines=30> */
.L_x_596:
        /* <DEDUP_REMOVED lines=23> */
.L_x_594:
[----:B-----5:R3:W-:Y:S01]  /*16090*/  STG.E desc[UR6][R22.64], R12 ;  /* 0x0000000c16007986 */ /* 0x0207e2000c101906 */
[----:B------:R-:W-:-:S07]  /*160a0*/  IADD3 R3, PT, PT, R3, 0x80, RZ ;  /* 0x0000008003037810 */ /* 0x000fce0007ffe0ff */
.L_x_584:
[----:B------:R-:W-:Y:S05]  /*160b0*/  BSYNC.RECONVERGENT B1 ;  /* 0x0000000000017941 */ /* 0x000fea0003800200 */
.L_x_547:
        /* <DEDUP_REMOVED lines=15> */
[C---:B-123--:R-:W-:Y:S02]  /*161b0*/  IMAD R22, R3.reuse, UR11, RZ ;  /* 0x0000000b03167c24 */ /* 0x04efe4000f8e02ff */
        /* <DEDUP_REMOVED lines=335> */
.L_x_597:
[----:B------:R-:W0:Y:S01]  /*176b0*/  LDCU.64 UR4, c[0x0][0x5e8] ;  /* 0x0000bd00ff0477ac */ /* 0x000e220008000a00 */
[----:B------:R-:W1:Y:S01]  /*176c0*/  LDCU.128 UR8, c[0x0][0x5f0] ;  /* 0x0000be00ff0877ac */ /* 0x000e620008000c00 */
[----:B0-----:R-:W-:-:S04]  /*176d0*/  IADD3 R20, P0, PT, R21, UR4, RZ ;  /* 0x0000000415147c10 */ /* 0x001fc8000ff1e0ff */
[----:B------:R-:W-:-:S05]  /*176e0*/  IADD3.X R21, PT, PT, RZ, UR5, RZ, P0, !PT ;  /* 0x00000005ff157c10 */ /* 0x000fca00087fe4ff */
[----:B------:R0:W5:Y:S01]  /*176f0*/  LDG.E R8, desc[UR6][R20.64] ;  /* 0x0000000614087981 */ /* 0x000162000c1e1900 */
        /* <DEDUP_REMOVED lines=8> */
[----:B------:R-:W-:Y:S02]  /*17780*/  LOP3.LUT R3, R0, 0x7ffffff0, RZ, 0xc0, !PT ;  /* 0x7ffffff000037812 */ /* 0x000fe400078ec0ff */
[----:B------:R-:W-:Y:S02]  /*17790*/  CS2R R6, SRZ ;  /* 0x0000000000067805 */ /* 0x000fe4000001ff00 */
[----:B------:R-:W-:-:S07]  /*177a0*/  IADD3 R2, PT, PT, -R3, RZ, RZ ;  /* 0x000000ff03027210 */ /* 0x000fce0007ffe1ff */
.L_x_599:
[----:B------:R-:W0:Y:S01]  /*177b0*/  LDC R10, c[0x0][0x604] ;  /* 0x00018100ff0a7b82 */ /* 0x000e220000000800 */
[----:B------:R-:W-:-:S04]  /*177c0*/  IMAD.WIDE R12, R7, 0x4, R22 ;  /* 0x00000004070c7825 */ /* 0x000fc800078e0216 */
[----:B------:R-:W-:-:S03]  /*177d0*/  IMAD.WIDE R14, R6, 0x4, R24 ;  /* 0x00000004060e7825 */ /* 0x000fc600078e0218 */
[----:B------:R-:W1:Y:S02]  /*177e0*/  LDC R9, c[0x0][0x608] ;  /* 0x00018200ff097b82 */ /* 0x000e640000000800 */
[----:B------:R-:W2:Y:S01]  /*177f0*/  LDG.E R11, desc[UR6][R14.64] ;  /* 0x000000060e0b7981 */ /* 0x000ea2000c1e1900 */
[----:B0-----:R-:W-:-:S03]  /*17800*/  IMAD.WIDE R36, R10, 0x4, R12 ;  /* 0x000000040a247825 */ /* 0x001fc600078e020c */
[----:B------:R-:W2:Y:S01]  /*17810*/  LDG.E R13, desc[UR6][R12.64] ;  /* 0x000000060c0d7981 */ /* 0x000ea2000c1e1900 */
[----:B------:R-:W-:-:S03]  /*17820*/  IMAD.WIDE R34, R10, 0x4, R36 ;  /* 0x000000040a227825 */ /* 0x000fc600078e0224 */
[----:B------:R-:W3:Y:S01]  /*17830*/  LDG.E R52, desc[UR6][R36.64] ;  /* 0x0000000624347981 */ /* 0x000ee2000c1e1900 */
[----:B-1----:R-:W-:-:S03]  /*17840*/  IMAD.WIDE R54, R9, 0x4, R14 ;  /* 0x0000000409367825 */ /* 0x002fc600078e020e */
[----:B------:R0:W4:Y:S01]  /*17850*/  LDG.E R42, desc[UR6][R34.64] ;  /* 0x00000006222a7981 */ /* 0x000122000c1e1900 */
[----:B------:R-:W-:-:S04]  /*17860*/  IMAD.WIDE R40, R10, 0x4, R34 ;  /* 0x000000040a287825 */ /* 0x000fc800078e0222 */
[C---:B------:R-:W-:Y:S01]  /*17870*/  IMAD.WIDE R58, R9.reuse, 0x4, R54 ;  /* 0x00000004093a7825 */ /* 0x040fe200078e0236 */
[----:B------:R-:W4:Y:S03]  /*17880*/  LDG.E R18, desc[UR6][R40.64] ;  /* 0x0000000628127981 */ /* 0x000f26000c1e1900 */
[C---:B------:R-:W-:Y:S01]  /*17890*/  IMAD.WIDE R56, R10.reuse, 0x4, R40 ;  /* 0x000000040a387825 */ /* 0x040fe200078e0228 */
[----:B------:R-:W3:Y:S03]  /*178a0*/  LDG.E R55, desc[UR6][R54.64] ;  /* 0x0000000636377981 */ /* 0x000ee6000c1e1900 */
[C---:B------:R-:W-:Y:S01]  /*178b0*/  IMAD.WIDE R38, R9.reuse, 0x4, R58 ;  /* 0x0000000409267825 */ /* 0x040fe200078e023a */
        /* <DEDUP_REMOVED lines=17> */
[C---:B0-----:R-:W-:Y:S01]  /*179d0*/  IMAD.WIDE R34, R10.reuse, 0x4, R30 ;  /* 0x000000040a227825 */ /* 0x041fe200078e021e */
[----:B------:R0:W4:Y:S03]  /*179e0*/  LDG.E R57, desc[UR6][R28.64] ;  /* 0x000000061c397981 */ /* 0x000126000c1e1900 */
[C---:B------:R-:W-:Y:S01]  /*179f0*/  IMAD.WIDE R32, R9.reuse, 0x4, R28 ;  /* 0x0000000409207825 */ /* 0x040fe200078e021c */
[----:B------:R-:W4:Y:S03]  /*17a00*/  LDG.E R56, desc[UR6][R30.64] ;  /* 0x000000061e387981 */ /* 0x000f26000c1e1900 */
[C---:B-1----:R-:W-:Y:S01]  /*17a10*/  IMAD.WIDE R38, R10.reuse, 0x4, R34 ;  /* 0x000000040a267825 */ /* 0x042fe200078e0222 */
[----:B------:R1:W4:Y:S03]  /*17a20*/  LDG.E R59, desc[UR6][R32.64] ;  /* 0x00000006203b7981 */ /* 0x000326000c1e1900 */
[C---:B------:R-:W-:Y:S01]  /*17a30*/  IMAD.WIDE R36, R9.reuse, 0x4, R32 ;  /* 0x0000000409247825 */ /* 0x040fe200078e0220 */
[----:B------:R-:W4:Y:S03]  /*17a40*/  LDG.E R58, desc[UR6][R34.64] ;  /* 0x00000006223a7981 */ /* 0x000f26000c1e1900 */
[----:B------:R-:W-:Y:S01]  /*17a50*/  IMAD.WIDE R44, R10, 0x4, R38 ;  /* 0x000000040a2c7825 */ /* 0x000fe200078e0226 */
[----:B------:R1:W4:Y:S03]  /*17a60*/  LDG.E R61, desc[UR6][R36.64] ;  /* 0x00000006243d7981 */ /* 0x000326000c1e1900 */
[C---:B------:R-:W-:Y:S01]  /*17a70*/  IMAD.WIDE R40, R9.reuse, 0x4, R36 ;  /* 0x0000000409287825 */ /* 0x040fe200078e0224 */
[----:B------:R-:W4:Y:S03]  /*17a80*/  LDG.E R38, desc[UR6][R38.64] ;  /* 0x0000000626267981 */ /* 0x000f26000c1e1900 */
[----:B------:R-:W-:-:S02]  /*17a90*/  IMAD.WIDE R46, R9, 0x4, R40 ;  /* 0x00000004092e7825 */ /* 0x000fc400078e0228 */
[----:B------:R-:W4:Y:S02]  /*17aa0*/  LDG.E R41, desc[UR6][R40.64] ;  /* 0x0000000628297981 */ /* 0x000f24000c1e1900 */
[C---:B------:R-:W-:Y:S02]  /*17ab0*/  IMAD.WIDE R48, R10.reuse, 0x4, R44 ;  /* 0x000000040a307825 */ /* 0x040fe400078e022c */
[----:B------:R-:W4:Y:S02]  /*17ac0*/  LDG.E R44, desc[UR6][R44.64] ;  /* 0x000000062c2c7981 */ /* 0x000f24000c1e1900 */
[----:B------:R-:W-:Y:S02]  /*17ad0*/  IMAD.WIDE R50, R9, 0x4, R46 ;  /* 0x0000000409327825 */ /* 0x000fe400078e022e */
[----:B------:R-:W4:Y:S02]  /*17ae0*/  LDG.E R47, desc[UR6][R46.64] ;  /* 0x000000062e2f7981 */ /* 0x000f24000c1e1900 */
[----:B------:R-:W-:-:S02]  /*17af0*/  IMAD.WIDE R26, R10, 0x4, R48 ;  /* 0x000000040a1a7825 */ /* 0x000fc400078e0230 */
[----:B------:R-:W4:Y:S02]  /*17b00*/  LDG.E R48, desc[UR6][R48.64] ;  /* 0x0000000630307981 */ /* 0x000f24000c1e1900 */
[C---:B0-----:R-:W-:Y:S02]  /*17b10*/  IMAD.WIDE R28, R9.reuse, 0x4, R50 ;  /* 0x00000004091c7825 */ /* 0x041fe400078e0232 */
        /* <DEDUP_REMOVED lines=11> */
[----:B------:R-:W-:-:S04]  /*17bd0*/  IADD3 R2, PT, PT, R2, 0x10, RZ ;  /* 0x0000001002027810 */ /* 0x000fc80007ffe0ff */
[----:B------:R-:W-:Y:S02]  /*17be0*/  ISETP.NE.AND P1, PT, R2, RZ, PT ;  /* 0x000000ff0200720c */ /* 0x000fe40003f25270 */
[----:B------:R-:W-:Y:S02]  /*17bf0*/  LEA R7, R10, R7, 0x4 ;  /* 0x000000070a077211 */ /* 0x000fe400078e20ff */
[----:B------:R-:W-:Y:S01]  /*17c00*/  LEA R6, R9, R6, 0x4 ;  /* 0x0000000609067211 */ /* 0x000fe200078e20ff */
[----:B--2--5:R-:W-:-:S04]  /*17c10*/  FFMA.FTZ R11, R13, R11, R8 ;  /* 0x0000000b0d0b7223 */ /* 0x024fc80000010008 */
[----:B---3--:R-:W-:-:S04]  /*17c20*/  FFMA.FTZ R11, R52, R55, R11 ;  /* 0x00000037340b7223 */ /* 0x008fc8000001000b */
[----:B----4-:R-:W-:-:S04]  /*17c30*/  FFMA.FTZ R11, R42, R53, R11 ;  /* 0x000000352a0b7223 */ /* 0x010fc8000001000b */
        /* <DEDUP_REMOVED lines=14> */
.L_x_598:
        /* <DEDUP_REMOVED lines=9> */
[----:B------:R0:W2:Y:S01]  /*17db0*/  LDG.E R9, desc[UR6][R6.64] ;  /* 0x0000000606097981 */ /* 0x0000a2000c1e1900 */
[----:B------:R-:W-:-:S04]  /*17dc0*/  IMAD.WIDE R12, R41, 0x4, R6 ;  /* 0x00000004290c7825 */ /* 0x000fc800078e0206 */
[----:B------:R-:W-:Y:S01]  /*17dd0*/  IMAD.WIDE R10, R11, 0x4, R24 ;  /* 0x000000040b0a7825 */ /* 0x000fe200078e0218 */
        /* <DEDUP_REMOVED lines=37> */
.L_x_601:
        /* <DEDUP_REMOVED lines=30> */
.L_x_602:
[----:B------:R-:W-:Y:S05]  /*18210*/  @!P1 BRA `(.L_x_600) ;  /* 0x0000000000589947 */ /* 0x000fea0003800000 */
[----:B------:R-:W0:Y:S08]  /*18220*/  LDC R9, c[0x0][0x604] ;  /* 0x00018100ff097b82 */ /* 0x000e300000000800 */
[----:B------:R-:W1:Y:S01]  /*18230*/  LDC R11, c[0x0][0x608] ;  /* 0x00018200ff0b7b82 */ /* 0x000e620000000800 */
[----:B0-----:R-:W-:-:S04]  /*18240*/  IMAD R5, R3, R9, RZ ;  /* 0x0000000903057224 */ /* 0x001fc800078e02ff */
[----:B------:R-:W-:-:S04]  /*18250*/  IMAD.WIDE R22, R5, 0x4, R22 ;  /* 0x0000000405167825 */ /* 0x000fc800078e0216 */
[----:B-1----:R-:W-:-:S04]  /*18260*/  IMAD R3, R3, R11, RZ ;  /* 0x0000000b03037224 */ /* 0x002fc800078e02ff */
[----:B------:R-:W-:Y:S02]  /*18270*/  IMAD.WIDE R24, R3, 0x4, R24 ;  /* 0x0000000403187825 */ /* 0x000fe400078e0218 */
[----:B------:R-:W2:Y:S04]  /*18280*/  LDG.E R3, desc[UR6][R22.64] ;  /* 0x0000000616037981 */ /* 0x000ea8000c1e1900 */
        /* <DEDUP_REMOVED lines=15> */
.L_x_600:
[----:B-----5:R-:W-:Y:S01]  /*18380*/  STG.E desc[UR6][R20.64], R8 ;  /* 0x0000000814007986 */ /* 0x020fe2000c101906 */
[----:B------:R-:W-:Y:S05]  /*18390*/  EXIT ;  /* 0x000000000000794d */ /* 0x000fea0003800000 */
.L_x_603:
        /* <DEDUP_REMOVED lines=14> */
.L_x_1245:


//--------------------- .text._ZN2at6native69_GLOBAL__N__64f4e359_31_FunctionOfAMatrixUtilsKernel_cu_b2145a98_316216_elemwise_kernelILi128ELi8EZNS1_43_compute_linear_combination_internal_kernelIdEEvRNS_14TensorIteratorEiiiEUliE_EEviT1_ --------------------------
	.section	.text._ZN2at6native69_GLOBAL__N__64f4e359_31_FunctionOfAMatrixUtilsKernel_cu_b2145a98_316216_elemwise_kernelILi128ELi8EZNS1_43_compute_linear_combination_internal_kernelIdEEvRNS_14TensorIteratorEiiiEUliE_EEviT1_,"ax",@progbits
	.align	128
.text._ZN2at6native69_GLOBAL__N__64f4e359_31_FunctionOfAMatrixUtilsKernel_cu_b2145a98_316216_elemwise_kernelILi128ELi8EZNS1_43_compute_linear_combination_internal_kernelIdEEvRNS_14TensorIteratorEiiiEUliE_EEviT1_:
        .type           _ZN2at6native69_GLOBAL__N__64f4e359_31_FunctionOfAMatrixUtilsKernel_cu_b2145a98_316216_elemwise_kernelILi128ELi8EZNS1_43_compute_linear_combination_internal_kernelIdEEvRNS_14TensorIteratorEiiiEUliE_EEviT1_,@function
        .size           _ZN2at6native69_GLOBAL__N__64f4e359_31_FunctionOfAMatrixUtilsKernel_cu_b2145a98_316216_elemwise_kernelILi128ELi8EZNS1_43_compute_linear_combination_internal_kernelIdEEvRNS_14TensorIteratorEiiiEUliE_EEviT1_,(.L_x_1246 - _ZN2at6native69_GLOBAL__N__64f4e359_31_FunctionOfAMatrixUtilsKernel_cu_b2145a98_316216_elemwise_kernelILi128ELi8EZNS1_43_compute_linear_combination_internal_kernelIdEEvRNS_14TensorIteratorEiiiEUliE_EEviT1_)
        .other          _ZN2at6native69_GLOBAL__N__64f4e359_31_FunctionOfAMatrixUtilsKernel_cu_b2145a98_316216_elemwise_kernelILi128ELi8EZNS1_43_compute_linear_combination_internal_kernelIdEEvRNS_14TensorIteratorEiiiEUliE_EEviT1_,@"STO_CUDA_ENTRY STV_DEFAULT"
_ZN2at6native69_GLOBAL__N__64f4e359_31_FunctionOfAMatrixUtilsKernel_cu_b2145a98_316216_elemwise_kernelILi128ELi8EZNS1_43_compute_linear_combination_internal_kernelIdEEvRNS_14TensorIteratorEiiiEUliE_EEviT1_:
        /* <DEDUP_REMOVED lines=29> */
.L_x_609:
[----:B------:R-:W0:Y:S08]  /*01d0*/  LDC.64 R10, c[0x0][0x5f0] ;  /* 0x00017c00ff0a7b82 */ /* 0x000e300000000a00 */
[----:B------:R-:W1:Y:S08]  /*01e0*/  LDC.64 R12, c[0x0][0x5f8] ;  /* 0x00017e00ff0c7b82 */ /* 0x000e700000000a00 */
[----:B------:R-:W2:Y:S08]  /*01f0*/  LDC R60, c[0x0][0x604] ;  /* 0x00018100ff3c7b82 */ /* 0x000eb00000000800 */
[----:B------:R-:W3:Y:S01]  /*0200*/  LDC R58, c[0x0][0x608] ;  /* 0x00018200ff3a7b82 */ /* 0x000ee20000000800 */
[----:B0-----:R-:W-:-:S05]  /*0210*/  IMAD.WIDE R10, R5, 0x8, R10 ;  /* 0x00000008050a7825 */ /* 0x001fca00078e020a */
[----:B------:R-:W4:Y:S01]  /*0220*/  LDG.E.64 R24, desc[UR6][R10.64] ;  /* 0x000000060a187981 */ /* 0x000f22000c1e1b00 */
[----:B-1----:R-:W-:-:S05]  /*0230*/  IMAD.WIDE R12, R7, 0x8, R12 ;  /* 0x00000008070c7825 */ /* 0x002fca00078e020c */
[----:B------:R-:W4:Y:S01]  /*0240*/  LDG.E.64 R28, desc[UR6][R12.64] ;  /* 0x000000060c1c7981 */ /* 0x000f22000c1e1b00 */
[----:B--2---:R-:W-:-:S05]  /*0250*/  IMAD.WIDE R26, R60, 0x8, R10 ;  /* 0x000000083c1a7825 */ /* 0x004fca00078e020a */
[----:B------:R0:W2:Y:S01]  /*0260*/  LDG.E.64 R20, desc[UR6][R26.64] ;  /* 0x000000061a147981 */ /* 0x0000a2000c1e1b00 */
[----:B---3--:R-:W-:-:S05]  /*0270*/  IMAD.WIDE R30, R58, 0x8, R12 ;  /* 0x000000083a1e7825 */ /* 0x008fca00078e020c */
[----:B------:R1:W2:Y:S01]  /*0280*/  LDG.E.64 R22, desc[UR6][R30.64] ;  /* 0x000000061e167981 */ /* 0x0002a2000c1e1b00 */
[----:B------:R-:W-:-:S04]  /*0290*/  IMAD.WIDE R32, R60, 0x8, R26 ;  /* 0x000000083c207825 */ /* 0x000fc800078e021a */
[----:B------:R-:W-:Y:S01]  /*02a0*/  IMAD.WIDE R34, R58, 0x8, R30 ;  /* 0x000000083a227825 */ /* 0x000fe200078e021e */
[----:B------:R3:W2:Y:S04]  /*02b0*/  LDG.E.64 R18, desc[UR6][R32.64] ;  /* 0x0000000620127981 */ /* 0x0006a8000c1e1b00 */
[----:B------:R3:W2:Y:S01]  /*02c0*/  LDG.E.64 R14, desc[UR6][R34.64] ;  /* 0x00000006220e7981 */ /* 0x0006a2000c1e1b00 */
[----:B------:R-:W-:-:S04]  /*02d0*/  IMAD.WIDE R36, R60, 0x8, R32 ;  /* 0x000000083c247825 */ /* 0x000fc800078e0220 */
[----:B------:R-:W-:Y:S01]  /*02e0*/  IMAD.WIDE R38, R58, 0x8, R34 ;  /* 0x000000083a267825 */ /* 0x000fe200078e0222 */
[----:B------:R-:W2:Y:S04]  /*02f0*/  LDG.E.64 R12, desc[UR6][R36.64] ;  /* 0x00000006240c7981 */ /* 0x000ea8000c1e1b00 */
[----:B------:R-:W2:Y:S01]  /*0300*/  LDG.E.64 R16, desc[UR6][R38.64] ;  /* 0x0000000626107981 */ /* 0x000ea2000c1e1b00 */
[----:B------:R-:W-:-:S04]  /*0310*/  IMAD.WIDE R40, R60, 0x8, R36 ;  /* 0x000000083c287825 */ /* 0x000fc800078e0224 */
[----:B------:R-:W-:Y:S01]  /*0320*/  IMAD.WIDE R42, R58, 0x8, R38 ;  /* 0x000000083a2a7825 */ /* 0x000fe200078e0226 */
[----:B------:R-:W2:Y:S04]  /*0330*/  LDG.E.64 R10, desc[UR6][R40.64] ;  /* 0x00000006280a7981 */ /* 0x000ea8000c1e1b00 */
[----:B------:R-:W2:Y:S01]  /*0340*/  LDG.E.64 R52, desc[UR6][R42.64] ;  /* 0x000000062a347981 */ /* 0x000ea2000c1e1b00 */
[----:B0-----:R-:W-:-:S04]  /*0350*/  IMAD.WIDE R26, R60, 0x8, R40 ;  /* 0x000000083c1a7825 */ /* 0x001fc800078e0228 */
[----:B-1----:R-:W-:Y:S01]  /*0360*/  IMAD.WIDE R30, R58, 0x8, R42 ;  /* 0x000000083a1e7825 */ /* 0x002fe200078e022a */
[----:B------:R0:W2:Y:S04]  /*0370*/  LDG.E.64 R48, desc[UR6][R26.64] ;  /* 0x000000061a307981 */ /* 0x0000a8000c1e1b00 */
[----:B------:R-:W2:Y:S01]  /*0380*/  LDG.E.64 R50, desc[UR6][R30.64] ;  /* 0x000000061e327981 */ /* 0x000ea2000c1e1b00 */
[----:B---3--:R-:W-:-:S04]  /*0390*/  IMAD.WIDE R32, R60, 0x8, R26 ;  /* 0x000000083c207825 */ /* 0x008fc800078e021a */
[----:B------:R-:W-:Y:S01]  /*03a0*/  IMAD.WIDE R34, R58, 0x8, R30 ;  /* 0x000000083a227825 */ /* 0x000fe200078e021e */
[----:B------:R-:W3:Y:S04]  /*03b0*/  LDG.E.64 R44, desc[UR6][R32.64] ;  /* 0x00000006202c7981 */ /* 0x000ee8000c1e1b00 */
[----:B------:R1:W3:Y:S01]  /*03c0*/  LDG.E.64 R46, desc[UR6][R34.64] ;  /* 0x00000006222e7981 */ /* 0x0002e2000c1e1b00 */
[----:B0-----:R-:W-:-:S05]  /*03d0*/  IMAD.WIDE R26, R60, 0x8, R32 ;  /* 0x000000083c1a7825 */ /* 0x001fca00078e0220 */
[----:B------:R0:W3:Y:S01]  /*03e0*/  LDG.E.64 R40, desc[UR6][R26.64] ;  /* 0x000000061a287981 */ /* 0x0000e2000c1e1b00 */
[----:B-1----:R-:W-:-:S05]  /*03f0*/  IMAD.WIDE R34, R58, 0x8, R34 ;  /* 0x000000083a227825 */ /* 0x002fca00078e0222 */
[----:B------:R-:W3:Y:S01]  /*0400*/  LDG.E.64 R42, desc[UR6][R34.64] ;  /* 0x00000006222a7981 */ /* 0x000ee2000c1e1b00 */
[----:B------:R-:W-:-:S04]  /*0410*/  IMAD.WIDE R30, R60, 0x8, R26 ;  /* 0x000000083c1e7825 */ /* 0x000fc800078e021a */
[----:B------:R-:W-:Y:S01]  /*0420*/  IMAD.WIDE R32, R58, 0x8, R34 ;  /* 0x000000083a207825 */ /* 0x000fe200078e0222 */
[----:B------:R1:W3:Y:S04]  /*0430*/  LDG.E.64 R36, desc[UR6][R30.64] ;  /* 0x000000061e247981 */ /* 0x0002e8000c1e1b00 */
[----:B------:R-:W3:Y:S01]  /*0440*/  LDG.E.64 R38, desc[UR6][R32.64] ;  /* 0x0000000620267981 */ /* 0x000ee2000c1e1b00 */
[----:B0-----:R-:W-:-:S04]  /*0450*/  IMAD.WIDE R26, R60, 0x8, R30 ;  /* 0x000000083c1a7825 */ /* 0x001fc800078e021e */
[----:B-1----:R-:W-:Y:S02]  /*0460*/  IMAD.WIDE R30, R58, 0x8, R32 ;  /* 0x000000083a1e7825 */ /* 0x002fe400078e0220 */
[----:B------:R0:W3:Y:S04]  /*0470*/  LDG.E.64 R32, desc[UR6][R26.64] ;  /* 0x000000061a207981 */ /* 0x0000e8000c1e1b00 */
[----:B------:R-:W3:Y:S01]  /*0480*/  LDG.E.64 R34, desc[UR6][R30.64] ;  /* 0x000000061e227981 */ /* 0x000ee2000c1e1b00 */
[----:B0-----:R-:W-:Y:S01]  /*0490*/  IMAD.WIDE R26, R60, 0x8, R26 ;  /* 0x000000083c1a7825 */ /* 0x001fe200078e021a */
[----:B----45:R-:W-:-:S03]  /*04a0*/  DFMA R28, R24, R28, R54 ;  /* 0x0000001c181c722b */ /* 0x030fc60000000036 */
[----:B------:R-:W-:-:S05]  /*04b0*/  IMAD.WIDE R24, R58, 0x8, R30 ;  /* 0x000000083a187825 */ /* 0x000fca00078e021e */
[----:B------:R-:W4:Y:S01]  /*04c0*/  LDG.E.64 R30, desc[UR6][R24.64] ;  /* 0x00000006181e7981 */ /* 0x000f22000c1e1b00 */
[----:B------:R-:W-:Y:S01]  /*04d0*/  IMAD.WIDE R54, R60, 0x8, R26 ;  /* 0x000000083c367825 */ /* 0x000fe200078e021a */
[----:B--2---:R-:W-:Y:S02]  /*04e0*/  DFMA R22, R20, R22, R28 ;  /* 0x000000161416722b */ /* 0x004fe4000000001c */
[----:B------:R-:W4:Y:S01]  /*04f0*/  LDG.E.64 R28, desc[UR6][R26.64] ;  /* 0x000000061a1c7981 */ /* 0x000f22000c1e1b00 */
[----:B------:R-:W-:-:S03]  /*0500*/  IMAD.WIDE R20, R58, 0x8, R24 ;  /* 0x000000083a147825 */ /* 0x000fc600078e0218 */
[----:B------:R0:W2:Y:S02]  /*0510*/  LDG.E.64 R24, desc[UR6][R54.64] ;  /* 0x0000000636187981 */ /* 0x0000a4000c1e1b00 */
[----:B------:R-:W-:Y:S02]  /*0520*/  DFMA R14, R18, R14, R22 ;  /* 0x0000000e120e722b */ /* 0x000fe40000000016 */
[----:B------:R-:W2:Y:S01]  /*0530*/  LDG.E.64 R26, desc[UR6][R20.64] ;  /* 0x00000006141a7981 */ /* 0x000ea2000c1e1b00 */
[----:B------:R-:W-:-:S04]  /*0540*/  IMAD.WIDE R18, R58, 0x8, R20 ;  /* 0x000000083a127825 */ /* 0x000fc800078e0214 */
[----:B0-----:R-:W-:Y:S01]  /*0550*/  IMAD.WIDE R54, R60, 0x8, R54 ;  /* 0x000000083c367825 */ /* 0x001fe200078e0236 */
[----:B------:R-:W2:Y:S01]  /*0560*/  LDG.E.64 R22, desc[UR6][R18.64] ;  /* 0x0000000612167981 */ /* 0x000ea2000c1e1b00 */
[----:B------:R-:W-:-:S03]  /*0570*/  DFMA R16, R12, R16, R14 ;  /* 0x000000100c10722b */ /* 0x000fc6000000000e */
[----:B------:R0:W2:Y:S01]  /*0580*/  LDG.E.64 R20, desc[UR6][R54.64] ;  /* 0x0000000636147981 */ /* 0x0000a2000c1e1b00 */
[----:B------:R-:W-:-:S04]  /*0590*/  IMAD.WIDE R14, R60, 0x8, R54 ;  /* 0x000000083c0e7825 */ /* 0x000fc800078e0236 */
[C---:B------:R-:W-:Y:S01]  /*05a0*/  IMAD.WIDE R12, R58.reuse, 0x8, R18 ;  /* 0x000000083a0c7825 */ /* 0x040fe200078e0212 */
[----:B------:R-:W-:Y:S01]  /*05b0*/  DFMA R52, R10, R52, R16 ;  /* 0x000000340a34722b */ /* 0x000fe20000000010 */
[----:B------:R1:W2:Y:S02]  /*05c0*/  LDG.E.64 R16, desc[UR6][R14.64] ;  /* 0x000000060e107981 */ /* 0x0002a4000c1e1b00 */
[----:B0-----:R-:W-:Y:S02]  /*05d0*/  IMAD.WIDE R54, R58, 0x8, R12 ;  /* 0x000000083a367825 */ /* 0x001fe400078e020c */
[----:B------:R-:W2:Y:S02]  /*05e0*/  LDG.E.64 R18, desc[UR6][R12.64] ;  /* 0x000000060c127981 */ /* 0x000ea4000c1e1b00 */
[----:B-1----:R-:W-:-:S05]  /*05f0*/  IMAD.WIDE R14, R60, 0x8, R14 ;  /* 0x000000083c0e7825 */ /* 0x002fca00078e020e */
[----:B------:R-:W2:Y:S01]  /*0600*/  LDG.E.64 R12, desc[UR6][R14.64] ;  /* 0x000000060e0c7981 */ /* 0x000ea2000c1e1b00 */
[----:B------:R-:W-:-:S06]  /*0610*/  IMAD.WIDE R10, R60, 0x8, R14 ;  /* 0x000000083c0a7825 */ /* 0x000fcc00078e020e */
[----:B------:R-:W2:Y:S04]  /*0620*/  LDG.E.64 R10, desc[UR6][R10.64] ;  /* 0x000000060a0a7981 */ /* 0x000ea8000c1e1b00 */
[----:B------:R0:W2:Y:S02]  /*0630*/  LDG.E.64 R14, desc[UR6][R54.64] ;  /* 0x00000006360e7981 */ /* 0x0000a4000c1e1b00 */
[----:B0-----:R-:W-:-:S06]  /*0640*/  IMAD.WIDE R54, R58, 0x8, R54 ;  /* 0x000000083a367825 */ /* 0x001fcc00078e0236 */
[----:B------:R-:W2:Y:S01]  /*0650*/  LDG.E.64 R54, desc[UR6][R54.64] ;  /* 0x0000000636367981 */ /* 0x000ea2000c1e1b00 */
[----:B------:R-:W-:-:S08]  /*0660*/  DFMA R48, R48, R50, R52 ;  /* 0x000000323030722b */ /* 0x000fd00000000034 */
[----:B---3--:R-:W-:-:S08]  /*0670*/  DFMA R44, R44, R46, R48 ;  /* 0x0000002e2c2c722b */ /* 0x008fd00000000030 */
[----:B------:R-:W-:-:S08]  /*0680*/  DFMA R40, R40, R42, R44 ;  /* 0x0000002a2828722b */ /* 0x000fd0000000002c */
[----:B------:R-:W-:-:S08]  /*0690*/  DFMA R36, R36, R38, R40 ;  /* 0x000000262424722b */ /* 0x000fd00000000028 */
[----:B------:R-:W-:Y:S01]  /*06a0*/  DFMA R32, R32, R34, R36 ;  /* 0x000000222020722b */ /* 0x000fe20000000024 */
[----:B------:R-:W-:-:S04]  /*06b0*/  IADD3 R56, PT, PT, R56, 0x10, RZ ;  /* 0x0000001038387810 */ /* 0x000fc80007ffe0ff */
[----:B------:R-:W-:Y:S02]  /*06c0*/  ISETP.NE.AND P0, PT, R56, RZ, PT ;  /* 0x000000ff3800720c */ /* 0x000fe40003f05270 */
[----:B------:R-:W-:Y:S02]  /*06d0*/  LEA R5, R60, R5, 0x4 ;  /* 0x000000053c057211 */ /* 0x000fe400078e20ff */
[----:B------:R-:W-:Y:S01]  /*06e0*/  LEA R7, R58, R7, 0x4 ;  /* 0x000000073a077211 */ /* 0x000fe200078e20ff */
[----:B----4-:R-:W-:-:S08]  /*06f0*/  DFMA R28, R28, R30, R32 ;  /* 0x0000001e1c1c722b */ /* 0x010fd00000000020 */
[----:B--2---:R-:W-:-:S08]  /*0700*/  DFMA R24, R24, R26, R28 ;  /* 0x0000001a1818722b */ /* 0x004fd0000000001c */
[----:B------:R-:W-:-:S08]  /*0710*/  DFMA R20, R20, R22, R24 ;  /* 0x000000161414722b */ /* 0x000fd00000000018 */
[----:B------:R-:W-:-:S08]  /*0720*/  DFMA R16, R16, R18, R20 ;  /* 0x000000121010722b */ /* 0x000fd00000000014 */
[----:B------:R-:W-:-:S08]  /*0730*/  DFMA R12, R12, R14, R16 ;  /* 0x0000000e0c0c722b */ /* 0x000fd00000000010 */
[----:B------:R-:W-:Y:S01]  /*0740*/  DFMA R54, R10, R54, R12 ;  /* 0x000000360a36722b */ /* 0x000fe2000000000c */
[----:B------:R-:W-:Y:S10]  /*0750*/  @P0 BRA `(.L_x_609) ;  /* 0xfffffff8009c0947 */ /* 0x000ff4000383ffff */
.L_x_608:
        /* <DEDUP_REMOVED lines=11> */
[----:B------:R-:W2:Y:S01]  /*0810*/  LDG.E.64 R10, desc[UR6][R22.64] ;  /* 0x00000006160a7981 */ /* 0x000ea2000c1e1b00 */
[----:B---3--:R-:W-:-:S05]  /*0820*/  IMAD.WIDE R24, R13, 0x8, R24 ;  /* 0x000000080d187825 */ /* 0x008fca00078e0218 */
[----:B------:R-:W2:Y:S01]  /*0830*/  LDG.E.64 R12, desc[UR6][R24.64] ;  /* 0x00000006180c7981 */ /* 0x000ea2000c1e1b00 */
[----:B------:R-:W-:-:S04]  /*0840*/  IMAD.WIDE R26, R7, 0x8, R22 ;  /* 0x00000008071a7825 */ /* 0x000fc800078e0216 */
[----:B------:R-:W-:Y:S01]  /*0850*/  IMAD.WIDE R28, R5, 0x8, R24 ;  /* 0x00000008051c7825 */ /* 0x000fe200078e0218 */
[----:B------:R-:W3:Y:S04]  /*0860*/  LDG.E.64 R14, desc[UR6][R26.64] ;  /* 0x000000061a0e7981 */ /* 0x000ee8000c1e1b00 */
[----:B------:R-:W3:Y:S01]  /*0870*/  LDG.E.64 R16, desc[UR6][R28.64] ;  /* 0x000000061c107981 */ /* 0x000ee2000c1e1b00 */
[----:B------:R-:W-:-:S04]  /*0880*/  IMAD.WIDE R30, R7, 0x8, R26 ;  /* 0x00000008071e7825 */ /* 0x000fc800078e021a */
[----:B------:R-:W-:Y:S01]  /*0890*/  IMAD.WIDE R32, R5, 0x8, R28 ;  /* 0x0000000805207825 */ /* 0x000fe200078e021c */
[----:B------:R-:W4:Y:S04]  /*08a0*/  LDG.E.64 R18, desc[UR6][R30.64] ;  /* 0x000000061e127981 */ /* 0x000f28000c1e1b00 */
[----:B------:R-:W4:Y:S01]  /*08b0*/  LDG.E.64 R20, desc[UR6][R32.64] ;  /* 0x0000000620147981 */ /* 0x000f22000c1e1b00 */
        /* <DEDUP_REMOVED lines=13> */
[C---:B------:R-:W-:Y:S01]  /*0990*/  IMAD.WIDE R48, R5.reuse, 0x8, R44 ;  /* 0x0000000805307825 */ /* 0x040fe200078e022c */
[----:B------:R-:W4:Y:S04]  /*09a0*/  LDG.E.64 R34, desc[UR6][R46.64] ;  /* 0x000000062e227981 */ /* 0x000f28000c1e1b00 */
[----:B------:R-:W4:Y:S01]  /*09b0*/  LDG.E.64 R36, desc[UR6][R48.64] ;  /* 0x0000000630247981 */ /* 0x000f22000c1e1b00 */
[----:B------:R-:W-:-:S04]  /*09c0*/  IMAD.WIDE R52, R5, 0x8, R48 ;  /* 0x0000000805347825 */ /* 0x000fc800078e0230 */
[----:B------:R-:W-:Y:S02]  /*09d0*/  IMAD.WIDE R50, R7, 0x8, R46 ;  /* 0x0000000807327825 */ /* 0x000fe400078e022e */
[----:B------:R-:W4:Y:S04]  /*09e0*/  LDG.E.64 R52, desc[UR6][R52.64] ;  /* 0x0000000634347981 */ /* 0x000f28000c1e1b00 */
[----:B------:R-:W4:Y:S01]  /*09f0*/  LDG.E.64 R38, desc[UR6][R50.64] ;  /* 0x0000000632267981 */ /* 0x000f22000c1e1b00 */
[----:B------:R-:W-:Y:S01]  /*0a00*/  IADD3 R6, PT, PT, R6, 0x8, RZ ;  /* 0x0000000806067810 */ /* 0x000fe20007ffe0ff */
[----:B--2--5:R-:W-:-:S08]  /*0a10*/  DFMA R10, R10, R12, R54 ;  /* 0x0000000c0a0a722b */ /* 0x024fd00000000036 */
[----:B---3--:R-:W-:-:S08]  /*0a20*/  DFMA R10, R14, R16, R10 ;  /* 0x000000100e0a722b */ /* 0x008fd0000000000a */
[----:B----4-:R-:W-:-:S08]  /*0a30*/  DFMA R10, R18, R20, R10 ;  /* 0x00000014120a722b */ /* 0x010fd0000000000a */
[----:B------:R-:W-:-:S08]  /*0a40*/  DFMA R10, R22, R24, R10 ;  /* 0x00000018160a722b */ /* 0x000fd0000000000a */
[----:B------:R-:W-:-:S08]  /*0a50*/  DFMA R10, R26, R28, R10 ;  /* 0x0000001c1a0a722b */ /* 0x000fd0000000000a */
[----:B------:R-:W-:-:S08]  /*0a60*/  DFMA R10, R30, R32, R10 ;  /* 0x000000201e0a722b */ /* 0x000fd0000000000a */
[----:B------:R-:W-:-:S08]  /*0a70*/  DFMA R10, R34, R36, R10 ;  /* 0x00000024220a722b */ /* 0x000fd0000000000a */
[----:B------:R-:W-:-:S11]  /*0a80*/  DFMA R54, R38, R52, R10 ;  /* 0x000000342636722b */ /* 0x000fd6000000000a */
.L_x_611:
        /* <DEDUP_REMOVED lines=24> */
[----:B0-----:R-:W-:Y:S02]  /*0c10*/  IMAD.WIDE R10, R37, 0x8, R30 ;  /* 0x00000008250a7825 */ /* 0x001fe400078e021e */
[----:B------:R-:W4:Y:S04]  /*0c20*/  LDG.E.64 R34, desc[UR6][R34.64] ;  /* 0x0000000622227981 */ /* 0x000f28000c1e1b00 */
[----:B------:R-:W4:Y:S01]  /*0c30*/  LDG.E.64 R10, desc[UR6][R10.64] ;  /* 0x000000060a0a7981 */ /* 0x000f22000c1e1b00 */
[----:B------:R-:W-:Y:S01]  /*0c40*/  IADD3 R6, PT, PT, R6, 0x4, RZ ;  /* 0x0000000406067810 */ /* 0x000fe20007ffe0ff */
[----:B--2--5:R-:W-:-:S08]  /*0c50*/  DFMA R12, R12, R16, R54 ;  /* 0x000000100c0c722b */ /* 0x024fd00000000036 */
[----:B---3--:R-:W-:-:S08]  /*0c60*/  DFMA R12, R20, R24, R12 ;  /* 0x00000018140c722b */ /* 0x008fd0000000000c */
[----:B----4-:R-:W-:-:S08]  /*0c70*/  DFMA R12, R28, R32, R12 ;  /* 0x000000201c0c722b */ /* 0x010fd0000000000c */
[----:B------:R-:W-:-:S11]  /*0c80*/  DFMA R54, R34, R10, R12 ;  /* 0x0000000a2236722b */ /* 0x000fd6000000000c */
.L_x_612:
        /* <DEDUP_REMOVED lines=11> */
[----:B------:R-:W-:Y:S01]  /*0d40*/  ISETP.NE.AND P0, PT, R5, 0x1, PT ;  /* 0x000000010500780c */ /* 0x000fe20003f05270 */
[----:B--2--5:R-:W-:-:S12]  /*0d50*/  DFMA R54, R6, R10, R54 ;  /* 0x0000000a0636722b */ /* 0x024fd80000000036 */
[----:B------:R-:W-:Y:S05]  /*0d60*/  @!P0 BRA `(.L_x_610) ;  /* 0x00000000002c8947 */ /* 0x000fea0003800000 */
[----:B------:R-:W-:Y:S01]  /*0d70*/  ISETP.NE.AND P0, PT, R5, 0x2, PT ;  /* 0x000000020500780c */ /* 0x000fe20003f05270 */
[----:B------:R-:W-:-:S04]  /*0d80*/  IMAD.WIDE R16, R21, 0x8, R12 ;  /* 0x0000000815107825 */ /* 0x000fc800078e020c */
[----:B------:R-:W-:Y:S01]  /*0d90*/  IMAD.WIDE R18, R23, 0x8, R14 ;  /* 0x0000000817127825 */ /* 0x000fe200078e020e */
[----:B------:R-:W2:Y:S04]  /*0da0*/  LDG.E.64 R6, desc[UR6][R16.64] ;  /* 0x0000000610067981 */ /* 0x000ea8000c1e1b00 */
[----:B------:R-:W2:Y:S03]  /*0db0*/  LDG.E.64 R10, desc[UR6][R18.64] ;  /* 0x00000006120a7981 */ /* 0x000ea6000c1e1b00 */
[----:B------:R-:W-:-:S04]  /*0dc0*/  @P0 IMAD.WIDE R12, R21, 0x8, R16 ;  /* 0x00000008150c0825 */ /* 0x000fc800078e0210 */
[----:B------:R-:W-:Y:S02]  /*0dd0*/  @P0 IMAD.WIDE R14, R23, 0x8, R18 ;  /* 0x00000008170e0825 */ /* 0x000fe400078e0212 */
[----:B------:R-:W3:Y:S04]  /*0de0*/  @P0 LDG.E.64 R12, desc[UR6][R12.64] ;  /* 0x000000060c0c0981 */ /* 0x000ee8000c1e1b00 */
[----:B------:R-:W3:Y:S01]  /*0df0*/  @P0 LDG.E.64 R14, desc[UR6][R14.64] ;  /* 0x000000060e0e0981 */ /* 0x000ee2000c1e1b00 */
[----:B--2---:R-:W-:-:S08]  /*0e00*/  DFMA R54, R6, R10, R54 ;  /* 0x0000000a0636722b */ /* 0x004fd00000000036 */
[----:B---3--:R-:W-:-:S11]  /*0e10*/  @P0 DFMA R54, R12, R14, R54 ;  /* 0x0000000e0c36022b */ /* 0x008fd60000000036 */
.L_x_610:
        /* <DEDUP_REMOVED lines=14> */
.L_x_615:
        /* <DEDUP_REMOVED lines=89> */
.L_x_614:
        /* <DEDUP_REMOVED lines=51> */
.L_x_617:
        /* <DEDUP_REMOVED lines=32> */
.L_x_618:
        /* <DEDUP_REMOVED lines=25> */
.L_x_616:
[----:B-----5:R0:W-:Y:S01]  /*1b50*/  STG.E.64 desc[UR6][R8.64], R54 ;  /* 0x0000003608007986 */ /* 0x0201e2000c101b06 */
[----:B------:R-:W-:-:S07]  /*1b60*/  IADD3 R3, PT, PT, R3, 0x80, RZ ;  /* 0x0000008003037810 */ /* 0x000fce0007ffe0ff */
.L_x_607:
        /* <DEDUP_REMOVED lines=13> */
.L_x_621:
        /* <DEDUP_REMOVED lines=89> */
[----:B------:R-:W-:Y:S05]  /*21d0*/  BSYNC.RECONVERGENT B2 ;  /* 0x0000000000027941 */ /* 0x000fea0003800200 */
.L_x_620:
        /* <DEDUP_REMOVED lines=51> */
.L_x_623:
        /* <DEDUP_REMOVED lines=32> */
.L_x_624:
        /* <DEDUP_REMOVED lines=25> */
.L_x_622:
[----:B-----5:R0:W-:Y:S01]  /*28a0*/  STG.E.64 desc[UR6][R8.64], R54 ;  /* 0x0000003608007986 */ /* 0x0201e2000c101b06 */
[----:B------:R-:W-:-:S07]  /*28b0*/  IADD3 R3, PT, PT, R3, 0x80, RZ ;  /* 0x0000008003037810 */ /* 0x000fce0007ffe0ff */
.L_x_613:
        /* <DEDUP_REMOVED lines=13> */
.L_x_627:
        /* <DEDUP_REMOVED lines=90> */
.L_x_626:
        /* <DEDUP_REMOVED lines=51> */
.L_x_629:
        /* <DEDUP_REMOVED lines=32> */
.L_x_630:
        /* <DEDUP_REMOVED lines=25> */
.L_x_628:
[----:B-----5:R1:W-:Y:S01]  /*35f0*/  STG.E.64 desc[UR6][R8.64], R54 ;  /* 0x0000003608007986 */ /* 0x0203e2000c101b06 */
[----:B------:R-:W-:-:S07]  /*3600*/  IADD3 R3, PT, PT, R3, 0x80, RZ ;  /* 0x0000008003037810 */ /* 0x000fce0007ffe0ff */
.L_x_619:
        /* <DEDUP_REMOVED lines=13> */
.L_x_633:
        /* <DEDUP_REMOVED lines=90> */
.L_x_632:
        /* <DEDUP_REMOVED lines=51> */
.L_x_635:
        /* <DEDUP_REMOVED lines=32> */
.L_x_636:
        /* <DEDUP_REMOVED lines=25> */
.L_x_634:
[----:B-----5:R1:W-:Y:S01]  /*4340*/  STG.E.64 desc[UR6][R8.64], R54 ;  /* 0x0000003608007986 */ /* 0x0203e2000c101b06 */
[----:B------:R-:W-:-:S07]  /*4350*/  IADD3 R3, PT, PT, R3, 0x80, RZ ;  /* 0x0000008003037810 */ /* 0x000fce0007ffe0ff */
.L_x_625:
        /* <DEDUP_REMOVED lines=14> */
.L_x_639:
        /* <DEDUP_REMOVED lines=90> */
.L_x_638:
        /* <DEDUP_REMOVED lines=51> */
.L_x_641:
        /* <DEDUP_REMOVED lines=32> */
.L_x_642:
        /* <DEDUP_REMOVED lines=25> */
.L_x_640:
[----:B-----5:R2:W-:Y:S01]  /*50a0*/  STG.E.64 desc[UR6][R8.64], R54 ;  /* 0x0000003608007986 */ /* 0x0205e2000c101b06 */
[----:B------:R-:W-:-:S07]  /*50b0*/  IADD3 R3, PT, PT, R3, 0x80, RZ ;  /* 0x0000008003037810 */ /* 0x000fce0007ffe0ff */
.L_x_631:
[----:B------:R-:W-:-:S13]  /*50c0*/  ISETP.GE.AND P0, PT, R3, UR4, PT ;  /* 0x0000000403007c0c */ /* 0x000fda000bf06270 */
[----:B------:R-:W-:Y:S05]  /*50d0*/  @P0 BREAK.RELIABLE B0 ;  /* 0x0000000000000942 */ /* 0x000fea0003800100 */
[----:B------:R-:W-:Y:S05]  /*50e0*/  @P0 BRA `(.L_x_637) ;  /* 0x0000000c00500947 */ /* 0x000fea0003800000 */
[----:B------:R-:W-:Y:S05]  /*50f0*/  BSYNC.RELIABLE B0 ;  /* 0x0000000000007941 */ /* 0x000fea0003800100 */
.L_x_606:
        /* <DEDUP_REMOVED lines=11> */
.L_x_644:
        /* <DEDUP_REMOVED lines=90> */
.L_x_643:
        /* <DEDUP_REMOVED lines=51> */
.L_x_646:
        /* <DEDUP_REMOVED lines=32> */
.L_x_647:
        /* <DEDUP_REMOVED lines=25> */
.L_x_645:
[----:B-----5:R3:W-:Y:S01]  /*5e10*/  STG.E.64 desc[UR6][R8.64], R54 ;  /* 0x0000003608007986 */ /* 0x0207e2000c101b06 */
[----:B------:R-:W-:-:S07]  /*5e20*/  IADD3 R3, PT, PT, R3, 0x80, RZ ;  /* 0x0000008003037810 */ /* 0x000fce0007ffe0ff */
.L_x_637:
[----:B------:R-:W-:Y:S05]  /*5e30*/  BSYNC.RECONVERGENT B1 ;  /* 0x0000000000017941 */ /* 0x000fea0003800200 */
.L_x_605:
        /* <DEDUP_REMOVED lines=13> */
.L_x_649:
        /* <DEDUP_REMOVED lines=21> */
[----:B0-----:R-:W-:Y:S01]  /*6060*/  IMAD.WIDE R30, R57, 0x8, R40 ;  /* 0x00000008391e7825 */ /* 0x001fe200078e0228 */
[----:B------:R0:W2:Y:S04]  /*6070*/  LDG.E.64 R12, desc[UR6][R50.64] ;  /* 0x00000006320c7981 */ /* 0x0000a8000c1e1b00 */
[----:B------:R0:W2:Y:S01]  /*6080*/  LDG.E.64 R10, desc[UR6][R30.64] ;  /* 0x000000061e0a7981 */ /* 0x0000a2000c1e1b00 */
[----:B-1----:R-:W-:-:S04]  /*6090*/  IMAD.WIDE R32, R56, 0x8, R50 ;  /* 0x0000000838207825 */ /* 0x002fc800078e0232 */
[----:B---3--:R-:W-:Y:S01]  /*60a0*/  IMAD.WIDE R34, R57, 0x8, R30 ;  /* 0x0000000839227825 */ /* 0x008fe200078e021e */
[----:B------:R-:W3:Y:S04]  /*60b0*/  LDG.E.64 R46, desc[UR6][R32.64] ;  /* 0x00000006202e7981 */ /* 0x000ee8000c1e1b00 */
[----:B------:R-:W3:Y:S01]  /*60c0*/  LDG.E.64 R48, desc[UR6][R34.64] ;  /* 0x0000000622307981 */ /* 0x000ee2000c1e1b00 */
[----:B------:R-:W-:-:S04]  /*60d0*/  IMAD.WIDE R52, R56, 0x8, R32 ;  /* 0x0000000838347825 */ /* 0x000fc800078e0220 */
[----:B------:R-:W-:Y:S01]  /*60e0*/  IMAD.WIDE R58, R57, 0x8, R34 ;  /* 0x00000008393a7825 */ /* 0x000fe200078e0222 */
[----:B------:R-:W3:Y:S04]  /*60f0*/  LDG.E.64 R42, desc[UR6][R52.64] ;  /* 0x00000006342a7981 */ /* 0x000ee8000c1e1b00 */
[----:B------:R-:W3:Y:S01]  /*6100*/  LDG.E.64 R44, desc[UR6][R58.64] ;  /* 0x000000063a2c7981 */ /* 0x000ee2000c1e1b00 */
[----:B------:R-:W-:-:S04]  /*6110*/  IMAD.WIDE R36, R56, 0x8, R52 ;  /* 0x0000000838247825 */ /* 0x000fc800078e0234 */
[----:B0-----:R-:W-:Y:S01]  /*6120*/  IMAD.WIDE R50, R57, 0x8, R58 ;  /* 0x0000000839327825 */ /* 0x001fe200078e023a */
[----:B------:R-:W3:Y:S04]  /*6130*/  LDG.E.64 R38, desc[UR6][R36.64] ;  /* 0x0000000624267981 */ /* 0x000ee8000c1e1b00 */
[----:B------:R0:W3:Y:S01]  /*6140*/  LDG.E.64 R40, desc[UR6][R50.64] ;  /* 0x0000000632287981 */ /* 0x0000e2000c1e1b00 */
[----:B------:R-:W-:-:S05]  /*6150*/  IMAD.WIDE R30, R56, 0x8, R36 ;  /* 0x00000008381e7825 */ /* 0x000fca00078e0224 */
[----:B------:R-:W3:Y:S01]  /*6160*/  LDG.E.64 R34, desc[UR6][R30.64] ;  /* 0x000000061e227981 */ /* 0x000ee2000c1e1b00 */
[----:B0-----:R-:W-:-:S05]  /*6170*/  IMAD.WIDE R50, R57, 0x8, R50 ;  /* 0x0000000839327825 */ /* 0x001fca00078e0232 */
[----:B------:R-:W3:Y:S01]  /*6180*/  LDG.E.64 R36, desc[UR6][R50.64] ;  /* 0x0000000632247981 */ /* 0x000ee2000c1e1b00 */
[----:B------:R-:W-:-:S04]  /*6190*/  IMAD.WIDE R60, R56, 0x8, R30 ;  /* 0x00000008383c7825 */ /* 0x000fc800078e021e */
[C---:B------:R-:W-:Y:S01]  /*61a0*/  IMAD.WIDE R52, R57.reuse, 0x8, R50 ;  /* 0x0000000839347825 */ /* 0x040fe200078e0232 */
[----:B------:R0:W3:Y:S04]  /*61b0*/  LDG.E.64 R30, desc[UR6][R60.64] ;  /* 0x000000063c1e7981 */ /* 0x0000e8000c1e1b00 */
[----:B------:R1:W3:Y:S01]  /*61c0*/  LDG.E.64 R32, desc[UR6][R52.64] ;  /* 0x0000000634207981 */ /* 0x0002e2000c1e1b00 */
[----:B------:R-:W-:-:S04]  /*61d0*/  IMAD.WIDE R58, R57, 0x8, R52 ;  /* 0x00000008393a7825 */ /* 0x000fc800078e0234 */
[----:B0-----:R-:W-:-:S04]  /*61e0*/  IMAD.WIDE R60, R56, 0x8, R60 ;  /* 0x00000008383c7825 */ /* 0x001fc800078e023c */
[----:B------:R-:W-:Y:S01]  /*61f0*/  IMAD.WIDE R50, R56, 0x8, R60 ;  /* 0x0000000838327825 */ /* 0x000fe200078e023c */
[----:B----45:R-:W-:Y:S01]  /*6200*/  DFMA R26, R26, R28, R54 ;  /* 0x0000001c1a1a722b */ /* 0x030fe20000000036 */
[----:B------:R0:W4:Y:S02]  /*6210*/  LDG.E.64 R28, desc[UR6][R58.64] ;  /* 0x000000063a1c7981 */ /* 0x000124000c1e1b00 */
[----:B------:R-:W-:-:S05]  /*6220*/  IMAD.WIDE R54, R57, 0x8, R58 ;  /* 0x0000000839367825 */ /* 0x000fca00078e023a */
[----:B--2---:R-:W-:Y:S02]  /*6230*/  DFMA R22, R24, R22, R26 ;  /* 0x000000161816722b */ /* 0x004fe4000000001a */
[----:B------:R-:W4:Y:S01]  /*6240*/  LDG.E.64 R26, desc[UR6][R60.64] ;  /* 0x000000063c1a7981 */ /* 0x000f22000c1e1b00 */
[----:B-1----:R-:W-:-:S03]  /*6250*/  IMAD.WIDE R52, R57, 0x8, R54 ;  /* 0x0000000839347825 */ /* 0x002fc600078e0236 */
[----:B------:R-:W2:Y:S02]  /*6260*/  LDG.E.64 R24, desc[UR6][R54.64] ;  /* 0x0000000636187981 */ /* 0x000ea4000c1e1b00 */
[----:B------:R-:W-:Y:S02]  /*6270*/  DFMA R18, R20, R18, R22 ;  /* 0x000000121412722b */ /* 0x000fe40000000016 */
[----:B------:R1:W2:Y:S01]  /*6280*/  LDG.E.64 R22, desc[UR6][R50.64] ;  /* 0x0000000632167981 */ /* 0x0002a2000c1e1b00 */
[----:B0-----:R-:W-:-:S03]  /*6290*/  IMAD.WIDE R58, R57, 0x8, R52 ;  /* 0x00000008393a7825 */ /* 0x001fc600078e0234 */
[----:B------:R-:W2:Y:S01]  /*62a0*/  LDG.E.64 R20, desc[UR6][R52.64] ;  /* 0x0000000634147981 */ /* 0x000ea2000c1e1b00 */
[C---:B-1----:R-:W-:Y:S01]  /*62b0*/  IMAD.WIDE R50, R56.reuse, 0x8, R50 ;  /* 0x0000000838327825 */ /* 0x042fe200078e0232 */
[----:B------:R-:W-:Y:S02]  /*62c0*/  DFMA R14, R16, R14, R18 ;  /* 0x0000000e100e722b */ /* 0x000fe40000000012 */
[----:B------:R0:W2:Y:S04]  /*62d0*/  LDG.E.64 R16, desc[UR6][R58.64] ;  /* 0x000000063a107981 */ /* 0x0000a8000c1e1b00 */
[----:B------:R-:W2:Y:S01]  /*62e0*/  LDG.E.64 R18, desc[UR6][R50.64] ;  /* 0x0000000632127981 */ /* 0x000ea2000c1e1b00 */
[----:B------:R-:W-:Y:S01]  /*62f0*/  IMAD.WIDE R60, R56, 0x8, R50 ;  /* 0x00000008383c7825 */ /* 0x000fe200078e0232 */
[----:B------:R-:W-:-:S04]  /*6300*/  DFMA R10, R12, R10, R14 ;  /* 0x0000000a0c0a722b */ /* 0x000fc8000000000e */
[----:B------:R1:W2:Y:S01]  /*6310*/  LDG.E.64 R14, desc[UR6][R60.64] ;  /* 0x000000063c0e7981 */ /* 0x0002a2000c1e1b00 */
[----:B0-----:R-:W-:-:S05]  /*6320*/  IMAD.WIDE R58, R57, 0x8, R58 ;  /* 0x00000008393a7825 */ /* 0x001fca00078e023a */
[----:B------:R-:W2:Y:S01]  /*6330*/  LDG.E.64 R50, desc[UR6][R58.64] ;  /* 0x000000063a327981 */ /* 0x000ea2000c1e1b00 */
[----:B-1----:R-:W-:-:S05]  /*6340*/  IMAD.WIDE R60, R56, 0x8, R60 ;  /* 0x00000008383c7825 */ /* 0x002fca00078e023c */
[----:B------:R-:W2:Y:S01]  /*6350*/  LDG.E.64 R12, desc[UR6][R60.64] ;  /* 0x000000063c0c7981 */ /* 0x000ea2000c1e1b00 */
[----:B------:R-:W-:-:S04]  /*6360*/  IMAD.WIDE R54, R56, 0x8, R60 ;  /* 0x0000000838367825 */ /* 0x000fc800078e023c */
[----:B------:R-:W-:Y:S02]  /*6370*/  IMAD.WIDE R52, R57, 0x8, R58 ;  /* 0x0000000839347825 */ /* 0x000fe400078e023a */
[----:B------:R-:W2:Y:S04]  /*6380*/  LDG.E.64 R54, desc[UR6][R54.64] ;  /* 0x0000000636367981 */ /* 0x000ea8000c1e1b00 */
[----:B------:R-:W2:Y:S01]  /*6390*/  LDG.E.64 R52, desc[UR6][R52.64] ;  /* 0x0000000634347981 */ /* 0x000ea2000c1e1b00 */
[----:B---3--:R-:W-:-:S08]  /*63a0*/  DFMA R10, R46, R48, R10 ;  /* 0x000000302e0a722b */ /* 0x008fd0000000000a */
[----:B------:R-:W-:-:S08]  /*63b0*/  DFMA R10, R42, R44, R10 ;  /* 0x0000002c2a0a722b */ /* 0x000fd0000000000a */
        /* <DEDUP_REMOVED lines=14> */
.L_x_648:
        /* <DEDUP_REMOVED lines=51> */
.L_x_651:
        /* <DEDUP_REMOVED lines=32> */
.L_x_652:
        /* <DEDUP_REMOVED lines=25> */
.L_x_650:
[----:B-----5:R-:W-:Y:S01]  /*6b60*/  STG.E.64 desc[UR6][R8.64], R54 ;  /* 0x0000003608007986 */ /* 0x020fe2000c101b06 */
[----:B------:R-:W-:Y:S05]  /*6b70*/  EXIT ;  /* 0x000000000000794d */ /* 0x000fea0003800000 */
.L_x_604:
        /* <DEDUP_REMOVED lines=361> */
.L_x_656:
        /* <DEDUP_REMOVED lines=17> */
.L_x_658:
[----:B------:R-:W0:Y:S01]  /*8320*/  LDC R58, c[0x0][0x604] ;  /* 0x00018100ff3a7b82 */ /* 0x000e220000000800 */
[----:B------:R-:W-:-:S04]  /*8330*/  IMAD.WIDE R16, R7, 0x8, R12 ;  /* 0x0000000807107825 */ /* 0x000fc800078e020c */
[----:B------:R-:W-:Y:S01]  /*8340*/  IMAD.WIDE R18, R9, 0x8, R14 ;  /* 0x0000000809127825 */ /* 0x000fe200078e020e */
[----:B------:R-:W2:Y:S02]  /*8350*/  LDG.E.64 R42, desc[UR6][R16.64] ;  /* 0x00000006102a7981 */ /* 0x000ea4000c1e1b00 */
[----:B------:R-:W1:Y:S02]  /*8360*/  LDC R56, c[0x0][0x608] ;  /* 0x00018200ff387b82 */ /* 0x000e640000000800 */
[----:B------:R-:W2:Y:S01]  /*8370*/  LDG.E.64 R40, desc[UR6][R18.64] ;  /* 0x0000000612287981 */ /* 0x000ea2000c1e1b00 */
[----:B0-----:R-:W-:-:S05]  /*8380*/  IMAD.WIDE R20, R58, 0x8, R16 ;  /* 0x000000083a147825 */ /* 0x001fca00078e0210 */
[----:B------:R-:W3:Y:S01]  /*8390*/  LDG.E.64 R30, desc[UR6][R20.64] ;  /* 0x00000006141e7981 */ /* 0x000ee2000c1e1b00 */
[----:B-1----:R-:W-:-:S05]  /*83a0*/  IMAD.WIDE R22, R56, 0x8, R18 ;  /* 0x0000000838167825 */ /* 0x002fca00078e0212 */
[----:B------:R-:W3:Y:S01]  /*83b0*/  LDG.E.64 R38, desc[UR6][R22.64] ;  /* 0x0000000616267981 */ /* 0x000ee2000c1e1b00 */
[----:B------:R-:W-:-:S04]  /*83c0*/  IMAD.WIDE R44, R58, 0x8, R20 ;  /* 0x000000083a2c7825 */ /* 0x000fc800078e0214 */
[----:B------:R-:W-:Y:S01]  /*83d0*/  IMAD.WIDE R46, R56, 0x8, R22 ;  /* 0x00000008382e7825 */ /* 0x000fe200078e0216 */
[----:B------:R-:W4:Y:S04]  /*83e0*/  LDG.E.64 R36, desc[UR6][R44.64] ;  /* 0x000000062c247981 */ /* 0x000f28000c1e1b00 */
[----:B------:R0:W4:Y:S01]  /*83f0*/  LDG.E.64 R34, desc[UR6][R46.64] ;  /* 0x000000062e227981 */ /* 0x000122000c1e1b00 */
[----:B------:R-:W-:-:S05]  /*8400*/  IMAD.WIDE R52, R58, 0x8, R44 ;  /* 0x000000083a347825 */ /* 0x000fca00078e022c */
[----:B------:R-:W4:Y:S01]  /*8410*/  LDG.E.64 R32, desc[UR6][R52.64] ;  /* 0x0000000634207981 */ /* 0x000f22000c1e1b00 */
[----:B0-----:R-:W-:-:S05]  /*8420*/  IMAD.WIDE R46, R56, 0x8, R46 ;  /* 0x00000008382e7825 */ /* 0x001fca00078e022e */
[----:B------:R-:W4:Y:S01]  /*8430*/  LDG.E.64 R28, desc[UR6][R46.64] ;  /* 0x000000062e1c7981 */ /* 0x000f22000c1e1b00 */
        /* <DEDUP_REMOVED lines=13> */
[----:B------:R1:W4:Y:S01]  /*8510*/  LDG.E.64 R44, desc[UR6][R52.64] ;  /* 0x00000006342c7981 */ /* 0x000322000c1e1b00 */
[----:B0-----:R-:W-:-:S05]  /*8520*/  IMAD.WIDE R60, R56, 0x8, R60 ;  /* 0x00000008383c7825 */ /* 0x001fca00078e023c */
[----:B------:R0:W4:Y:S01]  /*8530*/  LDG.E.64 R46, desc[UR6][R60.64] ;  /* 0x000000063c2e7981 */ /* 0x000122000c1e1b00 */
[----:B-1----:R-:W-:-:S04]  /*8540*/  IMAD.WIDE R52, R58, 0x8, R52 ;  /* 0x000000083a347825 */ /* 0x002fc800078e0234 */
[----:B------:R-:W-:Y:S01]  /*8550*/  IMAD.WIDE R48, R56, 0x8, R60 ;  /* 0x0000000838307825 */ /* 0x000fe200078e023c */
[----:B--2--5:R-:W-:-:S04]  /*8560*/  DFMA R40, R42, R40, R50 ;  /* 0x000000282a28722b */ /* 0x024fc80000000032 */
[----:B------:R-:W2:Y:S01]  /*8570*/  LDG.E.64 R42, desc[UR6][R48.64] ;  /* 0x00000006302a7981 */ /* 0x000ea2000c1e1b00 */
[----:B------:R-:W-:-:S04]  /*8580*/  IMAD.WIDE R50, R56, 0x8, R48 ;  /* 0x0000000838327825 */ /* 0x000fc800078e0230 */
[----:B0-----:R-:W-:Y:S01]  /*8590*/  IMAD.WIDE R60, R56, 0x8, R50 ;  /* 0x00000008383c7825 */ /* 0x001fe200078e0232 */
[----:B---3--:R-:W-:Y:S01]  /*85a0*/  DFMA R38, R30, R38, R40 ;  /* 0x000000261e26722b */ /* 0x008fe20000000028 */
[----:B------:R-:W2:Y:S02]  /*85b0*/  LDG.E.64 R40, desc[UR6][R52.64] ;  /* 0x0000000634287981 */ /* 0x000ea4000c1e1b00 */
[----:B------:R-:W-:-:S05]  /*85c0*/  IMAD.WIDE R30, R58, 0x8, R52 ;  /* 0x000000083a1e7825 */ /* 0x000fca00078e0234 */
[----:B----4-:R-:W-:Y:S01]  /*85d0*/  DFMA R34, R36, R34, R38 ;  /* 0x000000222422722b */ /* 0x010fe20000000026 */
[----:B------:R0:W3:Y:S04]  /*85e0*/  LDG.E.64 R36, desc[UR6][R30.64] ;  /* 0x000000061e247981 */ /* 0x0000e8000c1e1b00 */
[----:B------:R1:W3:Y:S01]  /*85f0*/  LDG.E.64 R38, desc[UR6][R50.64] ;  /* 0x0000000632267981 */ /* 0x0002e2000c1e1b00 */
[----:B0-----:R-:W-:Y:S02]  /*8600*/  IMAD.WIDE R30, R58, 0x8, R30 ;  /* 0x000000083a1e7825 */ /* 0x001fe400078e021e */
[----:B------:R-:W-:-:S03]  /*8610*/  DFMA R28, R32, R28, R34 ;  /* 0x0000001c201c722b */ /* 0x000fc60000000022 */
[----:B------:R-:W4:Y:S01]  /*8620*/  LDG.E.64 R32, desc[UR6][R30.64] ;  /* 0x000000061e207981 */ /* 0x000f22000c1e1b00 */
[----:B------:R-:W-:-:S03]  /*8630*/  IMAD.WIDE R48, R58, 0x8, R30 ;  /* 0x000000083a307825 */ /* 0x000fc600078e021e */
[----:B------:R-:W4:Y:S01]  /*8640*/  LDG.E.64 R34, desc[UR6][R60.64] ;  /* 0x000000063c227981 */ /* 0x000f22000c1e1b00 */
[C---:B------:R-:W-:Y:S01]  /*8650*/  IMAD.WIDE R52, R56.reuse, 0x8, R60 ;  /* 0x0000000838347825 */ /* 0x040fe200078e023c */
[----:B------:R-:W-:Y:S02]  /*8660*/  DFMA R24, R26, R24, R28 ;  /* 0x000000181a18722b */ /* 0x000fe4000000001c */
[----:B------:R0:W4:Y:S01]  /*8670*/  LDG.E.64 R28, desc[UR6][R48.64] ;  /* 0x00000006301c7981 */ /* 0x000122000c1e1b00 */
[----:B-1----:R-:W-:-:S03]  /*8680*/  IMAD.WIDE R50, R56, 0x8, R52 ;  /* 0x0000000838327825 */ /* 0x002fc600078e0234 */
[----:B------:R-:W4:Y:S04]  /*8690*/  LDG.E.64 R30, desc[UR6][R52.64] ;  /* 0x00000006341e7981 */ /* 0x000f28000c1e1b00 */
[----:B------:R-:W4:Y:S01]  /*86a0*/  LDG.E.64 R26, desc[UR6][R50.64] ;  /* 0x00000006321a7981 */ /* 0x000f22000c1e1b00 */
[----:B0-----:R-:W-:Y:S01]  /*86b0*/  IMAD.WIDE R48, R58, 0x8, R48 ;  /* 0x000000083a307825 */ /* 0x001fe200078e0230 */
[----:B------:R-:W-:-:S04]  /*86c0*/  DFMA R22, R18, R22, R24 ;  /* 0x000000161216722b */ /* 0x000fc80000000018 */
[----:B------:R0:W4:Y:S01]  /*86d0*/  LDG.E.64 R24, desc[UR6][R48.64] ;  /* 0x0000000630187981 */ /* 0x000122000c1e1b00 */
[----:B------:R-:W-:-:S04]  /*86e0*/  IMAD.WIDE R18, R58, 0x8, R48 ;  /* 0x000000083a127825 */ /* 0x000fc800078e0230 */
[----:B------:R-:W-:Y:S01]  /*86f0*/  IMAD.WIDE R60, R56, 0x8, R50 ;  /* 0x00000008383c7825 */ /* 0x000fe200078e0232 */
[----:B------:R-:W-:Y:S01]  /*8700*/  DFMA R16, R20, R16, R22 ;  /* 0x000000101410722b */ /* 0x000fe20000000016 */
[----:B------:R-:W4:Y:S02]  /*8710*/  LDG.E.64 R20, desc[UR6][R18.64] ;  /* 0x0000000612147981 */ /* 0x000f24000c1e1b00 */
[C---:B0-----:R-:W-:Y:S02]  /*8720*/  IMAD.WIDE R48, R58.reuse, 0x8, R18 ;  /* 0x000000083a307825 */ /* 0x041fe400078e0212 */
[----:B------:R0:W4:Y:S02]  /*8730*/  LDG.E.64 R22, desc[UR6][R60.64] ;  /* 0x000000063c167981 */ /* 0x000124000c1e1b00 */
[----:B------:R-:W-:Y:S02]  /*8740*/  IMAD.WIDE R52, R58, 0x8, R48 ;  /* 0x000000083a347825 */ /* 0x000fe400078e0230 */
[----:B------:R-:W4:Y:S02]  /*8750*/  LDG.E.64 R18, desc[UR6][R48.64] ;  /* 0x0000000630127981 */ /* 0x000f24000c1e1b00 */
[----:B0-----:R-:W-:-:S02]  /*8760*/  IMAD.WIDE R60, R56, 0x8, R60 ;  /* 0x00000008383c7825 */ /* 0x001fc400078e023c */
[----:B------:R-:W4:Y:S04]  /*8770*/  LDG.E.64 R52, desc[UR6][R52.64] ;  /* 0x0000000634347981 */ /* 0x000f28000c1e1b00 */
[----:B------:R-:W4:Y:S01]  /*8780*/  LDG.E.64 R48, desc[UR6][R60.64] ;  /* 0x000000063c307981 */ /* 0x000f22000c1e1b00 */
[----:B------:R-:W-:-:S06]  /*8790*/  IMAD.WIDE R50, R56, 0x8, R60 ;  /* 0x0000000838327825 */ /* 0x000fcc00078e023c */
[----:B------:R-:W4:Y:S01]  /*87a0*/  LDG.E.64 R50, desc[UR6][R50.64] ;  /* 0x0000000632327981 */ /* 0x000f22000c1e1b00 */
[----:B------:R-:W-:Y:S01]  /*87b0*/  DFMA R16, R44, R46, R16 ;  /* 0x0000002e2c10722b */ /* 0x000fe20000000010 */
[----:B------:R-:W-:-:S04]  /*87c0*/  IADD3 R54, PT, PT, R54, 0x10, RZ ;  /* 0x0000001036367810 */ /* 0x000fc80007ffe0ff */
[----:B------:R-:W-:Y:S02]  /*87d0*/  ISETP.NE.AND P1, PT, R54, RZ, PT ;  /* 0x000000ff3600720c */ /* 0x000fe40003f25270 */
[----:B------:R-:W-:Y:S02]  /*87e0*/  LEA R7, R58, R7, 0x4 ;  /* 0x000000073a077211 */ /* 0x000fe400078e20ff */
[----:B------:R-:W-:Y:S01]  /*87f0*/  LEA R9, R56, R9, 0x4 ;  /* 0x0000000938097211 */ /* 0x000fe200078e20ff */
[----:B--2---:R-:W-:-:S08]  /*8800*/  DFMA R16, R40, R42, R16 ;  /* 0x0000002a2810722b */ /* 0x004fd00000000010 */
[----:B---3--:R-:W-:-:S08]  /*8810*/  DFMA R16, R36, R38, R16 ;  /* 0x000000262410722b */ /* 0x008fd00000000010 */
[----:B----4-:R-:W-:-:S08]  /*8820*/  DFMA R16, R32, R34, R16 ;  /* 0x000000222010722b */ /* 0x010fd00000000010 */
[----:B------:R-:W-:-:S08]  /*8830*/  DFMA R16, R28, R30, R16 ;  /* 0x0000001e1c10722b */ /* 0x000fd00000000010 */
[----:B------:R-:W-:-:S08]  /*8840*/  DFMA R16, R24, R26, R16 ;  /* 0x0000001a1810722b */ /* 0x000fd00000000010 */
[----:B------:R-:W-:-:S08]  /*8850*/  DFMA R16, R20, R22, R16 ;  /* 0x000000161410722b */ /* 0x000fd00000000010 */
[----:B------:R-:W-:-:S08]  /*8860*/  DFMA R16, R18, R48, R16 ;  /* 0x000000301210722b */ /* 0x000fd00000000010 */
[----:B------:R-:W-:Y:S01]  /*8870*/  DFMA R50, R52, R50, R16 ;  /* 0x000000323432722b */ /* 0x000fe20000000010 */
[----:B------:R-:W-:Y:S10]  /*8880*/  @P1 BRA `(.L_x_658) ;  /* 0xfffffff800a41947 */ /* 0x000ff4000383ffff */
.L_x_657:
        /* <DEDUP_REMOVED lines=21> */
[----:B0-----:R-:W-:Y:S01]  /*89e0*/  IMAD.WIDE R24, R7, 0x8, R46 ;  /* 0x0000000807187825 */ /* 0x001fe200078e022e */
[----:B------:R0:W4:Y:S04]  /*89f0*/  LDG.E.64 R36, desc[UR6][R48.64] ;  /* 0x0000000630247981 */ /* 0x000128000c1e1b00 */
        /* <DEDUP_REMOVED lines=10> */
[----:B0-----:R-:W-:Y:S01]  /*8aa0*/  IMAD.WIDE R48, R7, 0x8, R58 ;  /* 0x0000000807307825 */ /* 0x001fe200078e023a */
        /* <DEDUP_REMOVED lines=15> */
.L_x_660:
        /* <DEDUP_REMOVED lines=30> */
.L_x_661:
[----:B------:R-:W-:Y:S05]  /*8d80*/  @!P1 BRA `(.L_x_659) ;  /* 0x0000000000589947 */ /* 0x000fea0003800000 */
[----:B------:R-:W0:Y:S08]  /*8d90*/  LDC R23, c[0x0][0x604] ;  /* 0x00018100ff177b82 */ /* 0x000e300000000800 */
[----:B------:R-:W1:Y:S01]  /*8da0*/  LDC R25, c[0x0][0x608] ;  /* 0x00018200ff197b82 */ /* 0x000e620000000800 */
[----:B0-----:R-:W-:-:S04]  /*8db0*/  IMAD R17, R8, R23, RZ ;  /* 0x0000001708117224 */ /* 0x001fc800078e02ff */
[----:B------:R-:W-:-:S04]  /*8dc0*/  IMAD.WIDE R16, R17, 0x8, R12 ;  /* 0x0000000811107825 */ /* 0x000fc800078e020c */
[----:B-1----:R-:W-:-:S04]  /*8dd0*/  IMAD R9, R8, R25, RZ ;  /* 0x0000001908097224 */ /* 0x002fc800078e02ff */
[----:B------:R-:W-:Y:S02]  /*8de0*/  IMAD.WIDE R14, R9, 0x8, R14 ;  /* 0x00000008090e7825 */ /* 0x000fe400078e020e */
[----:B------:R-:W2:Y:S04]  /*8df0*/  LDG.E.64 R8, desc[UR6][R16.64] ;  /* 0x0000000610087981 */ /* 0x000ea8000c1e1b00 */
        /* <DEDUP_REMOVED lines=15> */
.L_x_659:
        /* <DEDUP_REMOVED lines=352> */
.L_x_663:
        /* <DEDUP_REMOVED lines=17> */
.L_x_665:
        /* <DEDUP_REMOVED lines=87> */
.L_x_664:
        /* <DEDUP_REMOVED lines=49> */
.L_x_667:
        /* <DEDUP_REMOVED lines=30> */
.L_x_668:
        /* <DEDUP_REMOVED lines=23> */
.L_x_666:
[----:B-----5:R0:W-:Y:S01]  /*b1d0*/  STG.E.64 desc[UR6][R10.64], R50 ;  /* 0x000000320a007986 */ /* 0x0201e2000c101b06 */
[----:B------:R-:W-:-:S07]  /*b1e0*/  IADD3 R3, PT, PT, R3, 0x80, RZ ;  /* 0x0000008003037810 */ /* 0x000fce0007ffe0ff */
.L_x_655:
        /* <DEDUP_REMOVED lines=350> */
.L_x_670:
        /* <DEDUP_REMOVED lines=18> */
.L_x_672:
        /* <DEDUP_REMOVED lines=87> */
[----:B------:R-:W-:Y:S05]  /*ce60*/  BSYNC.RECONVERGENT B2 ;  /* 0x0000000000027941 */ /* 0x000fea0003800200 */
.L_x_671:
        /* <DEDUP_REMOVED lines=49> */
.L_x_674:
        /* <DEDUP_REMOVED lines=30> */
.L_x_675:
        /* <DEDUP_REMOVED lines=23> */
.L_x_673:
[----:B-----5:R0:W-:Y:S01]  /*d4d0*/  STG.E.64 desc[UR6][R10.64], R50 ;  /* 0x000000320a007986 */ /* 0x0201e2000c101b06 */
[----:B------:R-:W-:-:S07]  /*d4e0*/  IADD3 R3, PT, PT, R3, 0x80, RZ ;  /* 0x0000008003037810 */ /* 0x000fce0007ffe0ff */
.L_x_662:
        /* <DEDUP_REMOVED lines=350> */
.L_x_677:
        /* <DEDUP_REMOVED lines=18> */
.L_x_679:
        /* <DEDUP_REMOVED lines=88> */
.L_x_678:
        /* <DEDUP_REMOVED lines=49> */
.L_x_681:
        /* <DEDUP_REMOVED lines=30> */
.L_x_682:
        /* <DEDUP_REMOVED lines=23> */
.L_x_680:
[----:B-----5:R1:W-:Y:S01]  /*f7d0*/  STG.E.64 desc[UR6][R10.64], R50 ;  /* 0x000000320a007986 */ /* 0x0203e2000c101b06 */
[----:B------:R-:W-:-:S07]  /*f7e0*/  IADD3 R3, PT, PT, R3, 0x80, RZ ;  /* 0x0000008003037810 */ /* 0x000fce0007ffe0ff */
.L_x_669:
        /* <DEDUP_REMOVED lines=350> */
.L_x_684:
        /* <DEDUP_REMOVED lines=18> */
.L_x_686:
        /* <DEDUP_REMOVED lines=88> */
.L_x_685:
        /* <DEDUP_REMOVED lines=49> */
.L_x_688:
        /* <DEDUP_REMOVED lines=30> */
.L_x_689:
        /* <DEDUP_REMOVED lines=23> */
.L_x_687:
[----:B-----5:R1:W-:Y:S01]  /*11ad0*/  STG.E.64 desc[UR6][R10.64], R50 ;  /* 0x000000320a007986 */ /* 0x0203e2000c101b06 */
[----:B------:R-:W-:-:S07]  /*11ae0*/  IADD3 R3, PT, PT, R3, 0x80, RZ ;  /* 0x0000008003037810 */ /* 0x000fce0007ffe0ff */
.L_x_676:
        /* <DEDUP_REMOVED lines=351> */
.L_x_691:
        /* <DEDUP_REMOVED lines=18> */
.L_x_693:
        /* <DEDUP_REMOVED lines=88> */
.L_x_692:
        /* <DEDUP_REMOVED lines=49> */
.L_x_695:
        /* <DEDUP_REMOVED lines=30> */
.L_x_696:
        /* <DEDUP_REMOVED lines=23> */
.L_x_694:
[----:B-----5:R2:W-:Y:S01]  /*13de0*/  STG.E.64 desc[UR6][R10.64], R50 ;  /* 0x000000320a007986 */ /* 0x0205e2000c101b06 */
[----:B------:R-:W-:-:S07]  /*13df0*/  IADD3 R3, PT, PT, R3, 0x80, RZ ;  /* 0x0000008003037810 */ /* 0x000fce0007ffe0ff */
.L_x_683:
[----:B------:R-:W-:-:S13]  /*13e00*/  ISETP.GE.AND P0, PT, R3, UR4, PT ;  /* 0x0000000403007c0c */ /* 0x000fda000bf06270 */
[----:B------:R-:W-:Y:S05]  /*13e10*/  @P0 BREAK.RELIABLE B0 ;  /* 0x0000000000000942 */ /* 0x000fea0003800100 */
[----:B------:R-:W-:Y:S05]  /*13e20*/  @P0 BRA `(.L_x_690) ;  /* 0x0000002000bc0947 */ /* 0x000fea0003800000 */
[----:B------:R-:W-:Y:S05]  /*13e30*/  BSYNC.RELIABLE B0 ;  /* 0x0000000000007941 */ /* 0x000fea0003800100 */
.L_x_654:
        /* <DEDUP_REMOVED lines=348> */
.L_x_697:
        /* <DEDUP_REMOVED lines=18> */
.L_x_699:
        /* <DEDUP_REMOVED lines=88> */
.L_x_698:
        /* <DEDUP_REMOVED lines=49> */
.L_x_701:
        /* <DEDUP_REMOVED lines=30> */
.L_x_702:
        /* <DEDUP_REMOVED lines=23> */
.L_x_700:
[----:B-----5:R3:W-:Y:S01]  /*16100*/  STG.E.64 desc[UR6][R10.64], R50 ;  /* 0x000000320a007986 */ /* 0x0207e2000c101b06 */
[----:B------:R-:W-:-:S07]  /*16110*/  IADD3 R3, PT, PT, R3, 0x80, RZ ;  /* 0x0000008003037810 */ /* 0x000fce0007ffe0ff */
.L_x_690:
[----:B------:R-:W-:Y:S05]  /*16120*/  BSYNC.RECONVERGENT B1 ;  /* 0x0000000000017941 */ /* 0x000fea0003800200 */
.L_x_653:
        /* <DEDUP_REMOVED lines=351> */
.L_x_703:
[----:B------:R-:W0:Y:S01]  /*17720*/  LDCU.64 UR4, c[0x0][0x5e8] ;  /* 0x0000bd00ff0477ac */ /* 0x000e220008000a00 */
[----:B------:R-:W1:Y:S01]  /*17730*/  LDCU.128 UR8, c[0x0][0x5f0] ;  /* 0x0000be00ff0877ac */ /* 0x000e620008000c00 */
[----:B0-----:R-:W-:-:S04]  /*17740*/  IADD3 R8, P0, PT, R9, UR4, RZ ;  /* 0x0000000409087c10 */ /* 0x001fc8000ff1e0ff */
[----:B------:R-:W-:-:S05]  /*17750*/  IADD3.X R9, PT, PT, RZ, UR5, RZ, P0, !PT ;  /* 0x00000005ff097c10 */ /* 0x000fca00087fe4ff */
[----:B------:R0:W5:Y:S01]  /*17760*/  LDG.E.64 R52, desc[UR6][R8.64] ;  /* 0x0000000608347981 */ /* 0x000162000c1e1b00 */
        /* <DEDUP_REMOVED lines=12> */
.L_x_705:
        /* <DEDUP_REMOVED lines=21> */
[----:B------:R-:W4:Y:S01]  /*17980*/  LDG.E.64 R20, desc[UR6][R44.64] ;  /* 0x000000062c147981 */ /* 0x000f22000c1e1b00 */
[----:B-1----:R-:W-:-:S04]  /*17990*/  IMAD.WIDE R50, R59, 0x8, R50 ;  /* 0x000000083b327825 */ /* 0x002fc800078e0232 */
        /* <DEDUP_REMOVED lines=13> */
[----:B------:R-:W4:Y:S04]  /*17a70*/  LDG.E.64 R38, desc[UR6][R54.64] ;  /* 0x0000000636267981 */ /* 0x000f28000c1e1b00 */
[----:B------:R-:W4:Y:S01]  /*17a80*/  LDG.E.64 R40, desc[UR6][R50.64] ;  /* 0x0000000632287981 */ /* 0x000f22000c1e1b00 */
[----:B--2--5:R-:W-:Y:S01]  /*17a90*/  DFMA R36, R36, R28, R52 ;  /* 0x0000001c2424722b */ /* 0x024fe20000000034 */
[----:B------:R-:W-:-:S04]  /*17aa0*/  IMAD.WIDE R28, R59, 0x8, R54 ;  /* 0x000000083b1c7825 */ /* 0x000fc800078e0236 */
[----:B------:R-:W-:-:S04]  /*17ab0*/  IMAD.WIDE R52, R57, 0x8, R50 ;  /* 0x0000000839347825 */ /* 0x000fc800078e0232 */
[----:B0-----:R-:W-:Y:S01]  /*17ac0*/  IMAD.WIDE R60, R57, 0x8, R52 ;  /* 0x00000008393c7825 */ /* 0x001fe200078e0234 */
[----:B---3--:R-:W-:Y:S01]  /*17ad0*/  DFMA R32, R34, R32, R36 ;  /* 0x000000202220722b */ /* 0x008fe20000000024 */
[----:B------:R0:W2:Y:S04]  /*17ae0*/  LDG.E.64 R34, desc[UR6][R28.64] ;  /* 0x000000061c227981 */ /* 0x0000a8000c1e1b00 */
[----:B------:R1:W2:Y:S01]  /*17af0*/  LDG.E.64 R36, desc[UR6][R52.64] ;  /* 0x0000000634247981 */ /* 0x0002a2000c1e1b00 */
[----:B0-----:R-:W-:Y:S02]  /*17b00*/  IMAD.WIDE R28, R59, 0x8, R28 ;  /* 0x000000083b1c7825 */ /* 0x001fe400078e021c */
[----:B----4-:R-:W-:Y:S02]  /*17b10*/  DFMA R26, R30, R26, R32 ;  /* 0x0000001a1e1a722b */ /* 0x010fe40000000020 */
[----:B------:R-:W3:Y:S01]  /*17b20*/  LDG.E.64 R32, desc[UR6][R60.64] ;  /* 0x000000063c207981 */ /* 0x000ee2000c1e1b00 */
[----:B------:R-:W-:-:S03]  /*17b30*/  IMAD.WIDE R54, R57, 0x8, R60 ;  /* 0x0000000839367825 */ /* 0x000fc600078e023c */
[----:B------:R-:W3:Y:S01]  /*17b40*/  LDG.E.64 R30, desc[UR6][R28.64] ;  /* 0x000000061c1e7981 */ /* 0x000ee2000c1e1b00 */
[----:B------:R-:W-:Y:S01]  /*17b50*/  IMAD.WIDE R50, R59, 0x8, R28 ;  /* 0x000000083b327825 */ /* 0x000fe200078e021c */
[----:B------:R-:W-:-:S04]  /*17b60*/  DFMA R22, R24, R22, R26 ;  /* 0x000000161816722b */ /* 0x000fc8000000001a */
        /* <DEDUP_REMOVED lines=20> */
[----:B------:R-:W-:-:S08]  /*17cb0*/  DFMA R14, R46, R48, R14 ;  /* 0x000000302e0e722b */ /* 0x000fd0000000000e */
[----:B------:R-:W-:-:S08]  /*17cc0*/  DFMA R14, R42, R44, R14 ;  /* 0x0000002c2a0e722b */ /* 0x000fd0000000000e */
        /* <DEDUP_REMOVED lines=11> */
[----:B------:R-:W-:Y:S01]  /*17d80*/  DFMA R52, R54, R52, R14 ;  /* 0x000000343634722b */ /* 0x000fe2000000000e */
[----:B------:R-:W-:Y:S10]  /*17d90*/  @P1 BRA `(.L_x_705) ;  /* 0xfffffff800a41947 */ /* 0x000ff4000383ffff */
.L_x_704:
        /* <DEDUP_REMOVED lines=9> */
[----:B------:R-:W2:Y:S03]  /*17e30*/  LDG.E.64 R6, desc[UR6][R24.64] ;  /* 0x0000000618067981 */ /* 0x000ea6000c1e1b00 */
        /* <DEDUP_REMOVED lines=39> */
.L_x_707:
        /* <DEDUP_REMOVED lines=30> */
.L_x_708:
        /* <DEDUP_REMOVED lines=23> */
.L_x_706:
[----:B-----5:R-:W-:Y:S01]  /*18400*/  STG.E.64 desc[UR6][R8.64], R52 ;  /* 0x0000003408007986 */ /* 0x020fe2000c101b06 */
[----:B------:R-:W-:Y:S05]  /*18410*/  EXIT ;  /* 0x000000000000794d */ /* 0x000fea0003800000 */
.L_x_709:
        /* <DEDUP_REMOVED lines=14> */
.L_x_1246:


//--------------------- .text._ZN2at6native69_GLOBAL__N__64f4e359_31_FunctionOfAMatrixUtilsKernel_cu_b2145a98_316216_elemwise_kernelILi128ELi8EZNS1_43_compute_linear_combination_internal_kernelIsEEvRNS_14TensorIteratorEiiiEUliE_EEviT1_ --------------------------
	.section	.text._ZN2at6native69_GLOBAL__N__64f4e359_31_FunctionOfAMatrixUtilsKernel_cu_b2145a98_316216_elemwise_kernelILi128ELi8EZNS1_43_compute_linear_combination_internal_kernelIsEEvRNS_14TensorIteratorEiiiEUliE_EEviT1_,"ax",@progbits
	.align	128
.text._ZN2at6native69_GLOBAL__N__64f4e359_31_FunctionOfAMatrixUtilsKernel_cu_b2145a98_316216_elemwise_kernelILi128ELi8EZNS1_43_compute_linear_combination_internal_kernelIsEEvRNS_14TensorIteratorEiiiEUliE_EEviT1_:
        .type           _ZN2at6native69_GLOBAL__N__64f4e359_31_FunctionOfAMatrixUtilsKernel_cu_b2145a98_316216_elemwise_kernelILi128ELi8EZNS1_43_compute_linear_combination_internal_kernelIsEEvRNS_14TensorIteratorEiiiEUliE_EEviT1_,@function
        .size           _ZN2at6native69_GLOBAL__N__64f4e359_31_FunctionOfAMatrixUtilsKernel_cu_b2145a98_316216_elemwise_kernelILi128ELi8EZNS1_43_compute_linear_combination_internal_kernelIsEEvRNS_14TensorIteratorEiiiEUliE_EEviT1_,(.L_x_1247 - _ZN2at6native69_GLOBAL__N__64f4e359_31_FunctionOfAMatrixUtilsKernel_cu_b2145a98_316216_elemwise_kernelILi128ELi8EZNS1_43_compute_linear_combination_internal_kernelIsEEvRNS_14TensorIteratorEiiiEUliE_EEviT1_)
        .other          _ZN2at6native69_GLOBAL__N__64f4e359_31_FunctionOfAMatrixUtilsKernel_cu_b2145a98_316216_elemwise_kernelILi128ELi8EZNS1_43_compute_linear_combination_internal_kernelIsEEvRNS_14TensorIteratorEiiiEUliE_EEviT1_,@"STO_CUDA_ENTRY STV_DEFAULT"
_ZN2at6native69_GLOBAL__N__64f4e359_31_FunctionOfAMatrixUtilsKernel_cu_b2145a98_316216_elemwise_kernelILi128ELi8EZNS1_43_compute_linear_combination_internal_kernelIsEEvRNS_14TensorIteratorEiiiEUliE_EEviT1_:
        /* <DEDUP_REMOVED lines=29> */
.L_x_715:
[----:B------:R-:W0:Y:S08]  /*01d0*/  LDC.64 R18, c[0x0][0x5f0] ;  /* 0x00017c00ff127b82 */ /* 0x000e300000000a00 */
[----:B------:R-:W1:Y:S08]  /*01e0*/  LDC.64 R20, c[0x0][0x5f8] ;  /* 0x00017e00ff147b82 */ /* 0x000e700000000a00 */
[----:B------:R-:W2:Y:S08]  /*01f0*/  LDC R9, c[0x0][0x604] ;  /* 0x00018100ff097b82 */ /* 0x000eb00000000800 */
[----:B------:R-:W3:Y:S01]  /*0200*/  LDC R10, c[0x0][0x608] ;  /* 0x00018200ff0a7b82 */ /* 0x000ee20000000800 */
[----:B0-----:R-:W-:-:S05]  /*0210*/  IMAD.WIDE R18, R8, 0x2, R18 ;  /* 0x0000000208127825 */ /* 0x001fca00078e0212 */
[----:B------:R-:W4:Y:S01]  /*0220*/  LDG.E.U16 R11, desc[UR6][R18.64] ;  /* 0x00000006120b7981 */ /* 0x000f22000c1e1500 */
[----:B-1----:R-:W-:-:S05]  /*0230*/  IMAD.WIDE R20, R7, 0x2, R20 ;  /* 0x0000000207147825 */ /* 0x002fca00078e0214 */
[----:B------:R0:W4:Y:S01]  /*0240*/  LDG.E.U16 R13, desc[UR6][R20.64] ;  /* 0x00000006140d7981 */ /* 0x000122000c1e1500 */
[----:B--2---:R-:W-:-:S05]  /*0250*/  IMAD.WIDE R22, R9, 0x2, R18 ;  /* 0x0000000209167825 */ /* 0x004fca00078e0212 */
[----:B------:R-:W2:Y:S01]  /*0260*/  LDG.E.U16 R14, desc[UR6][R22.64] ;  /* 0x00000006160e7981 */ /* 0x000ea2000c1e1500 */
[----:B---3--:R-:W-:-:S05]  /*0270*/  IMAD.WIDE R26, R10, 0x2, R20 ;  /* 0x000000020a1a7825 */ /* 0x008fca00078e0214 */
[----:B------:R-:W3:Y:S01]  /*0280*/  LDG.E.U16 R15, desc[UR6][R26.64] ;  /* 0x000000061a0f7981 */ /* 0x000ee2000c1e1500 */
[----:B------:R-:W-:-:S04]  /*0290*/  IMAD.WIDE R28, R9, 0x2, R22 ;  /* 0x00000002091c7825 */ /* 0x000fc800078e0216 */
[----:B------:R-:W-:Y:S01]  /*02a0*/  IMAD.WIDE R32, R10, 0x2, R26 ;  /* 0x000000020a207825 */ /* 0x000fe200078e021a */
[----:B------:R1:W3:Y:S04]  /*02b0*/  LDG.E.U16 R16, desc[UR6][R28.64] ;  /* 0x000000061c107981 */ /* 0x0002e8000c1e1500 */
[----:B------:R-:W3:Y:S01]  /*02c0*/  LDG.E.U16 R17, desc[UR6][R32.64] ;  /* 0x0000000620117981 */ /* 0x000ee2000c1e1500 */
[----:B------:R-:W-:-:S04]  /*02d0*/  IMAD.WIDE R34, R9, 0x2, R28 ;  /* 0x0000000209227825 */ /* 0x000fc800078e021c */
[----:B------:R-:W-:Y:S01]  /*02e0*/  IMAD.WIDE R36, R10, 0x2, R32 ;  /* 0x000000020a247825 */ /* 0x000fe200078e0220 */
[----:B------:R-:W3:Y:S04]  /*02f0*/  LDG.E.U16 R50, desc[UR6][R34.64] ;  /* 0x0000000622327981 */ /* 0x000ee8000c1e1500 */
[----:B------:R-:W3:Y:S01]  /*0300*/  LDG.E.U16 R51, desc[UR6][R36.64] ;  /* 0x0000000624337981 */ /* 0x000ee2000c1e1500 */
[----:B0-----:R-:W-:-:S04]  /*0310*/  IMAD.WIDE R20, R9, 0x2, R34 ;  /* 0x0000000209147825 */ /* 0x001fc800078e0222 */
[----:B------:R-:W-:Y:S01]  /*0320*/  IMAD.WIDE R38, R10, 0x2, R36 ;  /* 0x000000020a267825 */ /* 0x000fe200078e0224 */
[----:B------:R0:W3:Y:S04]  /*0330*/  LDG.E.U16 R48, desc[UR6][R20.64] ;  /* 0x0000000614307981 */ /* 0x0000e8000c1e1500 */
[----:B------:R-:W3:Y:S01]  /*0340*/  LDG.E.U16 R49, desc[UR6][R38.64] ;  /* 0x0000000626317981 */ /* 0x000ee2000c1e1500 */
[----:B------:R-:W-:-:S04]  /*0350*/  IMAD.WIDE R18, R9, 0x2, R20 ;  /* 0x0000000209127825 */ /* 0x000fc800078e0214 */
[----:B------:R-:W-:Y:S01]  /*0360*/  IMAD.WIDE R30, R10, 0x2, R38 ;  /* 0x000000020a1e7825 */ /* 0x000fe200078e0226 */
[----:B------:R0:W3:Y:S04]  /*0370*/  LDG.E.U16 R46, desc[UR6][R18.64] ;  /* 0x00000006122e7981 */ /* 0x0000e8000c1e1500 */
[----:B------:R-:W3:Y:S01]  /*0380*/  LDG.E.U16 R47, desc[UR6][R30.64] ;  /* 0x000000061e2f7981 */ /* 0x000ee2000c1e1500 */
[----:B-1----:R-:W-:-:S04]  /*0390*/  IMAD.WIDE R28, R9, 0x2, R18 ;  /* 0x00000002091c7825 */ /* 0x002fc800078e0212 */
[----:B------:R-:W-:Y:S01]  /*03a0*/  IMAD.WIDE R22, R10, 0x2, R30 ;  /* 0x000000020a167825 */ /* 0x000fe200078e021e */
[----:B------:R1:W3:Y:S04]  /*03b0*/  LDG.E.U16 R44, desc[UR6][R28.64] ;  /* 0x000000061c2c7981 */ /* 0x0002e8000c1e1500 */
[----:B------:R-:W3:Y:S01]  /*03c0*/  LDG.E.U16 R45, desc[UR6][R22.64] ;  /* 0x00000006162d7981 */ /* 0x000ee2000c1e1500 */
[----:B------:R-:W-:-:S04]  /*03d0*/  IMAD.WIDE R26, R9, 0x2, R28 ;  /* 0x00000002091a7825 */ /* 0x000fc800078e021c */
[----:B0-----:R-:W-:Y:S01]  /*03e0*/  IMAD.WIDE R20, R10, 0x2, R22 ;  /* 0x000000020a147825 */ /* 0x001fe200078e0216 */
[----:B------:R0:W3:Y:S04]  /*03f0*/  LDG.E.U16 R42, desc[UR6][R26.64] ;  /* 0x000000061a2a7981 */ /* 0x0000e8000c1e1500 */
[----:B------:R-:W3:Y:S01]  /*0400*/  LDG.E.U16 R43, desc[UR6][R20.64] ;  /* 0x00000006142b7981 */ /* 0x000ee2000c1e1500 */
[----:B------:R-:W-:-:S04]  /*0410*/  IMAD.WIDE R34, R9, 0x2, R26 ;  /* 0x0000000209227825 */ /* 0x000fc800078e021a */
[----:B------:R-:W-:Y:S01]  /*0420*/  IMAD.WIDE R18, R10, 0x2, R20 ;  /* 0x000000020a127825 */ /* 0x000fe200078e0214 */
[----:B------:R0:W3:Y:S04]  /*0430*/  LDG.E.U16 R40, desc[UR6][R34.64] ;  /* 0x0000000622287981 */ /* 0x0000e8000c1e1500 */
[----:B------:R-:W3:Y:S01]  /*0440*/  LDG.E.U16 R41, desc[UR6][R18.64] ;  /* 0x0000000612297981 */ /* 0x000ee2000c1e1500 */
[----:B------:R-:W-:-:S04]  /*0450*/  IMAD.WIDE R36, R9, 0x2, R34 ;  /* 0x0000000209247825 */ /* 0x000fc800078e0222 */
[----:B------:R-:W-:Y:S01]  /*0460*/  IMAD.WIDE R32, R10, 0x2, R18 ;  /* 0x000000020a207825 */ /* 0x000fe200078e0212 */
[----:B------:R0:W3:Y:S04]  /*0470*/  LDG.E.U16 R22, desc[UR6][R36.64] ;  /* 0x0000000624167981 */ /* 0x0000e8000c1e1500 */
[----:B------:R0:W3:Y:S01]  /*0480*/  LDG.E.U16 R23, desc[UR6][R32.64] ;  /* 0x0000000620177981 */ /* 0x0000e2000c1e1500 */
[----:B-1----:R-:W-:-:S04]  /*0490*/  IMAD.WIDE R28, R9, 0x2, R36 ;  /* 0x00000002091c7825 */ /* 0x002fc800078e0224 */
[----:B0-----:R-:W-:Y:S01]  /*04a0*/  IMAD.WIDE R26, R10, 0x2, R32 ;  /* 0x000000020a1a7825 */ /* 0x001fe200078e0220 */
[----:B------:R0:W3:Y:S04]  /*04b0*/  LDG.E.U16 R20, desc[UR6][R28.64] ;  /* 0x000000061c147981 */ /* 0x0000e8000c1e1500 */
        /* <DEDUP_REMOVED lines=8> */
[----:B------:R-:W3:Y:S01]  /*0540*/  LDG.E.U16 R53, desc[UR6][R36.64] ;  /* 0x0000000624357981 */ /* 0x000ee2000c1e1500 */
[----:B------:R-:W-:-:S04]  /*0550*/  IMAD.WIDE R32, R9, 0x2, R38 ;  /* 0x0000000209207825 */ /* 0x000fc800078e0226 */
[----:B0-----:R-:W-:Y:S02]  /*0560*/  IMAD.WIDE R28, R10, 0x2, R36 ;  /* 0x000000020a1c7825 */ /* 0x001fe400078e0224 */
[----:B------:R4:W3:Y:S04]  /*0570*/  LDG.E.U16 R36, desc[UR6][R32.64] ;  /* 0x0000000620247981 */ /* 0x0008e8000c1e1500 */
[----:B------:R-:W3:Y:S01]  /*0580*/  LDG.E.U16 R37, desc[UR6][R28.64] ;  /* 0x000000061c257981 */ /* 0x000ee2000c1e1500 */
[----:B-1----:R-:W-:-:S04]  /*0590*/  IMAD.WIDE R26, R9, 0x2, R32 ;  /* 0x00000002091a7825 */ /* 0x002fc800078e0220 */
[----:B------:R-:W-:Y:S02]  /*05a0*/  IMAD.WIDE R30, R10, 0x2, R28 ;  /* 0x000000020a1e7825 */ /* 0x000fe400078e021c */
[----:B------:R-:W3:Y:S04]  /*05b0*/  LDG.E.U16 R28, desc[UR6][R26.64] ;  /* 0x000000061a1c7981 */ /* 0x000ee8000c1e1500 */
[----:B------:R-:W3:Y:S01]  /*05c0*/  LDG.E.U16 R29, desc[UR6][R30.64] ;  /* 0x000000061e1d7981 */ /* 0x000ee2000c1e1500 */
[----:B------:R-:W-:-:S04]  /*05d0*/  IMAD.WIDE R34, R9, 0x2, R26 ;  /* 0x0000000209227825 */ /* 0x000fc800078e021a */
[----:B------:R-:W-:Y:S02]  /*05e0*/  IMAD.WIDE R38, R10, 0x2, R30 ;  /* 0x000000020a267825 */ /* 0x000fe400078e021e */
[----:B------:R-:W3:Y:S04]  /*05f0*/  LDG.E.U16 R34, desc[UR6][R34.64] ;  /* 0x0000000622227981 */ /* 0x000ee8000c1e1500 */
[----:B------:R-:W3:Y:S01]  /*0600*/  LDG.E.U16 R38, desc[UR6][R38.64] ;  /* 0x0000000626267981 */ /* 0x000ee2000c1e1500 */
[----:B-----5:R-:W-:Y:S02]  /*0610*/  PRMT R5, R5, 0x9910, RZ ;  /* 0x0000991005057816 */ /* 0x020fe400000000ff */
[----:B----4-:R-:W-:Y:S02]  /*0620*/  PRMT R32, R11, 0x9910, RZ ;  /* 0x000099100b207816 */ /* 0x010fe400000000ff */
[----:B------:R-:W-:-:S05]  /*0630*/  PRMT R11, R13, 0x9910, RZ ;  /* 0x000099100d0b7816 */ /* 0x000fca00000000ff */
[----:B------:R-:W-:Y:S01]  /*0640*/  IMAD R5, R32, R11, R5 ;  /* 0x0000000b20057224 */ /* 0x000fe200078e0205 */
[----:B--2---:R-:W-:-:S04]  /*0650*/  PRMT R14, R14, 0x9910, RZ ;  /* 0x000099100e0e7816 */ /* 0x004fc800000000ff */
[----:B------:R-:W-:Y:S02]  /*0660*/  PRMT R5, R5, 0x9910, RZ ;  /* 0x0000991005057816 */ /* 0x000fe400000000ff */
[----:B---3--:R-:W-:-:S05]  /*0670*/  PRMT R11, R15, 0x9910, RZ ;  /* 0x000099100f0b7816 */ /* 0x008fca00000000ff */
[----:B------:R-:W-:Y:S01]  /*0680*/  IMAD R5, R14, R11, R5 ;  /* 0x0000000b0e057224 */ /* 0x000fe200078e0205 */
[----:B------:R-:W-:Y:S02]  /*0690*/  PRMT R14, R16, 0x9910, RZ ;  /* 0x00009910100e7816 */ /* 0x000fe400000000ff */
[----:B------:R-:W-:Y:S02]  /*06a0*/  PRMT R11, R17, 0x9910, RZ ;  /* 0x00009910110b7816 */ /* 0x000fe400000000ff */
[----:B------:R-:W-:-:S05]  /*06b0*/  PRMT R5, R5, 0x9910, RZ ;  /* 0x0000991005057816 */ /* 0x000fca00000000ff */
        /* <DEDUP_REMOVED lines=41> */
[----:B------:R-:W-:-:S04]  /*0950*/  PRMT R14, R36, 0x9910, RZ ;  /* 0x00009910240e7816 */ /* 0x000fc800000000ff */
[----:B------:R-:W-:Y:S02]  /*0960*/  PRMT R5, R5, 0x9910, RZ ;  /* 0x0000991005057816 */ /* 0x000fe400000000ff */
[----:B------:R-:W-:Y:S01]  /*0970*/  PRMT R11, R37, 0x9910, RZ ;  /* 0x00009910250b7816 */ /* 0x000fe200000000ff */
[----:B------:R-:W-:-:S04]  /*0980*/  VIADD R12, R12, 0x10 ;  /* 0x000000100c0c7836 */ /* 0x000fc80000000000 */
[----:B------:R-:W-:Y:S01]  /*0990*/  IMAD R5, R14, R11, R5 ;  /* 0x0000000b0e057224 */ /* 0x000fe200078e0205 */
[----:B------:R-:W-:Y:S02]  /*09a0*/  ISETP.NE.AND P0, PT, R12, RZ, PT ;  /* 0x000000ff0c00720c */ /* 0x000fe40003f05270 */
[----:B------:R-:W-:Y:S02]  /*09b0*/  PRMT R14, R28, 0x9910, RZ ;  /* 0x000099101c0e7816 */ /* 0x000fe400000000ff */
[----:B------:R-:W-:Y:S02]  /*09c0*/  PRMT R5, R5, 0x9910, RZ ;  /* 0x0000991005057816 */ /* 0x000fe400000000ff */
[----:B------:R-:W-:-:S05]  /*09d0*/  PRMT R11, R29, 0x9910, RZ ;  /* 0x000099101d0b7816 */ /* 0x000fca00000000ff */
[----:B------:R-:W-:Y:S01]  /*09e0*/  IMAD R5, R14, R11, R5 ;  /* 0x0000000b0e057224 */ /* 0x000fe200078e0205 */
[----:B------:R-:W-:-:S04]  /*09f0*/  PRMT R14, R34, 0x9910, RZ ;  /* 0x00009910220e7816 */ /* 0x000fc800000000ff */
[----:B------:R-:W-:Y:S02]  /*0a00*/  PRMT R5, R5, 0x9910, RZ ;  /* 0x0000991005057816 */ /* 0x000fe400000000ff */
[----:B------:R-:W-:Y:S02]  /*0a10*/  PRMT R11, R38, 0x9910, RZ ;  /* 0x00009910260b7816 */ /* 0x000fe400000000ff */
[----:B------:R-:W-:Y:S02]  /*0a20*/  LEA R8, R9, R8, 0x4 ;  /* 0x0000000809087211 */ /* 0x000fe400078e20ff */
[----:B------:R-:W-:Y:S01]  /*0a30*/  LEA R7, R10, R7, 0x4 ;  /* 0x000000070a077211 */ /* 0x000fe200078e20ff */
[----:B------:R-:W-:Y:S01]  /*0a40*/  IMAD R5, R14, R11, R5 ;  /* 0x0000000b0e057224 */ /* 0x000fe200078e0205 */
[----:B------:R-:W-:Y:S06]  /*0a50*/  @P0 BRA `(.L_x_715) ;  /* 0xfffffff400dc0947 */ /* 0x000fec000383ffff */
.L_x_714:
        /* <DEDUP_REMOVED lines=42> */
[----:B-----5:R-:W-:Y:S01]  /*0d00*/  PRMT R5, R5, 0x9910, RZ ;  /* 0x0000991005057816 */ /* 0x020fe200000000ff */
[----:B------:R-:W-:Y:S01]  /*0d10*/  VIADD R6, R6, 0x8 ;  /* 0x0000000806067836 */ /* 0x000fe20000000000 */
[----:B--2---:R-:W-:Y:S02]  /*0d20*/  PRMT R7, R7, 0x9910, RZ ;  /* 0x0000991007077816 */ /* 0x004fe400000000ff */
[----:B---3--:R-:W-:-:S02]  /*0d30*/  PRMT R23, R8, 0x9910, RZ ;  /* 0x0000991008177816 */ /* 0x008fc400000000ff */
[----:B------:R-:W-:Y:S02]  /*0d40*/  MOV R8, R7 ;  /* 0x0000000700087202 */ /* 0x000fe40000000f00 */
[----:B------:R-:W-:-:S05]  /*0d50*/  MOV R7, R23 ;  /* 0x0000001700077202 */ /* 0x000fca0000000f00 */
[----:B------:R-:W-:Y:S01]  /*0d60*/  IMAD R5, R8, R7, R5 ;  /* 0x0000000708057224 */ /* 0x000fe200078e0205 */
[----:B----4-:R-:W-:Y:S02]  /*0d70*/  PRMT R8, R10, 0x9910, RZ ;  /* 0x000099100a087816 */ /* 0x010fe400000000ff */
        /* <DEDUP_REMOVED lines=26> */
[----:B------:R-:W-:-:S07]  /*0f20*/  IMAD R5, R8, R7, R5 ;  /* 0x0000000708057224 */ /* 0x000fce00078e0205 */
.L_x_717:
        /* <DEDUP_REMOVED lines=27> */
[----:B-----5:R-:W-:Y:S02]  /*10e0*/  PRMT R5, R5, 0x9910, RZ ;  /* 0x0000991005057816 */ /* 0x020fe400000000ff */
[----:B------:R-:W-:Y:S02]  /*10f0*/  IADD3 R6, PT, PT, R6, 0x4, RZ ;  /* 0x0000000406067810 */ /* 0x000fe40007ffe0ff */
[----:B--2---:R-:W-:-:S02]  /*1100*/  PRMT R10, R7, 0x9910, RZ ;  /* 0x00009910070a7816 */ /* 0x004fc400000000ff */
[----:B---3--:R-:W-:-:S05]  /*1110*/  PRMT R7, R26, 0x9910, RZ ;  /* 0x000099101a077816 */ /* 0x008fca00000000ff */
        /* <DEDUP_REMOVED lines=13> */
.L_x_718:
        /* <DEDUP_REMOVED lines=12> */
[----:B-----5:R-:W-:Y:S02]  /*12b0*/  PRMT R5, R5, 0x9910, RZ ;  /* 0x0000991005057816 */ /* 0x020fe400000000ff */
[----:B--2---:R-:W-:-:S02]  /*12c0*/  PRMT R10, R10, 0x9910, RZ ;  /* 0x000099100a0a7816 */ /* 0x004fc400000000ff */
[----:B---3--:R-:W-:Y:S02]  /*12d0*/  PRMT R12, R11, 0x9910, RZ ;  /* 0x000099100b0c7816 */ /* 0x008fe400000000ff */
[----:B------:R-:W-:Y:S02]  /*12e0*/  MOV R11, R5 ;  /* 0x00000005000b7202 */ /* 0x000fe40000000f00 */
[----:B------:R-:W-:Y:S02]  /*12f0*/  MOV R5, R10 ;  /* 0x0000000a00057202 */ /* 0x000fe40000000f00 */
[----:B------:R-:W-:-:S05]  /*1300*/  MOV R10, R12 ;  /* 0x0000000c000a7202 */ /* 0x000fca0000000f00 */
[----:B------:R-:W-:Y:S01]  /*1310*/  IMAD R5, R5, R10, R11 ;  /* 0x0000000a05057224 */ /* 0x000fe200078e020b */
[----:B------:R-:W-:Y:S06]  /*1320*/  @!P0 BRA `(.L_x_716) ;  /* 0x0000000000508947 */ /* 0x000fec0003800000 */
[----:B------:R-:W-:Y:S01]  /*1330*/  ISETP.NE.AND P0, PT, R22, 0x2, PT ;  /* 0x000000021600780c */ /* 0x000fe20003f05270 */
[----:B------:R-:W-:-:S04]  /*1340*/  IMAD.WIDE R10, R17, 0x2, R6 ;  /* 0x00000002110a7825 */ /* 0x000fc800078e0206 */
[C---:B------:R-:W-:Y:S01]  /*1350*/  IMAD.WIDE R12, R19.reuse, 0x2, R8 ;  /* 0x00000002130c7825 */ /* 0x040fe200078e0208 */
[----:B------:R-:W2:Y:S04]  /*1360*/  LDG.E.U16 R14, desc[UR6][R10.64] ;  /* 0x000000060a0e7981 */ /* 0x000ea8000c1e1500 */
[----:B------:R-:W3:Y:S03]  /*1370*/  LDG.E.U16 R15, desc[UR6][R12.64] ;  /* 0x000000060c0f7981 */ /* 0x000ee6000c1e1500 */
[----:B------:R-:W-:-:S04]  /*1380*/  @P0 IMAD.WIDE R8, R19, 0x2, R12 ;  /* 0x0000000213080825 */ /* 0x000fc800078e020c */
[----:B------:R-:W-:Y:S02]  /*1390*/  @P0 IMAD.WIDE R6, R17, 0x2, R10 ;  /* 0x0000000211060825 */ /* 0x000fe400078e020a */
[----:B------:R-:W4:Y:S04]  /*13a0*/  @P0 LDG.E.U16 R8, desc[UR6][R8.64] ;  /* 0x0000000608080981 */ /* 0x000f28000c1e1500 */
[----:B------:R4:W5:Y:S01]  /*13b0*/  @P0 LDG.E.U16 R6, desc[UR6][R6.64] ;  /* 0x0000000606060981 */ /* 0x000962000c1e1500 */
[----:B------:R-:W-:Y:S02]  /*13c0*/  PRMT R5, R5, 0x9910, RZ ;  /* 0x0000991005057816 */ /* 0x000fe400000000ff */
[----:B--2---:R-:W-:-:S03]  /*13d0*/  PRMT R16, R14, 0x9910, RZ ;  /* 0x000099100e107816 */ /* 0x004fc600000000ff */
[----:B------:R-:W-:Y:S01]  /*13e0*/  IMAD.MOV.U32 R14, RZ, RZ, R5 ;  /* 0x000000ffff0e7224 */ /* 0x000fe200078e0005 */
[----:B---3--:R-:W-:Y:S02]  /*13f0*/  PRMT R10, R15, 0x9910, RZ ;  /* 0x000099100f0a7816 */ /* 0x008fe400000000ff */
[----:B------:R-:W-:-:S05]  /*1400*/  MOV R5, R16 ;  /* 0x0000001000057202 */ /* 0x000fca0000000f00 */
[----:B------:R-:W-:Y:S01]  /*1410*/  IMAD R5, R5, R10, R14 ;  /* 0x0000000a05057224 */ /* 0x000fe200078e020e */
[----:B----4-:R-:W-:-:S04]  /*1420*/  @P0 PRMT R7, R8, 0x9910, RZ ;  /* 0x0000991008070816 */ /* 0x010fc800000000ff */
[----:B------:R-:W-:Y:S02]  /*1430*/  @P0 PRMT R8, R5, 0x9910, RZ ;  /* 0x0000991005080816 */ /* 0x000fe400000000ff */
[----:B-----5:R-:W-:-:S05]  /*1440*/  @P0 PRMT R6, R6, 0x9910, RZ ;  /* 0x0000991006060816 */ /* 0x020fca00000000ff */
[----:B------:R-:W-:-:S05]  /*1450*/  @P0 IMAD R6, R6, R7, R8 ;  /* 0x0000000706060224 */ /* 0x000fca00078e0208 */
[----:B------:R-:W-:-:S07]  /*1460*/  @P0 PRMT R5, R6, 0x7610, R5 ;  /* 0x0000761006050816 */ /* 0x000fce0000000005 */
.L_x_716:
        /* <DEDUP_REMOVED lines=10> */
[----:B------:R-:W-:Y:S01]  /*1510*/  LOP3.LUT R6, R0, 0x7ffffff0, RZ, 0xc0, !PT ;  /* 0x7ffffff000067812 */ /* 0x000fe200078ec0ff */
[----:B------:R-:W-:Y:S01]  /*1520*/  IMAD.MOV.U32 R7, RZ, RZ, RZ ;  /* 0x000000ffff077224 */ /* 0x000fe200078e00ff */
[----:B------:R-:W-:Y:S02]  /*1530*/  MOV R8, RZ ;  /* 0x000000ff00087202 */ /* 0x000fe40000000f00 */
[----:B------:R-:W-:-:S07]  /*1540*/  IADD3 R12, PT, PT, -R6, RZ, RZ ;  /* 0x000000ff060c7210 */ /* 0x000fce0007ffe1ff */
.L_x_721:
        /* <DEDUP_REMOVED lines=122> */
[----:B------:R-:W-:Y:S02]  /*1cf0*/  PRMT R11, R37, 0x9910, RZ ;  /* 0x00009910250b7816 */ /* 0x000fe400000000ff */
[----:B------:R-:W-:-:S03]  /*1d00*/  IADD3 R12, PT, PT, R12, 0x10, RZ ;  /* 0x000000100c0c7810 */ /* 0x000fc60007ffe0ff */
        /* <DEDUP_REMOVED lines=13> */
.L_x_720:
        /* <DEDUP_REMOVED lines=42> */
[----:B-----5:R-:W-:Y:S02]  /*2080*/  PRMT R5, R5, 0x9910, RZ ;  /* 0x0000991005057816 */ /* 0x020fe400000000ff */
[----:B------:R-:W-:Y:S02]  /*2090*/  IADD3 R6, PT, PT, R6, 0x8, RZ ;  /* 0x0000000806067810 */ /* 0x000fe40007ffe0ff */
[----:B--2---:R-:W-:-:S02]  /*20a0*/  PRMT R7, R7, 0x9910, RZ ;  /* 0x0000991007077816 */ /* 0x004fc400000000ff */
[----:B---3--:R-:W-:-:S03]  /*20b0*/  PRMT R23, R8, 0x9910, RZ ;  /* 0x0000991008177816 */ /* 0x008fc600000000ff */
[----:B------:R-:W-:Y:S01]  /*20c0*/  IMAD.MOV.U32 R8, RZ, RZ, R7 ;  /* 0x000000ffff087224 */ /* 0x000fe200078e0007 */
        /* <DEDUP_REMOVED lines=30> */
.L_x_723:
        /* <DEDUP_REMOVED lines=44> */
.L_x_724:
        /* <DEDUP_REMOVED lines=15> */
[----:B------:R-:W-:Y:S01]  /*2660*/  MOV R11, R5 ;  /* 0x00000005000b7202 */ /* 0x000fe20000000f00 */
[----:B------:R-:W-:Y:S01]  /*2670*/  IMAD.MOV.U32 R5, RZ, RZ, R10 ;  /* 0x000000ffff057224 */ /* 0x000fe200078e000a */
        /* <DEDUP_REMOVED lines=13> */
[----:B--2---:R-:W-:Y:S02]  /*2750*/  PRMT R16, R14, 0x9910, RZ ;  /* 0x000099100e107816 */ /* 0x004fe400000000ff */
[----:B------:R-:W-:-:S02]  /*2760*/  MOV R14, R5 ;  /* 0x00000005000e7202 */ /* 0x000fc40000000f00 */
        /* <DEDUP_REMOVED lines=8> */
.L_x_722:
[----:B-----5:R0:W-:Y:S01]  /*27f0*/  STG.E.U16 desc[UR6][R24.64], R5 ;  /* 0x0000000518007986 */ /* 0x0201e2000c101506 */
[----:B------:R-:W-:-:S07]  /*2800*/  IADD3 R3, PT, PT, R3, 0x80, RZ ;  /* 0x0000008003037810 */ /* 0x000fce0007ffe0ff */
.L_x_713:
[----:B------:R-:W-:-:S13]  /*2810*/  ISETP.GE.AND P0, PT, R3, UR4, PT ;  /* 0x0000000403007c0c */ /* 0x000fda000bf06270 */
[----:B------:R-:W-:Y:S05]  /*2820*/  @P0 BRA `(.L_x_725) ;  /* 0x0000002400c80947 */ /* 0x000fea0003800000 */
[----:B0-----:R-:W0:Y:S02]  /*2830*/  LDC.64 R24, c[0x0][0x5e8] ;  /* 0x00017a00ff187b82 */ /* 0x001e240000000a00 */
[----:B0-----:R0:W5:Y:S01]  /*2840*/  LDG.E.U16 R5, desc[UR6][R24.64] ;  /* 0x0000000618057981 */ /* 0x001162000c1e1500 */
[----:B------:R-:W-:Y:S01]  /*2850*/  ISETP.GE.U32.AND P0, PT, R0, 0x10, PT ;  /* 0x000000100000780c */ /* 0x000fe20003f06070 */
[----:B------:R-:W-:Y:S01]  /*2860*/  IMAD.MOV.U32 R6, RZ, RZ, RZ ;  /* 0x000000ffff067224 */ /* 0x000fe200078e00ff */
[----:B------:R-:W-:-:S11]  /*2870*/  ISETP.NE.AND P1, PT, R2, RZ, PT ;  /* 0x000000ff0200720c */ /* 0x000fd60003f25270 */
[----:B0-----:R-:W-:Y:S05]  /*2880*/  @!P0 BRA `(.L_x_726) ;  /* 0x00000008003c8947 */ /* 0x001fea0003800000 */
[----:B------:R-:W-:Y:S01]  /*2890*/  LOP3.LUT R6, R0, 0x7ffffff0, RZ, 0xc0, !PT ;  /* 0x7ffffff000067812 */ /* 0x000fe200078ec0ff */
[----:B------:R-:W-:Y:S01]  /*28a0*/  HFMA2 R8, -RZ, RZ, 0, 0 ;  /* 0x00000000ff087431 */ /* 0x000fe200000001ff */
[----:B------:R-:W-:Y:S01]  /*28b0*/  BSSY.RECONVERGENT B2, `(.L_x_726) ;  /* 0x000008c000027945 */ /* 0x000fe20003800200 */
[----:B------:R-:W-:Y:S02]  /*28c0*/  MOV R7, RZ ;  /* 0x000000ff00077202 */ /* 0x000fe40000000f00 */
[----:B------:R-:W-:-:S07]  /*28d0*/  IADD3 R12, PT, PT, -R6, RZ, RZ ;  /* 0x000000ff060c7210 */ /* 0x000fce0007ffe1ff */
.L_x_727:
        /* <DEDUP_REMOVED lines=132> */
[----:B------:R-:W-:Y:S01]  /*3120*/  PRMT R11, R38, 0x9910, RZ ;  /* 0x00009910260b7816 */ /* 0x000fe200000000ff */
[----:B------:R-:W-:Y:S01]  /*3130*/  IMAD R8, R9, 0x10, R8 ;  /* 0x0000001009087824 */ /* 0x000fe200078e0208 */
[----:B------:R-:W-:-:S03]  /*3140*/  LEA R7, R10, R7, 0x4 ;  /* 0x000000070a077211 */ /* 0x000fc600078e20ff */
[----:B------:R-:W-:Y:S01]  /*3150*/  IMAD R5, R14, R11, R5 ;  /* 0x0000000b0e057224 */ /* 0x000fe200078e0205 */
[----:B------:R-:W-:Y:S06]  /*3160*/  @P0 BRA `(.L_x_727) ;  /* 0xfffffff400dc0947 */ /* 0x000fec000383ffff */
[----:B------:R-:W-:Y:S05]  /*3170*/  BSYNC.RECONVERGENT B2 ;  /* 0x0000000000027941 */ /* 0x000fea0003800200 */
.L_x_726:
        /* <DEDUP_REMOVED lines=45> */
[----:B---3--:R-:W-:Y:S02]  /*3450*/  PRMT R23, R8, 0x9910, RZ ;  /* 0x0000991008177816 */ /* 0x008fe400000000ff */
        /* <DEDUP_REMOVED lines=31> */
.L_x_729:
        /* <DEDUP_REMOVED lines=27> */
[----:B-----5:R-:W-:Y:S01]  /*3800*/  PRMT R5, R5, 0x9910, RZ ;  /* 0x0000991005057816 */ /* 0x020fe200000000ff */
[----:B------:R-:W-:Y:S01]  /*3810*/  VIADD R6, R6, 0x4 ;  /* 0x0000000406067836 */ /* 0x000fe20000000000 */
[----:B--2---:R-:W-:Y:S02]  /*3820*/  PRMT R10, R7, 0x9910, RZ ;  /* 0x00009910070a7816 */ /* 0x004fe400000000ff */
        /* <DEDUP_REMOVED lines=14> */
.L_x_730:
        /* <DEDUP_REMOVED lines=32> */
[----:B---3--:R-:W-:Y:S01]  /*3b10*/  PRMT R10, R15, 0x9910, RZ ;  /* 0x000099100f0a7816 */ /* 0x008fe200000000ff */
[----:B------:R-:W-:-:S04]  /*3b20*/  IMAD.MOV.U32 R5, RZ, RZ, R16 ;  /* 0x000000ffff057224 */ /* 0x000fc800078e0010 */
[----:B------:R-:W-:Y:S01]  /*3b30*/  IMAD R5, R5, R10, R14 ;  /* 0x0000000a05057224 */ /* 0x000fe200078e020e */
[----:B----4-:R-:W-:-:S04]  /*3b40*/  @P0 PRMT R7, R8, 0x9910, RZ ;  /* 0x0000991008070816 */ /* 0x010fc800000000ff */
[----:B------:R-:W-:Y:S02]  /*3b50*/  @P0 PRMT R8, R5, 0x9910, RZ ;  /* 0x0000991005080816 */ /* 0x000fe400000000ff */
[----:B-----5:R-:W-:-:S05]  /*3b60*/  @P0 PRMT R6, R6, 0x9910, RZ ;  /* 0x0000991006060816 */ /* 0x020fca00000000ff */
[----:B------:R-:W-:-:S05]  /*3b70*/  @P0 IMAD R6, R6, R7, R8 ;  /* 0x0000000706060224 */ /* 0x000fca00078e0208 */
[----:B------:R-:W-:-:S07]  /*3b80*/  @P0 PRMT R5, R6, 0x7610, R5 ;  /* 0x0000761006050816 */ /* 0x000fce0000000005 */
.L_x_728:
[----:B-----5:R0:W-:Y:S01]  /*3b90*/  STG.E.U16 desc[UR6][R24.64], R5 ;  /* 0x0000000518007986 */ /* 0x0201e2000c101506 */
[----:B------:R-:W-:-:S07]  /*3ba0*/  IADD3 R3, PT, PT, R3, 0x80, RZ ;  /* 0x0000008003037810 */ /* 0x000fce0007ffe0ff */
.L_x_719:
        /* <DEDUP_REMOVED lines=8> */
[----:B------:R-:W-:Y:S01]  /*3c30*/  LOP3.LUT R6, R0, 0x7ffffff0, RZ, 0xc0, !PT ;  /* 0x7ffffff000067812 */ /* 0x000fe200078ec0ff */
[----:B------:R-:W-:Y:S01]  /*3c40*/  BSSY.RECONVERGENT B2, `(.L_x_732) ;  /* 0x000008d000027945 */ /* 0x000fe20003800200 */
[----:B------:R-:W-:Y:S02]  /*3c50*/  MOV R8, RZ ;  /* 0x000000ff00087202 */ /* 0x000fe40000000f00 */
[----:B------:R-:W-:Y:S01]  /*3c60*/  MOV R7, RZ ;  /* 0x000000ff00077202 */ /* 0x000fe20000000f00 */
[----:B------:R-:W-:-:S07]  /*3c70*/  IMAD.MOV R12, RZ, RZ, -R6 ;  /* 0x000000ffff0c7224 */ /* 0x000fce00078e0a06 */
.L_x_733:
        /* <DEDUP_REMOVED lines=137> */
[----:B------:R-:W-:Y:S05]  /*4510*/  BSYNC.RECONVERGENT B2 ;  /* 0x0000000000027941 */ /* 0x000fea0003800200 */
.L_x_732:
        /* <DEDUP_REMOVED lines=46> */
[----:B------:R-:W-:-:S03]  /*4800*/  MOV R8, R7 ;  /* 0x0000000700087202 */ /* 0x000fc60000000f00 */
[----:B------:R-:W-:-:S04]  /*4810*/  IMAD.MOV.U32 R7, RZ, RZ, R23 ;  /* 0x000000ffff077224 */ /* 0x000fc800078e0017 */
        /* <DEDUP_REMOVED lines=29> */
.L_x_735:
        /* <DEDUP_REMOVED lines=44> */
.L_x_736:
        /* <DEDUP_REMOVED lines=16> */
[----:B------:R-:W-:Y:S01]  /*4db0*/  MOV R5, R10 ;  /* 0x0000000a00057202 */ /* 0x000fe20000000f00 */
[----:B------:R-:W-:-:S04]  /*4dc0*/  IMAD.MOV.U32 R10, RZ, RZ, R12 ;  /* 0x000000ffff0a7224 */ /* 0x000fc800078e000c */
        /* <DEDUP_REMOVED lines=22> */
.L_x_734:
[----:B-----5:R1:W-:Y:S01]  /*4f30*/  STG.E.U16 desc[UR6][R24.64], R5 ;  /* 0x0000000518007986 */ /* 0x0203e2000c101506 */
[----:B------:R-:W-:-:S07]  /*4f40*/  IADD3 R3, PT, PT, R3, 0x80, RZ ;  /* 0x0000008003037810 */ /* 0x000fce0007ffe0ff */
.L_x_725:
        /* <DEDUP_REMOVED lines=8> */
[----:B------:R-:W-:Y:S01]  /*4fd0*/  LOP3.LUT R6, R0, 0x7ffffff0, RZ, 0xc0, !PT ;  /* 0x7ffffff000067812 */ /* 0x000fe200078ec0ff */
[----:B------:R-:W-:Y:S01]  /*4fe0*/  BSSY.RECONVERGENT B2, `(.L_x_738) ;  /* 0x000008d000027945 */ /* 0x000fe20003800200 */
[----:B------:R-:W-:Y:S01]  /*4ff0*/  IMAD.MOV.U32 R8, RZ, RZ, RZ ;  /* 0x000000ffff087224 */ /* 0x000fe200078e00ff */
[----:B------:R-:W-:Y:S02]  /*5000*/  MOV R7, RZ ;  /* 0x000000ff00077202 */ /* 0x000fe40000000f00 */
[----:B------:R-:W-:-:S07]  /*5010*/  IADD3 R12, PT, PT, -R6, RZ, RZ ;  /* 0x000000ff060c7210 */ /* 0x000fce0007ffe1ff */
.L_x_739:
        /* <DEDUP_REMOVED lines=138> */
.L_x_738:
        /* <DEDUP_REMOVED lines=77> */
.L_x_741:
        /* <DEDUP_REMOVED lines=44> */
.L_x_742:
        /* <DEDUP_REMOVED lines=14> */
[----:B---3--:R-:W-:Y:S01]  /*6130*/  PRMT R12, R11, 0x9910, RZ ;  /* 0x000099100b0c7816 */ /* 0x008fe200000000ff */
[----:B------:R-:W-:Y:S01]  /*6140*/  IMAD.MOV.U32 R11, RZ, RZ, R5 ;  /* 0x000000ffff0b7224 */ /* 0x000fe200078e0005 */
        /* <DEDUP_REMOVED lines=24> */
.L_x_740:
[----:B-----5:R1:W-:Y:S01]  /*62d0*/  STG.E.U16 desc[UR6][R24.64], R5 ;  /* 0x0000000518007986 */ /* 0x0203e2000c101506 */
[----:B------:R-:W-:-:S07]  /*62e0*/  VIADD R3, R3, 0x80 ;  /* 0x0000008003037836 */ /* 0x000fce0000000000 */
.L_x_731:
        /* <DEDUP_REMOVED lines=14> */
.L_x_745:
        /* <DEDUP_REMOVED lines=138> */
.L_x_744:
        /* <DEDUP_REMOVED lines=77> */
.L_x_747:
        /* <DEDUP_REMOVED lines=44> */
.L_x_748:
        /* <DEDUP_REMOVED lines=40> */
.L_x_746:
[----:B-----5:R2:W-:Y:S01]  /*7680*/  STG.E.U16 desc[UR6][R24.64], R5 ;  /* 0x0000000518007986 */ /* 0x0205e2000c101506 */
[----:B------:R-:W-:-:S07]  /*7690*/  IADD3 R3, PT, PT, R3, 0x80, RZ ;  /* 0x0000008003037810 */ /* 0x000fce0007ffe0ff */
.L_x_737:
[----:B------:R-:W-:-:S13]  /*76a0*/  ISETP.GE.AND P0, PT, R3, UR4, PT ;  /* 0x0000000403007c0c */ /* 0x000fda000bf06270 */
[----:B------:R-:W-:Y:S05]  /*76b0*/  @P0 BREAK.RELIABLE B0 ;  /* 0x0000000000000942 */ /* 0x000fea0003800100 */
[----:B------:R-:W-:Y:S05]  /*76c0*/  @P0 BRA `(.L_x_743) ;  /* 0x0000001000e40947 */ /* 0x000fea0003800000 */
[----:B------:R-:W-:Y:S05]  /*76d0*/  BSYNC.RELIABLE B0 ;  /* 0x0000000000007941 */ /* 0x000fea0003800100 */
.L_x_712:
[----:B012---:R-:W0:Y:S02]  /*76e0*/  LDC.64 R24, c[0x0][0x5e8] ;  /* 0x00017a00ff187b82 */ /* 0x007e240000000a00 */
[----:B0-----:R0:W5:Y:S01]  /*76f0*/  LDG.E.U16 R5, desc[UR6][R24.64] ;  /* 0x0000000618057981 */ /* 0x001162000c1e1500 */
[----:B------:R-:W-:Y:S01]  /*7700*/  ISETP.GE.U32.AND P0, PT, R0, 0x10, PT ;  /* 0x000000100000780c */ /* 0x000fe20003f06070 */
[----:B------:R-:W-:Y:S01]  /*7710*/  HFMA2 R6, -RZ, RZ, 0, 0 ;  /* 0x00000000ff067431 */ /* 0x000fe200000001ff */
[----:B------:R-:W-:-:S11]  /*7720*/  ISETP.NE.AND P1, PT, R2, RZ, PT ;  /* 0x000000ff0200720c */ /* 0x000fd60003f25270 */
[----:B0-----:R-:W-:Y:S05]  /*7730*/  @!P0 BRA `(.L_x_749) ;  /* 0x00000008003c8947 */ /* 0x001fea0003800000 */
[----:B------:R-:W-:Y:S01]  /*7740*/  LOP3.LUT R6, R0, 0x7ffffff0, RZ, 0xc0, !PT ;  /* 0x7ffffff000067812 */ /* 0x000fe200078ec0ff */
[----:B------:R-:W-:Y:S01]  /*7750*/  BSSY.RECONVERGENT B2, `(.L_x_749) ;  /* 0x000008d000027945 */ /* 0x000fe20003800200 */
[----:B------:R-:W-:Y:S01]  /*7760*/  MOV R8, RZ ;  /* 0x000000ff00087202 */ /* 0x000fe20000000f00 */
[----:B------:R-:W-:Y:S01]  /*7770*/  IMAD.MOV.U32 R7, RZ, RZ, RZ ;  /* 0x000000ffff077224 */ /* 0x000fe200078e00ff */
[----:B------:R-:W-:-:S07]  /*7780*/  IADD3 R12, PT, PT, -R6, RZ, RZ ;  /* 0x000000ff060c7210 */ /* 0x000fce0007ffe1ff */
.L_x_750:
        /* <DEDUP_REMOVED lines=138> */
.L_x_749:
        /* <DEDUP_REMOVED lines=77> */
.L_x_752:
        /* <DEDUP_REMOVED lines=44> */
.L_x_753:
        /* <DEDUP_REMOVED lines=40> */
.L_x_751:
[----:B-----5:R3:W-:Y:S01]  /*8a40*/  STG.E.U16 desc[UR6][R24.64], R5 ;  /* 0x0000000518007986 */ /* 0x0207e2000c101506 */
[----:B------:R-:W-:-:S07]  /*8a50*/  IADD3 R3, PT, PT, R3, 0x80, RZ ;  /* 0x0000008003037810 */ /* 0x000fce0007ffe0ff */
.L_x_743:
[----:B------:R-:W-:Y:S05]  /*8a60*/  BSYNC.RECONVERGENT B1 ;  /* 0x0000000000017941 */ /* 0x000fea0003800200 */
.L_x_711:
[----:B------:R-:W-:Y:S05]  /*8a70*/  WARPSYNC.ALL ;  /* 0x0000000000007948 */ /* 0x000fea0003800000 */
[----:B------:R-:W-:-:S13]  /*8a80*/  ISETP.GE.AND P0, PT, R3, UR4, PT ;  /* 0x0000000403007c0c */ /* 0x000fda000bf06270 */
[----:B------:R-:W-:Y:S05]  /*8a90*/  @P0 EXIT ;  /* 0x000000000000094d */ /* 0x000fea0003800000 */
[----:B0123--:R-:W0:Y:S02]  /*8aa0*/  LDC.64 R24, c[0x0][0x5e8] ;  /* 0x00017a00ff187b82 */ /* 0x00fe240000000a00 */
[----:B0-----:R0:W5:Y:S01]  /*8ab0*/  LDG.E.U16 R3, desc[UR6][R24.64] ;  /* 0x0000000618037981 */ /* 0x001162000c1e1500 */
[----:B------:R-:W-:Y:S01]  /*8ac0*/  ISETP.GE.U32.AND P0, PT, R0, 0x10, PT ;  /* 0x000000100000780c */ /* 0x000fe20003f06070 */
[----:B------:R-:W-:Y:S01]  /*8ad0*/  IMAD.MOV.U32 R5, RZ, RZ, RZ ;  /* 0x000000ffff057224 */ /* 0x000fe200078e00ff */
[----:B------:R-:W-:-:S11]  /*8ae0*/  ISETP.NE.AND P1, PT, R2, RZ, PT ;  /* 0x000000ff0200720c */ /* 0x000fd60003f25270 */
[----:B0-----:R-:W-:Y:S05]  /*8af0*/  @!P0 BRA `(.L_x_754) ;  /* 0x0000000800308947 */ /* 0x001fea0003800000 */
[----:B------:R-:W-:Y:S02]  /*8b00*/  LOP3.LUT R5, R0, 0x7ffffff0, RZ, 0xc0, !PT ;  /* 0x7ffffff000057812 */ /* 0x000fe400078ec0ff */
[----:B------:R-:W-:Y:S02]  /*8b10*/  CS2R R6, SRZ ;  /* 0x0000000000067805 */ /* 0x000fe4000001ff00 */
[----:B------:R-:W-:-:S07]  /*8b20*/  IADD3 R11, PT, PT, -R5, RZ, RZ ;  /* 0x000000ff050b7210 */ /* 0x000fce0007ffe1ff */
.L_x_755:
[----:B------:R-:W0:Y:S08]  /*8b30*/  LDC.64 R18, c[0x0][0x5f0] ;  /* 0x00017c00ff127b82 */ /* 0x000e300000000a00 */
[----:B------:R-:W1:Y:S08]  /*8b40*/  LDC.64 R20, c[0x0][0x5f8] ;  /* 0x00017e00ff147b82 */ /* 0x000e700000000a00 */
[----:B------:R-:W2:Y:S08]  /*8b50*/  LDC R8, c[0x0][0x604] ;  /* 0x00018100ff087b82 */ /* 0x000eb00000000800 */
[----:B------:R-:W3:Y:S01]  /*8b60*/  LDC R9, c[0x0][0x608] ;  /* 0x00018200ff097b82 */ /* 0x000ee20000000800 */
[----:B0-----:R-:W-:-:S05]  /*8b70*/  IMAD.WIDE R18, R7, 0x2, R18 ;  /* 0x0000000207127825 */ /* 0x001fca00078e0212 */
[----:B------:R0:W4:Y:S01]  /*8b80*/  LDG.E.U16 R10, desc[UR6][R18.64] ;  /* 0x00000006120a7981 */ /* 0x000122000c1e1500 */
[----:B-1----:R-:W-:-:S05]  /*8b90*/  IMAD.WIDE R20, R6, 0x2, R20 ;  /* 0x0000000206147825 */ /* 0x002fca00078e0214 */
[----:B------:R-:W4:Y:S01]  /*8ba0*/  LDG.E.U16 R12, desc[UR6][R20.64] ;  /* 0x00000006140c7981 */ /* 0x000f22000c1e1500 */
[----:B--2---:R-:W-:-:S05]  /*8bb0*/  IMAD.WIDE R22, R8, 0x2, R18 ;  /* 0x0000000208167825 */ /* 0x004fca00078e0212 */
[----:B------:R1:W2:Y:S01]  /*8bc0*/  LDG.E.U16 R13, desc[UR6][R22.64] ;  /* 0x00000006160d7981 */ /* 0x0002a2000c1e1500 */
[----:B---3--:R-:W-:-:S05]  /*8bd0*/  IMAD.WIDE R26, R9, 0x2, R20 ;  /* 0x00000002091a7825 */ /* 0x008fca00078e0214 */
        /* <DEDUP_REMOVED lines=8> */
[----:B------:R0:W3:Y:S01]  /*8c60*/  LDG.E.U16 R50, desc[UR6][R18.64] ;  /* 0x0000000612327981 */ /* 0x0000e2000c1e1500 */
        /* <DEDUP_REMOVED lines=14> */
[----:B------:R0:W3:Y:S04]  /*8d50*/  LDG.E.U16 R41, desc[UR6][R26.64] ;  /* 0x000000061a297981 */ /* 0x0000e8000c1e1500 */
[----:B------:R-:W3:Y:S01]  /*8d60*/  LDG.E.U16 R42, desc[UR6][R18.64] ;  /* 0x00000006122a7981 */ /* 0x000ee2000c1e1500 */
[----:B-1----:R-:W-:-:S04]  /*8d70*/  IMAD.WIDE R34, R8, 0x2, R26 ;  /* 0x0000000208227825 */ /* 0x002fc800078e021a */
        /* <DEDUP_REMOVED lines=11> */
[----:B------:R-:W-:-:S04]  /*8e30*/  IMAD.WIDE R30, R8, 0x2, R28 ;  /* 0x00000002081e7825 */ /* 0x000fc800078e021c */
[----:B-1----:R-:W-:Y:S01]  /*8e40*/  IMAD.WIDE R34, R9, 0x2, R26 ;  /* 0x0000000209227825 */ /* 0x002fe200078e021a */
[----:B------:R1:W3:Y:S04]  /*8e50*/  LDG.E.U16 R17, desc[UR6][R30.64] ;  /* 0x000000061e117981 */ /* 0x0002e8000c1e1500 */
[----:B------:R1:W3:Y:S01]  /*8e60*/  LDG.E.U16 R18, desc[UR6][R34.64] ;  /* 0x0000000622127981 */ /* 0x0002e2000c1e1500 */
        /* <DEDUP_REMOVED lines=9> */
[----:B-1----:R-:W-:Y:S02]  /*8f00*/  IMAD.WIDE R30, R9, 0x2, R28 ;  /* 0x00000002091e7825 */ /* 0x002fe400078e021c */
        /* <DEDUP_REMOVED lines=75> */
.L_x_754:
        /* <DEDUP_REMOVED lines=44> */
[----:B--2---:R-:W-:Y:S01]  /*9680*/  PRMT R21, R2, 0x9910, RZ ;  /* 0x0000991002157816 */ /* 0x004fe200000000ff */
[----:B------:R-:W-:-:S03]  /*9690*/  IMAD.MOV.U32 R2, RZ, RZ, R3 ;  /* 0x000000ffff027224 */ /* 0x000fc600078e0003 */
[----:B------:R-:W-:Y:S02]  /*96a0*/  MOV R3, R21 ;  /* 0x0000001500037202 */ /* 0x000fe40000000f00 */
        /* <DEDUP_REMOVED lines=29> */
[----:B------:R-:W-:-:S05]  /*9880*/  IMAD R2, R3, R6, R2 ;  /* 0x0000000603027224 */ /* 0x000fca00078e0202 */
[----:B------:R-:W-:-:S07]  /*9890*/  PRMT R3, R2, 0x7610, R3 ;  /* 0x0000761002037816 */ /* 0x000fce0000000003 */
.L_x_757:
        /* <DEDUP_REMOVED lines=27> */
[----:B-----5:R-:W-:Y:S01]  /*9a50*/  PRMT R3, R3, 0x9910, RZ ;  /* 0x0000991003037816 */ /* 0x020fe200000000ff */
[----:B------:R-:W-:Y:S01]  /*9a60*/  VIADD R5, R5, 0x4 ;  /* 0x0000000405057836 */ /* 0x000fe20000000000 */
[----:B--2---:R-:W-:Y:S02]  /*9a70*/  PRMT R8, R2, 0x9910, RZ ;  /* 0x0000991002087816 */ /* 0x004fe400000000ff */
[----:B------:R-:W-:-:S02]  /*9a80*/  MOV R2, R3 ;  /* 0x0000000300027202 */ /* 0x000fc40000000f00 */
        /* <DEDUP_REMOVED lines=15> */
.L_x_758:
        /* <DEDUP_REMOVED lines=11> */
[----:B------:R-:W-:Y:S02]  /*9c30*/  ISETP.NE.AND P0, PT, R0, 0x1, PT ;  /* 0x000000010000780c */ /* 0x000fe40003f05270 */
[----:B-----5:R-:W-:Y:S02]  /*9c40*/  PRMT R3, R3, 0x9910, RZ ;  /* 0x0000991003037816 */ /* 0x020fe400000000ff */
[----:B--2---:R-:W-:Y:S02]  /*9c50*/  PRMT R2, R2, 0x9910, RZ ;  /* 0x0000991002027816 */ /* 0x004fe400000000ff */
[----:B---3--:R-:W-:Y:S02]  /*9c60*/  PRMT R9, R8, 0x9910, RZ ;  /* 0x0000991008097816 */ /* 0x008fe400000000ff */
[----:B------:R-:W-:Y:S02]  /*9c70*/  MOV R8, R3 ;  /* 0x0000000300087202 */ /* 0x000fe40000000f00 */
[----:B------:R-:W-:-:S02]  /*9c80*/  MOV R3, R2 ;  /* 0x0000000200037202 */ /* 0x000fc40000000f00 */
[----:B------:R-:W-:-:S05]  /*9c90*/  MOV R2, R9 ;  /* 0x0000000900027202 */ /* 0x000fca0000000f00 */
[----:B------:R-:W-:Y:S01]  /*9ca0*/  IMAD R3, R3, R2, R8 ;  /* 0x0000000203037224 */ /* 0x000fe200078e0208 */
        /* <DEDUP_REMOVED lines=10> */
[----:B------:R-:W-:Y:S02]  /*9d50*/  PRMT R3, R3, 0x9910, RZ ;  /* 0x0000991003037816 */ /* 0x000fe400000000ff */
[----:B--2---:R-:W-:Y:S02]  /*9d60*/  PRMT R0, R0, 0x9910, RZ ;  /* 0x0000991000007816 */ /* 0x004fe400000000ff */
[----:B---3--:R-:W-:-:S02]  /*9d70*/  PRMT R12, R2, 0x9910, RZ ;  /* 0x00009910020c7816 */ /* 0x008fc400000000ff */
[----:B------:R-:W-:Y:S01]  /*9d80*/  MOV R2, R3 ;  /* 0x0000000300027202 */ /* 0x000fe20000000f00 */
[----:B------:R-:W-:Y:S01]  /*9d90*/  IMAD.MOV.U32 R3, RZ, RZ, R0 ;  /* 0x000000ffff037224 */ /* 0x000fe200078e0000 */
[----:B------:R-:W-:-:S05]  /*9da0*/  MOV R0, R12 ;  /* 0x0000000c00007202 */ /* 0x000fca0000000f00 */
[----:B------:R-:W-:Y:S01]  /*9db0*/  IMAD R3, R3, R0, R2 ;  /* 0x0000000003037224 */ /* 0x000fe200078e0202 */
[----:B----4-:R-:W-:-:S04]  /*9dc0*/  @P0 PRMT R0, R4, 0x9910, RZ ;  /* 0x0000991004000816 */ /* 0x010fc800000000ff */
[----:B------:R-:W-:Y:S02]  /*9dd0*/  @P0 PRMT R2, R3, 0x9910, RZ ;  /* 0x0000991003020816 */ /* 0x000fe400000000ff */
[----:B-----5:R-:W-:-:S05]  /*9de0*/  @P0 PRMT R5, R6, 0x9910, RZ ;  /* 0x0000991006050816 */ /* 0x020fca00000000ff */
[----:B------:R-:W-:-:S05]  /*9df0*/  @P0 IMAD R0, R0, R5, R2 ;  /* 0x0000000500000224 */ /* 0x000fca00078e0202 */
[----:B------:R-:W-:-:S07]  /*9e00*/  @P0 PRMT R3, R0, 0x7610, R3 ;  /* 0x0000761000030816 */ /* 0x000fce0000000003 */
.L_x_756:
[----:B-----5:R-:W-:Y:S01]  /*9e10*/  STG.E.U16 desc[UR6][R24.64], R3 ;  /* 0x0000000318007986 */ /* 0x020fe2000c101506 */
[----:B------:R-:W-:Y:S05]  /*9e20*/  EXIT ;  /* 0x000000000000794d */ /* 0x000fea0003800000 */
.L_x_710:
        /* <DEDUP_REMOVED lines=14> */
[----:B------:R-:W-:Y:S02]  /*9f10*/  HFMA2 R8, -RZ, RZ, 0, 0 ;  /* 0x00000000ff087431 */ /* 0x000fe400000001ff */
[----:B------:R-:W-:Y:S01]  /*9f20*/  IMAD.MOV.U32 R9, RZ, RZ, R3 ;  /* 0x000000ffff097224 */ /* 0x000fe200078e0003 */
[----:B------:R-:W-:Y:S01]  /*9f30*/  ISETP.NE.AND P0, PT, R2, RZ, PT ;  /* 0x000000ff0200720c */ /* 0x000fe20003f05270 */
[----:B------:R-:W1:Y:S01]  /*9f40*/  LDCU UR5, c[0x0][0x38c] ;  /* 0x00007180ff0577ac */ /* 0x000e620008000800 */
        /* <DEDUP_REMOVED lines=343> */
.L_x_762:
[----:B------:R-:W0:Y:S02]  /*b4c0*/  LDCU.64 UR8, c[0x0][0x5e8] ;  /* 0x0000bd00ff0877ac */ /* 0x000e240008000a00 */
[----:B0-----:R-:W-:-:S05]  /*b4d0*/  IADD3 R22, P0, PT, R23, UR8, RZ ;  /* 0x0000000817167c10 */ /* 0x001fca000ff1e0ff */
[----:B------:R-:W-:Y:S01]  /*b4e0*/  IMAD.X R23, RZ, RZ, UR9, P0 ;  /* 0x00000009ff177e24 */ /* 0x000fe200080e06ff */
        /* <DEDUP_REMOVED lines=11> */
[----:B------:R-:W-:Y:S02]  /*b5a0*/  HFMA2 R10, -RZ, RZ, 0, 0 ;  /* 0x00000000ff0a7431 */ /* 0x000fe400000001ff */
[----:B------:R-:W-:Y:S01]  /*b5b0*/  IMAD.MOV.U32 R9, RZ, RZ, RZ ;  /* 0x000000ffff097224 */ /* 0x000fe200078e00ff */
[----:B------:R-:W-:-:S07]  /*b5c0*/  IADD3 R13, PT, PT, -R8, RZ, RZ ;  /* 0x000000ff080d7210 */ /* 0x000fce0007ffe1ff */
.L_x_764:
[----:B------:R-:W0:Y:S01]  /*b5d0*/  LDC R11, c[0x0][0x604] ;  /* 0x00018100ff0b7b82 */ /* 0x000e220000000800 */
[----:B------:R-:W-:-:S04]  /*b5e0*/  IMAD.WIDE R16, R10, 0x2, R24 ;  /* 0x000000020a107825 */ /* 0x000fc800078e0218 */
[----:B------:R-:W-:Y:S01]  /*b5f0*/  IMAD.WIDE R18, R9, 0x2, R26 ;  /* 0x0000000209127825 */ /* 0x000fe200078e021a */
[----:B------:R-:W2:Y:S02]  /*b600*/  LDG.E.U16 R51, desc[UR6][R16.64] ;  /* 0x0000000610337981 */ /* 0x000ea4000c1e1500 */
[----:B------:R-:W1:Y:S02]  /*b610*/  LDC R12, c[0x0][0x608] ;  /* 0x00018200ff0c7b82 */ /* 0x000e640000000800 */
[----:B------:R3:W4:Y:S01]  /*b620*/  LDG.E.U16 R14, desc[UR6][R18.64] ;  /* 0x00000006120e7981 */ /* 0x000722000c1e1500 */
[----:B0-----:R-:W-:-:S05]  /*b630*/  IMAD.WIDE R28, R11, 0x2, R16 ;  /* 0x000000020b1c7825 */ /* 0x001fca00078e0210 */
[----:B------:R0:W4:Y:S01]  /*b640*/  LDG.E.U16 R49, desc[UR6][R28.64] ;  /* 0x000000061c317981 */ /* 0x000122000c1e1500 */
[----:B-1----:R-:W-:-:S05]  /*b650*/  IMAD.WIDE R36, R12, 0x2, R18 ;  /* 0x000000020c247825 */ /* 0x002fca00078e0212 */
        /* <DEDUP_REMOVED lines=13> */
[----:B---3--:R-:W-:-:S04]  /*b730*/  IMAD.WIDE R18, R11, 0x2, R20 ;  /* 0x000000020b127825 */ /* 0x008fc800078e0214 */
[----:B0-----:R-:W-:Y:S01]  /*b740*/  IMAD.WIDE R28, R12, 0x2, R34 ;  /* 0x000000020c1c7825 */ /* 0x001fe200078e0222 */
[----:B------:R0:W3:Y:S04]  /*b750*/  LDG.E.U16 R41, desc[UR6][R18.64] ;  /* 0x0000000612297981 */ /* 0x0000e8000c1e1500 */
[----:B------:R0:W3:Y:S01]  /*b760*/  LDG.E.U16 R42, desc[UR6][R28.64] ;  /* 0x000000061c2a7981 */ /* 0x0000e2000c1e1500 */
[----:B------:R-:W-:-:S04]  /*b770*/  IMAD.WIDE R16, R11, 0x2, R18 ;  /* 0x000000020b107825 */ /* 0x000fc800078e0212 */
[----:B-1----:R-:W-:Y:S01]  /*b780*/  IMAD.WIDE R32, R12, 0x2, R28 ;  /* 0x000000020c207825 */ /* 0x002fe200078e021c */
[----:B------:R1:W3:Y:S04]  /*b790*/  LDG.E.U16 R39, desc[UR6][R16.64] ;  /* 0x0000000610277981 */ /* 0x0002e8000c1e1500 */
[----:B------:R-:W3:Y:S01]  /*b7a0*/  LDG.E.U16 R40, desc[UR6][R32.64] ;  /* 0x0000000620287981 */ /* 0x000ee2000c1e1500 */
[----:B------:R-:W-:-:S04]  /*b7b0*/  IMAD.WIDE R30, R11, 0x2, R16 ;  /* 0x000000020b1e7825 */ /* 0x000fc800078e0210 */
[----:B------:R-:W-:Y:S01]  /*b7c0*/  IMAD.WIDE R20, R12, 0x2, R32 ;  /* 0x000000020c147825 */ /* 0x000fe200078e0220 */
[----:B------:R-:W3:Y:S04]  /*b7d0*/  LDG.E.U16 R37, desc[UR6][R30.64] ;  /* 0x000000061e257981 */ /* 0x000ee8000c1e1500 */
[----:B------:R-:W3:Y:S01]  /*b7e0*/  LDG.E.U16 R38, desc[UR6][R20.64] ;  /* 0x0000000614267981 */ /* 0x000ee2000c1e1500 */
[----:B------:R-:W-:-:S04]  /*b7f0*/  IMAD.WIDE R52, R11, 0x2, R30 ;  /* 0x000000020b347825 */ /* 0x000fc800078e021e */
[----:B0-----:R-:W-:Y:S01]  /*b800*/  IMAD.WIDE R18, R12, 0x2, R20 ;  /* 0x000000020c127825 */ /* 0x001fe200078e0214 */
[----:B------:R-:W3:Y:S04]  /*b810*/  LDG.E.U16 R35, desc[UR6][R52.64] ;  /* 0x0000000634237981 */ /* 0x000ee8000c1e1500 */
[----:B------:R-:W3:Y:S01]  /*b820*/  LDG.E.U16 R36, desc[UR6][R18.64] ;  /* 0x0000000612247981 */ /* 0x000ee2000c1e1500 */
[----:B------:R-:W-:-:S04]  /*b830*/  IMAD.WIDE R28, R11, 0x2, R52 ;  /* 0x000000020b1c7825 */ /* 0x000fc800078e0234 */
[----:B-1----:R-:W-:Y:S01]  /*b840*/  IMAD.WIDE R16, R12, 0x2, R18 ;  /* 0x000000020c107825 */ /* 0x002fe200078e0212 */
        /* <DEDUP_REMOVED lines=10> */
[----:B0-----:R-:W-:-:S04]  /*b8f0*/  IMAD.WIDE R30, R11, 0x2, R30 ;  /* 0x000000020b1e7825 */ /* 0x001fc800078e021e */
[----:B-1----:R-:W-:Y:S01]  /*b900*/  IMAD.WIDE R52, R12, 0x2, R52 ;  /* 0x000000020c347825 */ /* 0x002fe200078e0234 */
[----:B------:R0:W3:Y:S04]  /*b910*/  LDG.E.U16 R17, desc[UR6][R30.64] ;  /* 0x000000061e117981 */ /* 0x0000e8000c1e1500 */
[----:B------:R-:W3:Y:S01]  /*b920*/  LDG.E.U16 R18, desc[UR6][R52.64] ;  /* 0x0000000634127981 */ /* 0x000ee2000c1e1500 */
[----:B------:R-:W-:-:S04]  /*b930*/  IMAD.WIDE R28, R11, 0x2, R30 ;  /* 0x000000020b1c7825 */ /* 0x000fc800078e021e */
[----:B0-----:R-:W-:Y:S01]  /*b940*/  IMAD.WIDE R30, R12, 0x2, R52 ;  /* 0x000000020c1e7825 */ /* 0x001fe200078e0234 */
[----:B------:R0:W3:Y:S04]  /*b950*/  LDG.E.U16 R15, desc[UR6][R28.64] ;  /* 0x000000061c0f7981 */ /* 0x0000e8000c1e1500 */
[----:B------:R1:W3:Y:S01]  /*b960*/  LDG.E.U16 R16, desc[UR6][R30.64] ;  /* 0x000000061e107981 */ /* 0x0002e2000c1e1500 */
[----:B0-----:R-:W-:-:S04]  /*b970*/  IMAD.WIDE R28, R11, 0x2, R28 ;  /* 0x000000020b1c7825 */ /* 0x001fc800078e021c */
[----:B-1----:R-:W-:Y:S01]  /*b980*/  IMAD.WIDE R30, R12, 0x2, R30 ;  /* 0x000000020c1e7825 */ /* 0x002fe200078e021e */
[----:B------:R0:W3:Y:S04]  /*b990*/  LDG.E.U16 R52, desc[UR6][R28.64] ;  /* 0x000000061c347981 */ /* 0x0000e8000c1e1500 */
[----:B------:R1:W3:Y:S01]  /*b9a0*/  LDG.E.U16 R53, desc[UR6][R30.64] ;  /* 0x000000061e357981 */ /* 0x0002e2000c1e1500 */
[----:B0-----:R-:W-:-:S04]  /*b9b0*/  IMAD.WIDE R28, R11, 0x2, R28 ;  /* 0x000000020b1c7825 */ /* 0x001fc800078e021c */
[----:B-1----:R-:W-:Y:S02]  /*b9c0*/  IMAD.WIDE R30, R12, 0x2, R30 ;  /* 0x000000020c1e7825 */ /* 0x002fe400078e021e */
[----:B------:R4:W3:Y:S04]  /*b9d0*/  LDG.E.U16 R28, desc[UR6][R28.64] ;  /* 0x000000061c1c7981 */ /* 0x0008e8000c1e1500 */
[----:B------:R-:W3:Y:S01]  /*b9e0*/  LDG.E.U16 R30, desc[UR6][R30.64] ;  /* 0x000000061e1e7981 */ /* 0x000ee2000c1e1500 */
[----:B-----5:R-:W-:Y:S02]  /*b9f0*/  PRMT R7, R7, 0x9910, RZ ;  /* 0x0000991007077816 */ /* 0x020fe400000000ff */
[----:B--2---:R-:W-:Y:S02]  /*ba00*/  PRMT R51, R51, 0x9910, RZ ;  /* 0x0000991033337816 */ /* 0x004fe400000000ff */
[----:B----4-:R-:W-:-:S02]  /*ba10*/  PRMT R29, R14, 0x9910, RZ ;  /* 0x000099100e1d7816 */ /* 0x010fc400000000ff */
[----:B------:R-:W-:Y:S02]  /*ba20*/  MOV R14, R51 ;  /* 0x00000033000e7202 */ /* 0x000fe40000000f00 */
[----:B------:R-:W-:-:S05]  /*ba30*/  MOV R51, R29 ;  /* 0x0000001d00337202 */ /* 0x000fca0000000f00 */
[----:B------:R-:W-:-:S05]  /*ba40*/  IMAD R7, R14, R51, R7 ;  /* 0x000000330e077224 */ /* 0x000fca00078e0207 */
        /* <DEDUP_REMOVED lines=16> */
[----:B---3--:R-:W-:Y:S02]  /*bb50*/  PRMT R14, R41, 0x9910, RZ ;  /* 0x00009910290e7816 */ /* 0x008fe400000000ff */
        /* <DEDUP_REMOVED lines=40> */
[----:B------:R-:W-:-:S05]  /*bde0*/  IMAD R7, R14, R15, R7 ;  /* 0x0000000f0e077224 */ /* 0x000fca00078e0207 */
[----:B------:R-:W-:Y:S02]  /*bdf0*/  PRMT R7, R7, 0x9910, RZ ;  /* 0x0000991007077816 */ /* 0x000fe400000000ff */
[----:B------:R-:W-:Y:S02]  /*be00*/  PRMT R14, R28, 0x9910, RZ ;  /* 0x000099101c0e7816 */ /* 0x000fe400000000ff */
[----:B------:R-:W-:Y:S01]  /*be10*/  PRMT R15, R30, 0x9910, RZ ;  /* 0x000099101e0f7816 */ /* 0x000fe200000000ff */
[----:B------:R-:W-:Y:S01]  /*be20*/  IMAD R10, R11, 0x10, R10 ;  /* 0x000000100b0a7824 */ /* 0x000fe200078e020a */
[----:B------:R-:W-:-:S03]  /*be30*/  LEA R9, R12, R9, 0x4 ;  /* 0x000000090c097211 */ /* 0x000fc600078e20ff */
[----:B------:R-:W-:Y:S01]  /*be40*/  IMAD R7, R14, R15, R7 ;  /* 0x0000000f0e077224 */ /* 0x000fe200078e0207 */
[----:B------:R-:W-:Y:S06]  /*be50*/  @P1 BRA `(.L_x_764) ;  /* 0xfffffff400dc1947 */ /* 0x000fec000383ffff */
.L_x_763:
        /* <DEDUP_REMOVED lines=42> */
[----:B--2---:R-:W-:-:S04]  /*c100*/  PRMT R9, R9, 0x9910, RZ ;  /* 0x0000991009097816 */ /* 0x004fc800000000ff */
[----:B0-----:R-:W-:Y:S02]  /*c110*/  MOV R10, R9 ;  /* 0x00000009000a7202 */ /* 0x001fe40000000f00 */
[----:B---3--:R-:W-:-:S04]  /*c120*/  PRMT R28, R28, 0x9910, RZ ;  /* 0x000099101c1c7816 */ /* 0x008fc800000000ff */
        /* <DEDUP_REMOVED lines=30> */
.L_x_766:
        /* <DEDUP_REMOVED lines=42> */
.L_x_767:
        /* <DEDUP_REMOVED lines=26> */
[----:B------:R4:W5:Y:S01]  /*c750*/  @P0 LDG.E.U16 R8, desc[UR6][R8.64] ;  /* 0x0000000608080981 */ /* 0x000962000c1e1500 */
        /* <DEDUP_REMOVED lines=12> */
.L_x_765:
        /* <DEDUP_REMOVED lines=352> */
.L_x_769:
        /* <DEDUP_REMOVED lines=13> */
[----:B------:R-:W-:Y:S01]  /*def0*/  LOP3.LUT R8, R0, 0x7ffffff0, RZ, 0xc0, !PT ;  /* 0x7ffffff000087812 */ /* 0x000fe200078ec0ff */
[----:B------:R-:W-:Y:S01]  /*df00*/  HFMA2 R9, -RZ, RZ, 0, 0 ;  /* 0x00000000ff097431 */ /* 0x000fe200000001ff */
[----:B------:R-:W-:-:S03]  /*df10*/  MOV R10, RZ ;  /* 0x000000ff000a7202 */ /* 0x000fc60000000f00 */
[----:B------:R-:W-:-:S07]  /*df20*/  IMAD.MOV R13, RZ, RZ, -R8 ;  /* 0x000000ffff0d7224 */ /* 0x000fce00078e0a08 */
.L_x_771:
        /* <DEDUP_REMOVED lines=137> */
.L_x_770:
        /* <DEDUP_REMOVED lines=75> */
.L_x_773:
        /* <DEDUP_REMOVED lines=42> */
.L_x_774:
        /* <DEDUP_REMOVED lines=29> */
[----:B---3--:R-:W-:-:S02]  /*f0e0*/  PRMT R14, R13, 0x9910, RZ ;  /* 0x000099100d0e7816 */ /* 0x008fc400000000ff */
[----:B------:R-:W-:Y:S02]  /*f0f0*/  MOV R13, R7 ;  /* 0x00000007000d7202 */ /* 0x000fe40000000f00 */
[----:B------:R-:W-:Y:S01]  /*f100*/  MOV R7, R12 ;  /* 0x0000000c00077202 */ /* 0x000fe20000000f00 */
[----:B------:R-:W-:-:S04]  /*f110*/  IMAD.MOV.U32 R12, RZ, RZ, R14 ;  /* 0x000000ffff0c7224 */ /* 0x000fc800078e000e */
[----:B------:R-:W-:Y:S01]  /*f120*/  IMAD R7, R7, R12, R13 ;  /* 0x0000000c07077224 */ /* 0x000fe200078e020d */
[----:B----4-:R-:W-:Y:S02]  /*f130*/  @P0 PRMT R9, R10, 0x9910, RZ ;  /* 0x000099100a090816 */ /* 0x010fe400000000ff */
[----:B-----5:R-:W-:Y:S02]  /*f140*/  @P0 PRMT R8, R8, 0x9910, RZ ;  /* 0x0000991008080816 */ /* 0x020fe400000000ff */
[----:B------:R-:W-:-:S05]  /*f150*/  @P0 PRMT R10, R7, 0x9910, RZ ;  /* 0x00009910070a0816 */ /* 0x000fca00000000ff */
[----:B------:R-:W-:-:S05]  /*f160*/  @P0 IMAD R8, R8, R9, R10 ;  /* 0x0000000908080224 */ /* 0x000fca00078e020a */
[----:B------:R-:W-:-:S07]  /*f170*/  @P0 PRMT R7, R8, 0x7610, R7 ;  /* 0x0000761008070816 */ /* 0x000fce0000000007 */
.L_x_772:
[----:B-----5:R0:W-:Y:S01]  /*f180*/  STG.E.U16 desc[UR6][R22.64], R7 ;  /* 0x0000000716007986 */ /* 0x0201e2000c101506 */
[----:B------:R-:W-:-:S07]  /*f190*/  IADD3 R3, PT, PT, R3, 0x80, RZ ;  /* 0x0000008003037810 */ /* 0x000fce0007ffe0ff */
.L_x_761:
        /* <DEDUP_REMOVED lines=334> */
[----:B-1----:R-:W-:Y:S01]  /*10680*/  SHF.R.U32.HI R11, RZ, UR5, R10 ;  /* 0x00000005ff0b7c19 */ /* 0x002fe2000801160a */
[----:B------:R-:W-:-:S03]  /*10690*/  @P0 IMAD.MOV.U32 R10, RZ, RZ, RZ ;  /* 0x000000ffff0a0224 */ /* 0x000fc600078e00ff */
        /* <DEDUP_REMOVED lines=14> */
.L_x_776:
        /* <DEDUP_REMOVED lines=15> */
[----:B------:R-:W-:Y:S01]  /*10870*/  BSSY.RECONVERGENT B2, `(.L_x_777) ;  /* 0x000008c000027945 */ /* 0x000fe20003800200 */
[----:B------:R-:W-:Y:S02]  /*10880*/  MOV R10, RZ ;  /* 0x000000ff000a7202 */ /* 0x000fe40000000f00 */
[----:B------:R-:W-:-:S07]  /*10890*/  IADD3 R13, PT, PT, -R8, RZ, RZ ;  /* 0x000000ff080d7210 */ /* 0x000fce0007ffe1ff */
.L_x_778:
        /* <DEDUP_REMOVED lines=68> */
[----:B----4-:R-:W-:-:S03]  /*10ce0*/  PRMT R29, R14, 0x9910, RZ ;  /* 0x000099100e1d7816 */ /* 0x010fc600000000ff */
[----:B------:R-:W-:Y:S01]  /*10cf0*/  IMAD.MOV.U32 R14, RZ, RZ, R51 ;  /* 0x000000ffff0e7224 */ /* 0x000fe200078e0033 */
        /* <DEDUP_REMOVED lines=62> */
[----:B------:R-:W-:Y:S02]  /*110e0*/  PRMT R15, R30, 0x9910, RZ ;  /* 0x000099101e0f7816 */ /* 0x000fe400000000ff */
[----:B------:R-:W-:Y:S02]  /*110f0*/  LEA R10, R11, R10, 0x4 ;  /* 0x0000000a0b0a7211 */ /* 0x000fe400078e20ff */
[----:B------:R-:W-:Y:S01]  /*11100*/  LEA R9, R12, R9, 0x4 ;  /* 0x000000090c097211 */ /* 0x000fe200078e20ff */
[----:B------:R-:W-:Y:S01]  /*11110*/  IMAD R7, R14, R15, R7 ;  /* 0x0000000f0e077224 */ /* 0x000fe200078e0207 */
[----:B------:R-:W-:Y:S06]  /*11120*/  @P1 BRA `(.L_x_778) ;  /* 0xfffffff400dc1947 */ /* 0x000fec000383ffff */
[----:B------:R-:W-:Y:S05]  /*11130*/  BSYNC.RECONVERGENT B2 ;  /* 0x0000000000027941 */ /* 0x000fea0003800200 */
.L_x_777:
        /* <DEDUP_REMOVED lines=44> */
[----:B---3--:R-:W-:-:S05]  /*11400*/  PRMT R28, R28, 0x9910, RZ ;  /* 0x000099101c1c7816 */ /* 0x008fca00000000ff */
        /* <DEDUP_REMOVED lines=30> */
.L_x_780:
        /* <DEDUP_REMOVED lines=42> */
.L_x_781:
        /* <DEDUP_REMOVED lines=29> */
[----:B---3--:R-:W-:Y:S01]  /*11a60*/  PRMT R14, R13, 0x9910, RZ ;  /* 0x000099100d0e7816 */ /* 0x008fe200000000ff */
[----:B------:R-:W-:Y:S01]  /*11a70*/  IMAD.MOV.U32 R13, RZ, RZ, R7 ;  /* 0x000000ffff0d7224 */ /* 0x000fe200078e0007 */
[----:B------:R-:W-:-:S02]  /*11a80*/  MOV R7, R12 ;  /* 0x0000000c00077202 */ /* 0x000fc40000000f00 */
[----:B------:R-:W-:-:S05]  /*11a90*/  MOV R12, R14 ;  /* 0x0000000e000c7202 */ /* 0x000fca0000000f00 */
[----:B------:R-:W-:Y:S01]  /*11aa0*/  IMAD R7, R7, R12, R13 ;  /* 0x0000000c07077224 */ /* 0x000fe200078e020d */
[----:B----4-:R-:W-:-:S04]  /*11ab0*/  @P0 PRMT R9, R10, 0x9910, RZ ;  /* 0x000099100a090816 */ /* 0x010fc800000000ff */
[----:B------:R-:W-:Y:S02]  /*11ac0*/  @P0 PRMT R10, R7, 0x9910, RZ ;  /* 0x00009910070a0816 */ /* 0x000fe400000000ff */
[----:B-----5:R-:W-:-:S05]  /*11ad0*/  @P0 PRMT R8, R8, 0x9910, RZ ;  /* 0x0000991008080816 */ /* 0x020fca00000000ff */
[----:B------:R-:W-:-:S05]  /*11ae0*/  @P0 IMAD R8, R8, R9, R10 ;  /* 0x0000000908080224 */ /* 0x000fca00078e020a */
[----:B------:R-:W-:-:S07]  /*11af0*/  @P0 PRMT R7, R8, 0x7610, R7 ;  /* 0x0000761008070816 */ /* 0x000fce0000000007 */
.L_x_779:
[----:B-----5:R0:W-:Y:S01]  /*11b00*/  STG.E.U16 desc[UR6][R22.64], R7 ;  /* 0x0000000716007986 */ /* 0x0201e2000c101506 */
[----:B------:R-:W-:-:S07]  /*11b10*/  IADD3 R3, PT, PT, R3, 0x80, RZ ;  /* 0x0000008003037810 */ /* 0x000fce0007ffe0ff */
.L_x_768:
        /* <DEDUP_REMOVED lines=10> */
[----:B------:R-:W-:-:S05]  /*11bc0*/  SHF.R.U32.HI R9, RZ, UR9, R8 ;  /* 0x00000009ff097c19 */ /* 0x000fca0008011608 */
[----:B------:R-:W-:-:S04]  /*11bd0*/  IMAD.MOV R26, RZ, RZ, -R9 ;  /* 0x000000ffff1a7224 */ /* 0x000fc800078e0a09 */
        /* <DEDUP_REMOVED lines=332> */
[----:B------:R-:W-:Y:S02]  /*130a0*/  IMAD R26, R9, UR11, R26 ;  /* 0x0000000b091a7c24 */ /* 0x000fe4000f8e021a */
[----:B------:R-:W-:-:S04]  /*130b0*/  @P0 IMAD.MOV R10, RZ, RZ, -R8 ;  /* 0x000000ffff0a0224 */ /* 0x000fc800078e0a08 */
[----:B----4-:R-:W-:-:S04]  /*130c0*/  @P0 IMAD R11, R15, R10, R11 ;  /* 0x0000000a0f0b0224 */ /* 0x010fc800078e020b */
[C---:B-1----:R-:W-:Y:S02]  /*130d0*/  @P0 IMAD R23, R11.reuse, R16, R23 ;  /* 0x000000100b170224 */ /* 0x042fe400078e0217 */
[C---:B------:R-:W-:Y:S02]  /*130e0*/  @P0 IMAD R24, R11.reuse, R17, R24 ;  /* 0x000000110b180224 */ /* 0x040fe400078e0218 */
[----:B-----5:R-:W-:-:S07]  /*130f0*/  @P0 IMAD R26, R11, R14, R26 ;  /* 0x0000000e0b1a0224 */ /* 0x020fce00078e021a */
.L_x_783:
        /* <DEDUP_REMOVED lines=16> */
[----:B------:R-:W-:Y:S01]  /*13200*/  IMAD.MOV.U32 R9, RZ, RZ, RZ ;  /* 0x000000ffff097224 */ /* 0x000fe200078e00ff */
[----:B------:R-:W-:-:S07]  /*13210*/  IADD3 R13, PT, PT, -R8, RZ, RZ ;  /* 0x000000ff080d7210 */ /* 0x000fce0007ffe1ff */
.L_x_785:
        /* <DEDUP_REMOVED lines=137> */
[----:B------:R-:W-:Y:S05]  /*13ab0*/  BSYNC.RECONVERGENT B2 ;  /* 0x0000000000027941 */ /* 0x000fea0003800200 */
.L_x_784:
        /* <DEDUP_REMOVED lines=75> */
.L_x_787:
        /* <DEDUP_REMOVED lines=42> */
.L_x_788:
        /* <DEDUP_REMOVED lines=13> */
[----:B------:R-:W-:Y:S01]  /*142e0*/  MOV R9, R7 ;  /* 0x0000000700097202 */ /* 0x000fe20000000f00 */
[----:B------:R-:W-:Y:S01]  /*142f0*/  IMAD.MOV.U32 R7, RZ, RZ, R8 ;  /* 0x000000ffff077224 */ /* 0x000fe200078e0008 */
        /* <DEDUP_REMOVED lines=16> */
[----:B------:R-:W-:Y:S02]  /*14400*/  MOV R7, R12 ;  /* 0x0000000c00077202 */ /* 0x000fe40000000f00 */
[----:B------:R-:W-:-:S05]  /*14410*/  MOV R12, R14 ;  /* 0x0000000e000c7202 */ /* 0x000fca0000000f00 */
[----:B------:R-:W-:Y:S01]  /*14420*/  IMAD R7, R7, R12, R13 ;  /* 0x0000000c07077224 */ /* 0x000fe200078e020d */
[----:B----4-:R-:W-:Y:S02]  /*14430*/  @P0 PRMT R9, R10, 0x9910, RZ ;  /* 0x000099100a090816 */ /* 0x010fe400000000ff */
[----:B-----5:R-:W-:Y:S02]  /*14440*/  @P0 PRMT R8, R8, 0x9910, RZ ;  /* 0x0000991008080816 */ /* 0x020fe400000000ff */
[----:B------:R-:W-:-:S05]  /*14450*/  @P0 PRMT R10, R7, 0x9910, RZ ;  /* 0x00009910070a0816 */ /* 0x000fca00000000ff */
[----:B------:R-:W-:-:S05]  /*14460*/  @P0 IMAD R8, R8, R9, R10 ;  /* 0x0000000908080224 */ /* 0x000fca00078e020a */
[----:B------:R-:W-:-:S07]  /*14470*/  @P0 PRMT R7, R8, 0x7610, R7 ;  /* 0x0000761008070816 */ /* 0x000fce0000000007 */
.L_x_786:
[----:B-----5:R1:W-:Y:S01]  /*14480*/  STG.E.U16 desc[UR6][R22.64], R7 ;  /* 0x0000000716007986 */ /* 0x0203e2000c101506 */
[----:B------:R-:W-:-:S07]  /*14490*/  IADD3 R3, PT, PT, R3, 0x80, RZ ;  /* 0x0000008003037810 */ /* 0x000fce0007ffe0ff */
.L_x_775:
[----:B------:R-:W-:-:S13]  /*144a0*/  ISETP.GE.AND P0, PT, R3, UR4, PT ;  /* 0x0000000403007c0c */ /* 0x000fda000bf06270 */
[----:B------:R-:W-:Y:S05]  /*144b0*/  @P0 BRA `(.L_x_789) ;  /* 0x0000005000bc0947 */ /* 0x000fea0003800000 */
[----:B------:R-:W2:Y:S01]  /*144c0*/  LDCU.64 UR8, c[0x0][0x390] ;  /* 0x00007200ff0877ac */ /* 0x000ea20008000a00 */
[----:B------:R-:W-:Y:S01]  /*144d0*/  MOV R9, R3 ;  /* 0x0000000300097202 */ /* 0x000fe20000000f00 */
[----:B------:R-:W-:Y:S01]  /*144e0*/  IMAD.MOV.U32 R8, RZ, RZ, RZ ;  /* 0x000000ffff087224 */ /* 0x000fe200078e00ff */
[----:B------:R-:W-:Y:S01]  /*144f0*/  ISETP.NE.AND P0, PT, R2, RZ, PT ;  /* 0x000000ff0200720c */ /* 0x000fe20003f05270 */
[----:B------:R-:W3:Y:S01]  /*14500*/  LDCU UR5, c[0x0][0x38c] ;  /* 0x00007180ff0577ac */ /* 0x000ee20008000800 */
        /* <DEDUP_REMOVED lines=343> */
.L_x_790:
        /* <DEDUP_REMOVED lines=13> */
[----:B------:R-:W-:Y:S01]  /*15b50*/  LOP3.LUT R8, R0, 0x7ffffff0, RZ, 0xc0, !PT ;  /* 0x7ffffff000087812 */ /* 0x000fe200078ec0ff */
[----:B------:R-:W-:Y:S01]  /*15b60*/  HFMA2 R9, -RZ, RZ, 0, 0 ;  /* 0x00000000ff097431 */ /* 0x000fe200000001ff */
[----:B------:R-:W-:Y:S01]  /*15b70*/  BSSY.RECONVERGENT B2, `(.L_x_791) ;  /* 0x000008c000027945 */ /* 0x000fe20003800200 */
[----:B------:R-:W-:Y:S02]  /*15b80*/  MOV R10, RZ ;  /* 0x000000ff000a7202 */ /* 0x000fe40000000f00 */
[----:B------:R-:W-:-:S07]  /*15b90*/  IADD3 R13, PT, PT, -R8, RZ, RZ ;  /* 0x000000ff080d7210 */ /* 0x000fce0007ffe1ff */
.L_x_792:
        /* <DEDUP_REMOVED lines=138> */
.L_x_791:
        /* <DEDUP_REMOVED lines=75> */
.L_x_794:
        /* <DEDUP_REMOVED lines=42> */
.L_x_795:
        /* <DEDUP_REMOVED lines=39> */
.L_x_793:
[----:B-----5:R1:W-:Y:S01]  /*16e00*/  STG.E.U16 desc[UR6][R22.64], R7 ;  /* 0x0000000716007986 */ /* 0x0203e2000c101506 */
[----:B------:R-:W-:-:S07]  /*16e10*/  IADD3 R3, PT, PT, R3, 0x80, RZ ;  /* 0x0000008003037810 */ /* 0x000fce0007ffe0ff */
.L_x_782:
        /* <DEDUP_REMOVED lines=351> */
.L_x_797:
        /* <DEDUP_REMOVED lines=18> */
.L_x_799:
        /* <DEDUP_REMOVED lines=138> */
.L_x_798:
        /* <DEDUP_REMOVED lines=75> */
.L_x_801:
        /* <DEDUP_REMOVED lines=42> */
.L_x_802:
        /* <DEDUP_REMOVED lines=39> */
.L_x_800:
[----:B-----5:R2:W-:Y:S01]  /*19790*/  STG.E.U16 desc[UR6][R22.64], R7 ;  /* 0x0000000716007986 */ /* 0x0205e2000c101506 */
[----:B------:R-:W-:-:S07]  /*197a0*/  IADD3 R3, PT, PT, R3, 0x80, RZ ;  /* 0x0000008003037810 */ /* 0x000fce0007ffe0ff */
.L_x_789:
[----:B------:R-:W-:-:S13]  /*197b0*/  ISETP.GE.AND P0, PT, R3, UR4, PT ;  /* 0x0000000403007c0c */ /* 0x000fda000bf06270 */
[----:B------:R-:W-:Y:S05]  /*197c0*/  @P0 BREAK.RELIABLE B0 ;  /* 0x0000000000000942 */ /* 0x000fea0003800100 */
[----:B------:R-:W-:Y:S05]  /*197d0*/  @P0 BRA `(.L_x_796) ;  /* 0x00000028005c0947 */ /* 0x000fea0003800000 */
[----:B------:R-:W-:Y:S05]  /*197e0*/  BSYNC.RELIABLE B0 ;  /* 0x0000000000007941 */ /* 0x000fea0003800100 */
.L_x_760:
[----:B------:R-:W3:Y:S01]  /*197f0*/  LDCU.64 UR8, c[0x0][0x390] ;  /* 0x00007200ff0877ac */ /* 0x000ee20008000a00 */
[----:B------:R-:W-:Y:S01]  /*19800*/  HFMA2 R8, -RZ, RZ, 0, 0 ;  /* 0x00000000ff087431 */ /* 0x000fe200000001ff */
[----:B------:R-:W-:Y:S01]  /*19810*/  MOV R9, R3 ;  /* 0x0000000300097202 */ /* 0x000fe20000000f00 */
[----:B------:R-:W4:Y:S01]  /*19820*/  LDCU UR5, c[0x0][0x38c] ;  /* 0x00007180ff0577ac */ /* 0x000f220008000800 */
[----:B------:R-:W-:Y:S01]  /*19830*/  ISETP.NE.AND P0, PT, R2, RZ, PT ;  /* 0x000000ff0200720c */ /* 0x000fe20003f05270 */
[----:B------:R-:W0:Y:S01]  /*19840*/  LDCU.64 UR10, c[0x0][0x4b8] ;  /* 0x00009700ff0a77ac */ /* 0x000e220008000a00 */
[----:B---3--:R-:W-:Y:S01]  /*19850*/  IMAD.HI.U32 R8, R3, UR8, R8 ;  /* 0x0000000803087c27 */ /* 0x008fe2000f8e0008 */
[----:B------:R-:W3:Y:S04]  /*19860*/  LDCU UR8, c[0x0][0x4c0] ;  /* 0x00009800ff0877ac */ /* 0x000ee80008000800 */
[----:B------:R-:W-:-:S05]  /*19870*/  SHF.R.U32.HI R9, RZ, UR9, R8 ;  /* 0x00000009ff097c19 */ /* 0x000fca0008011608 */
[----:B------:R-:W-:-:S04]  /*19880*/  IMAD.MOV R26, RZ, RZ, -R9 ;  /* 0x000000ffff1a7224 */ /* 0x000fc800078e0a09 */
        /* <DEDUP_REMOVED lines=338> */
.L_x_803:
        /* <DEDUP_REMOVED lines=18> */
.L_x_805:
        /* <DEDUP_REMOVED lines=138> */
.L_x_804:
        /* <DEDUP_REMOVED lines=75> */
.L_x_807:
        /* <DEDUP_REMOVED lines=42> */
.L_x_808:
        /* <DEDUP_REMOVED lines=39> */
.L_x_806:
[----:B-----5:R3:W-:Y:S01]  /*1c130*/  STG.E.U16 desc[UR6][R22.64], R7 ;  /* 0x0000000716007986 */ /* 0x0207e2000c101506 */
[----:B------:R-:W-:-:S07]  /*1c140*/  IADD3 R3, PT, PT, R3, 0x80, RZ ;  /* 0x0000008003037810 */ /* 0x000fce0007ffe0ff */
.L_x_796:
[----:B------:R-:W-:Y:S05]  /*1c150*/  BSYNC.RECONVERGENT B1 ;  /* 0x0000000000017941 */ /* 0x000fea0003800200 */
.L_x_759:
        /* <DEDUP_REMOVED lines=335> */
[----:B-1----:R-:W-:Y:S01]  /*1d650*/  SHF.R.U32.HI R3, RZ, UR4, R2 ;  /* 0x00000004ff037c19 */ /* 0x002fe20008011602 */
[----:B------:R-:W-:-:S03]  /*1d660*/  @P0 IMAD.MOV.U32 R2, RZ, RZ, RZ ;  /* 0x000000ffff020224 */ /* 0x000fc600078e00ff */
        /* <DEDUP_REMOVED lines=14> */
.L_x_809:
[----:B------:R-:W0:Y:S01]  /*1d750*/  LDCU.64 UR4, c[0x0][0x5e8] ;  /* 0x0000bd00ff0477ac */ /* 0x000e220008000a00 */
[----:B------:R-:W1:Y:S01]  /*1d760*/  LDCU.128 UR8, c[0x0][0x5f0] ;  /* 0x0000be00ff0877ac */ /* 0x000e620008000c00 */
[----:B0-----:R-:W-:-:S04]  /*1d770*/  IADD3 R22, P0, PT, R23, UR4, RZ ;  /* 0x0000000417167c10 */ /* 0x001fc8000ff1e0ff */
[----:B------:R-:W-:-:S05]  /*1d780*/  IADD3.X R23, PT, PT, RZ, UR5, RZ, P0, !PT ;  /* 0x00000005ff177c10 */ /* 0x000fca00087fe4ff */
[----:B------:R0:W5:Y:S01]  /*1d790*/  LDG.E.U16 R2, desc[UR6][R22.64] ;  /* 0x0000000616027981 */ /* 0x000162000c1e1500 */
[----:B------:R-:W-:Y:S01]  /*1d7a0*/  ISETP.GE.U32.AND P3, PT, R0, 0x10, PT ;  /* 0x000000100000780c */ /* 0x000fe20003f66070 */
[----:B------:R-:W-:Y:S01]  /*1d7b0*/  IMAD.MOV.U32 R3, RZ, RZ, RZ ;  /* 0x000000ffff037224 */ /* 0x000fe200078e00ff */
[----:B-1----:R-:W-:Y:S02]  /*1d7c0*/  IADD3 R24, P1, PT, R24, UR8, RZ ;  /* 0x0000000818187c10 */ /* 0x002fe4000ff3e0ff */
[----:B------:R-:W-:Y:S02]  /*1d7d0*/  IADD3 R26, P2, PT, R26, UR10, RZ ;  /* 0x0000000a1a1a7c10 */ /* 0x000fe4000ff5e0ff */
[----:B------:R-:W-:Y:S02]  /*1d7e0*/  IADD3.X R25, PT, PT, RZ, UR9, RZ, P1, !PT ;  /* 0x00000009ff197c10 */ /* 0x000fe40008ffe4ff */
[----:B------:R-:W-:Y:S02]  /*1d7f0*/  IADD3.X R27, PT, PT, RZ, UR11, RZ, P2, !PT ;  /* 0x0000000bff1b7c10 */ /* 0x000fe400097fe4ff */
[----:B------:R-:W-:-:S03]  /*1d800*/  ISETP.NE.AND P0, PT, R4, RZ, PT ;  /* 0x000000ff0400720c */ /* 0x000fc60003f05270 */
[----:B0-----:R-:W-:Y:S10]  /*1d810*/  @!P3 BRA `(.L_x_810) ;  /* 0x000000080028b947 */ /* 0x001ff40003800000 */
[----:B------:R-:W-:Y:S02]  /*1d820*/  LOP3.LUT R3, R0, 0x7ffffff0, RZ, 0xc0, !PT ;  /* 0x7ffffff000037812 */ /* 0x000fe400078ec0ff */
[----:B------:R-:W-:Y:S02]  /*1d830*/  CS2R R6, SRZ ;  /* 0x0000000000067805 */ /* 0x000fe4000001ff00 */
[----:B------:R-:W-:-:S07]  /*1d840*/  IADD3 R11, PT, PT, -R3, RZ, RZ ;  /* 0x000000ff030b7210 */ /* 0x000fce0007ffe1ff */
.L_x_811:
[----:B------:R-:W0:Y:S01]  /*1d850*/  LDC R8, c[0x0][0x604] ;  /* 0x00018100ff087b82 */ /* 0x000e220000000800 */
[----:B------:R-:W-:-:S04]  /*1d860*/  IMAD.WIDE R14, R7, 0x2, R24 ;  /* 0x00000002070e7825 */ /* 0x000fc800078e0218 */
[----:B------:R-:W-:Y:S01]  /*1d870*/  IMAD.WIDE R16, R6, 0x2, R26 ;  /* 0x0000000206107825 */ /* 0x000fe200078e021a */
[----:B------:R-:W2:Y:S02]  /*1d880*/  LDG.E.U16 R10, desc[UR6][R14.64] ;  /* 0x000000060e0a7981 */ /* 0x000ea4000c1e1500 */
[----:B------:R-:W1:Y:S02]  /*1d890*/  LDC R9, c[0x0][0x608] ;  /* 0x00018200ff097b82 */ /* 0x000e640000000800 */
[----:B------:R3:W4:Y:S01]  /*1d8a0*/  LDG.E.U16 R12, desc[UR6][R16.64] ;  /* 0x00000006100c7981 */ /* 0x000722000c1e1500 */
[----:B0-----:R-:W-:-:S05]  /*1d8b0*/  IMAD.WIDE R18, R8, 0x2, R14 ;  /* 0x0000000208127825 */ /* 0x001fca00078e020e */
[----:B------:R-:W4:Y:S01]  /*1d8c0*/  LDG.E.U16 R49, desc[UR6][R18.64] ;  /* 0x0000000612317981 */ /* 0x000f22000c1e1500 */
        /* <DEDUP_REMOVED lines=14> */
[----:B---3--:R-:W-:-:S05]  /*1d9b0*/  IMAD.WIDE R16, R8, 0x2, R52 ;  /* 0x0000000208107825 */ /* 0x008fca00078e0234 */
[----:B------:R1:W3:Y:S01]  /*1d9c0*/  LDG.E.U16 R41, desc[UR6][R16.64] ;  /* 0x0000000610297981 */ /* 0x0002e2000c1e1500 */
[----:B0-----:R-:W-:-:S05]  /*1d9d0*/  IMAD.WIDE R30, R9, 0x2, R30 ;  /* 0x00000002091e7825 */ /* 0x001fca00078e021e */
[----:B------:R0:W3:Y:S01]  /*1d9e0*/  LDG.E.U16 R42, desc[UR6][R30.64] ;  /* 0x000000061e2a7981 */ /* 0x0000e2000c1e1500 */
        /* <DEDUP_REMOVED lines=8> */
[----:B------:R-:W-:-:S04]  /*1da70*/  IMAD.WIDE R32, R8, 0x2, R28 ;  /* 0x0000000208207825 */ /* 0x000fc800078e021c */
[----:B-1----:R-:W-:Y:S01]  /*1da80*/  IMAD.WIDE R16, R9, 0x2, R18 ;  /* 0x0000000209107825 */ /* 0x002fe200078e0212 */
[----:B------:R-:W3:Y:S04]  /*1da90*/  LDG.E.U16 R35, desc[UR6][R32.64] ;  /* 0x0000000620237981 */ /* 0x000ee8000c1e1500 */
[----:B------:R-:W3:Y:S01]  /*1daa0*/  LDG.E.U16 R36, desc[UR6][R16.64] ;  /* 0x0000000610247981 */ /* 0x000ee2000c1e1500 */
[----:B0-----:R-:W-:-:S04]  /*1dab0*/  IMAD.WIDE R30, R8, 0x2, R32 ;  /* 0x00000002081e7825 */ /* 0x001fc800078e0220 */
[----:B------:R-:W-:Y:S01]  /*1dac0*/  IMAD.WIDE R14, R9, 0x2, R16 ;  /* 0x00000002090e7825 */ /* 0x000fe200078e0210 */
        /* <DEDUP_REMOVED lines=8> */
[----:B------:R-:W3:Y:S04]  /*1db50*/  LDG.E.U16 R17, desc[UR6][R28.64] ;  /* 0x000000061c117981 */ /* 0x000ee8000c1e1500 */
[----:B------:R0:W3:Y:S01]  /*1db60*/  LDG.E.U16 R18, desc[UR6][R52.64] ;  /* 0x0000000634127981 */ /* 0x0000e2000c1e1500 */
[----:B------:R-:W-:-:S05]  /*1db70*/  IMAD.WIDE R32, R8, 0x2, R28 ;  /* 0x0000000208207825 */ /* 0x000fca00078e021c */
[----:B------:R1:W3:Y:S01]  /*1db80*/  LDG.E.U16 R15, desc[UR6][R32.64] ;  /* 0x00000006200f7981 */ /* 0x0002e2000c1e1500 */
[----:B0-----:R-:W-:-:S05]  /*1db90*/  IMAD.WIDE R52, R9, 0x2, R52 ;  /* 0x0000000209347825 */ /* 0x001fca00078e0234 */
[----:B------:R-:W3:Y:S01]  /*1dba0*/  LDG.E.U16 R16, desc[UR6][R52.64] ;  /* 0x0000000634107981 */ /* 0x000ee2000c1e1500 */
[----:B-1----:R-:W-:-:S04]  /*1dbb0*/  IMAD.WIDE R32, R8, 0x2, R32 ;  /* 0x0000000208207825 */ /* 0x002fc800078e0220 */
[----:B------:R-:W-:Y:S01]  /*1dbc0*/  IMAD.WIDE R30, R9, 0x2, R52 ;  /* 0x00000002091e7825 */ /* 0x000fe200078e0234 */
[----:B------:R-:W3:Y:S04]  /*1dbd0*/  LDG.E.U16 R13, desc[UR6][R32.64] ;  /* 0x00000006200d7981 */ /* 0x000ee8000c1e1500 */
[----:B------:R0:W3:Y:S01]  /*1dbe0*/  LDG.E.U16 R14, desc[UR6][R30.64] ;  /* 0x000000061e0e7981 */ /* 0x0000e2000c1e1500 */
[----:B------:R-:W-:-:S05]  /*1dbf0*/  IMAD.WIDE R28, R8, 0x2, R32 ;  /* 0x00000002081c7825 */ /* 0x000fca00078e0220 */
[----:B------:R1:W3:Y:S01]  /*1dc00*/  LDG.E.U16 R51, desc[UR6][R28.64] ;  /* 0x000000061c337981 */ /* 0x0002e2000c1e1500 */
[----:B0-----:R-:W-:-:S05]  /*1dc10*/  IMAD.WIDE R30, R9, 0x2, R30 ;  /* 0x00000002091e7825 */ /* 0x001fca00078e021e */
[----:B------:R-:W3:Y:S01]  /*1dc20*/  LDG.E.U16 R52, desc[UR6][R30.64] ;  /* 0x000000061e347981 */ /* 0x000ee2000c1e1500 */
[----:B------:R-:W-:-:S04]  /*1dc30*/  IMAD.WIDE R32, R9, 0x2, R30 ;  /* 0x0000000209207825 */ /* 0x000fc800078e021e */
[----:B-1----:R-:W-:Y:S02]  /*1dc40*/  IMAD.WIDE R28, R8, 0x2, R28 ;  /* 0x00000002081c7825 */ /* 0x002fe400078e021c */
[----:B------:R-:W3:Y:S04]  /*1dc50*/  LDG.E.U16 R32, desc[UR6][R32.64] ;  /* 0x0000000620207981 */ /* 0x000ee8000c1e1500 */
[----:B------:R0:W3:Y:S01]  /*1dc60*/  LDG.E.U16 R53, desc[UR6][R28.64] ;  /* 0x000000061c357981 */ /* 0x0000e2000c1e1500 */
[----:B-----5:R-:W-:Y:S02]  /*1dc70*/  PRMT R2, R2, 0x9910, RZ ;  /* 0x0000991002027816 */ /* 0x020fe400000000ff */
[----:B--2---:R-:W-:Y:S02]  /*1dc80*/  PRMT R10, R10, 0x9910, RZ ;  /* 0x000099100a0a7816 */ /* 0x004fe400000000ff */
[----:B----4-:R-:W-:-:S05]  /*1dc90*/  PRMT R12, R12, 0x9910, RZ ;  /* 0x000099100c0c7816 */ /* 0x010fca00000000ff */
[----:B------:R-:W-:-:S05]  /*1dca0*/  IMAD R2, R10, R12, R2 ;  /* 0x0000000c0a027224 */ /* 0x000fca00078e0202 */
[----:B------:R-:W-:Y:S02]  /*1dcb0*/  PRMT R2, R2, 0x9910, RZ ;  /* 0x0000991002027816 */ /* 0x000fe400000000ff */
[----:B0-----:R-:W-:Y:S02]  /*1dcc0*/  PRMT R29, R49, 0x9910, RZ ;  /* 0x00009910311d7816 */ /* 0x001fe400000000ff */
        /* <DEDUP_REMOVED lines=14> */
[----:B---3--:R-:W-:-:S04]  /*1ddb0*/  PRMT R29, R41, 0x9910, RZ ;  /* 0x00009910291d7816 */ /* 0x008fc800000000ff */
        /* <DEDUP_REMOVED lines=36> */
[----:B------:R-:W-:Y:S02]  /*1e000*/  PRMT R13, R51, 0x9910, RZ ;  /* 0x00009910330d7816 */ /* 0x000fe400000000ff */
[----:B------:R-:W-:Y:S02]  /*1e010*/  ISETP.NE.AND P1, PT, R11, RZ, PT ;  /* 0x000000ff0b00720c */ /* 0x000fe40003f25270 */
        /* <DEDUP_REMOVED lines=10> */
.L_x_810:
        /* <DEDUP_REMOVED lines=73> */
.L_x_813:
        /* <DEDUP_REMOVED lines=42> */
.L_x_814:
[----:B------:R-:W-:Y:S05]  /*1e7f0*/  @!P1 BRA `(.L_x_812) ;  /* 0x0000000000949947 */ /* 0x000fea0003800000 */
[----:B------:R-:W0:Y:S08]  /*1e800*/  LDC R7, c[0x0][0x604] ;  /* 0x00018100ff077b82 */ /* 0x000e300000000800 */
[----:B------:R-:W1:Y:S01]  /*1e810*/  LDC R9, c[0x0][0x608] ;  /* 0x00018200ff097b82 */ /* 0x000e620000000800 */
[----:B0-----:R-:W-:-:S04]  /*1e820*/  IMAD R5, R3, R7, RZ ;  /* 0x0000000703057224 */ /* 0x001fc800078e02ff */
[----:B------:R-:W-:-:S04]  /*1e830*/  IMAD.WIDE R24, R5, 0x2, R24 ;  /* 0x0000000205187825 */ /* 0x000fc800078e0218 */
[----:B-1----:R-:W-:-:S04]  /*1e840*/  IMAD R3, R3, R9, RZ ;  /* 0x0000000903037224 */ /* 0x002fc800078e02ff */
[----:B------:R-:W-:Y:S02]  /*1e850*/  IMAD.WIDE R26, R3, 0x2, R26 ;  /* 0x00000002031a7825 */ /* 0x000fe400078e021a */
        /* <DEDUP_REMOVED lines=13> */
[----:B------:R-:W-:Y:S01]  /*1e930*/  IMAD.WIDE R26, R9, 0x2, R26 ;  /* 0x00000002091a7825 */ /* 0x000fe200078e021a */
[----:B------:R-:W2:Y:S04]  /*1e940*/  LDG.E.U16 R0, desc[UR6][R24.64] ;  /* 0x0000000618007981 */ /* 0x000ea8000c1e1500 */
[----:B------:R-:W3:Y:S03]  /*1e950*/  LDG.E.U16 R3, desc[UR6][R26.64] ;  /* 0x000000061a037981 */ /* 0x000ee6000c1e1500 */
[----:B------:R-:W-:-:S04]  /*1e960*/  @P0 IMAD.WIDE R4, R7, 0x2, R24 ;  /* 0x0000000207040825 */ /* 0x000fc800078e0218 */
[----:B------:R-:W-:Y:S02]  /*1e970*/  @P0 IMAD.WIDE R6, R9, 0x2, R26 ;  /* 0x0000000209060825 */ /* 0x000fe400078e021a */
[----:B------:R-:W4:Y:S04]  /*1e980*/  @P0 LDG.E.U16 R4, desc[UR6][R4.64] ;  /* 0x0000000604040981 */ /* 0x000f28000c1e1500 */
[----:B------:R-:W5:Y:S01]  /*1e990*/  @P0 LDG.E.U16 R6, desc[UR6][R6.64] ;  /* 0x0000000606060981 */ /* 0x000f62000c1e1500 */
        /* <DEDUP_REMOVED lines=11> */
.L_x_812:
[----:B-----5:R-:W-:Y:S01]  /*1ea50*/  STG.E.U16 desc[UR6][R22.64], R2 ;  /* 0x0000000216007986 */ /* 0x020fe2000c101506 */
[----:B------:R-:W-:Y:S05]  /*1ea60*/  EXIT ;  /* 0x000000000000794d */ /* 0x000fea0003800000 */
.L_x_815:
        /* <DEDUP_REMOVED lines=9> */
.L_x_1247:


//--------------------- .text._ZN2at6native69_GLOBAL__N__64f4e359_31_FunctionOfAMatrixUtilsKernel_cu_b2145a98_316216_elemwise_kernelILi128ELi8EZNS1_43_compute_linear_combination_internal_kernelIlEEvRNS_14TensorIteratorEiiiEUliE_EEviT1_ --------------------------
	.section	.text._ZN2at6native69_GLOBAL__N__64f4e359_31_FunctionOfAMatrixUtilsKernel_cu_b2145a98_316216_elemwise_kernelILi128ELi8EZNS1_43_compute_linear_combination_internal_kernelIlEEvRNS_14TensorIteratorEiiiEUliE_EEviT1_,"ax",@progbits
	.align	128
.text._ZN2at6native69_GLOBAL__N__64f4e359_31_FunctionOfAMatrixUtilsKernel_cu_b2145a98_316216_elemwise_kernelILi128ELi8EZNS1_43_compute_linear_combination_internal_kernelIlEEvRNS_14TensorIteratorEiiiEUliE_EEviT1_:
        .type           _ZN2at6native69_GLOBAL__N__64f4e359_31_FunctionOfAMatrixUtilsKernel_cu_b2145a98_316216_elemwise_kernelILi128ELi8EZNS1_43_compute_linear_combination_internal_kernelIlEEvRNS_14TensorIteratorEiiiEUliE_EEviT1_,@function
        .size           _ZN2at6native69_GLOBAL__N__64f4e359_31_FunctionOfAMatrixUtilsKernel_cu_b2145a98_316216_elemwise_kernelILi128ELi8EZNS1_43_compute_linear_combination_internal_kernelIlEEvRNS_14TensorIteratorEiiiEUliE_EEviT1_,(.L_x_1248 - _ZN2at6native69_GLOBAL__N__64f4e359_31_FunctionOfAMatrixUtilsKernel_cu_b2145a98_316216_elemwise_kernelILi128ELi8EZNS1_43_compute_linear_combination_internal_kernelIlEEvRNS_14TensorIteratorEiiiEUliE_EEviT1_)
        .other          _ZN2at6native69_GLOBAL__N__64f4e359_31_FunctionOfAMatrixUtilsKernel_cu_b2145a98_316216_elemwise_kernelILi128ELi8EZNS1_43_compute_linear_combination_internal_kernelIlEEvRNS_14TensorIteratorEiiiEUliE_EEviT1_,@"STO_CUDA_ENTRY STV_DEFAULT"
_ZN2at6native69_GLOBAL__N__64f4e359_31_FunctionOfAMatrixUtilsKernel_cu_b2145a98_316216_elemwise_kernelILi128ELi8EZNS1_43_compute_linear_combination_internal_kernelIlEEvRNS_14TensorIteratorEiiiEUliE_EEviT1_:
        /* <DEDUP_REMOVED lines=34> */
.L_x_821:
[----:B--2---:R-:W-:-:S04]  /*0220*/  IMAD.WIDE R28, R50, 0x8, R10 ;  /* 0x00000008321c7825 */ /* 0x004fc800078e020a */
[----:B---3--:R-:W-:Y:S01]  /*0230*/  IMAD.WIDE R30, R6, 0x8, R8 ;  /* 0x00000008061e7825 */ /* 0x008fe200078e0208 */
[----:B------:R-:W2:Y:S04]  /*0240*/  LDG.E.64 R16, desc[UR6][R28.64] ;  /* 0x000000061c107981 */ /* 0x000ea8000c1e1b00 */
[----:B------:R-:W2:Y:S01]  /*0250*/  LDG.E.64 R18, desc[UR6][R30.64] ;  /* 0x000000061e127981 */ /* 0x000ea2000c1e1b00 */
[----:B0-----:R-:W-:-:S04]  /*0260*/  IMAD.WIDE R32, R49, 0x8, R28 ;  /* 0x0000000831207825 */ /* 0x001fc800078e021c */
[----:B-1----:R-:W-:Y:S01]  /*0270*/  IMAD.WIDE R34, R51, 0x8, R30 ;  /* 0x0000000833227825 */ /* 0x002fe200078e021e */
[----:B------:R-:W3:Y:S04]  /*0280*/  LDG.E.64 R20, desc[UR6][R32.64] ;  /* 0x0000000620147981 */ /* 0x000ee8000c1e1b00 */
[----:B------:R-:W3:Y:S01]  /*0290*/  LDG.E.64 R22, desc[UR6][R34.64] ;  /* 0x0000000622167981 */ /* 0x000ee2000c1e1b00 */
        /* <DEDUP_REMOVED lines=13> */
[----:B------:R-:W-:Y:S02]  /*0370*/  IMAD.WIDE R52, R51, 0x8, R36 ;  /* 0x0000000833347825 */ /* 0x000fe400078e0224 */
[----:B------:R-:W4:Y:S04]  /*0380*/  LDG.E.64 R36, desc[UR6][R40.64] ;  /* 0x0000000628247981 */ /* 0x000f28000c1e1b00 */
[----:B------:R0:W4:Y:S01]  /*0390*/  LDG.E.64 R38, desc[UR6][R52.64] ;  /* 0x0000000634267981 */ /* 0x000122000c1e1b00 */
[----:B------:R-:W-:-:S05]  /*03a0*/  IMAD.WIDE R44, R49, 0x8, R40 ;  /* 0x00000008312c7825 */ /* 0x000fca00078e0228 */
[----:B------:R1:W4:Y:S01]  /*03b0*/  LDG.E.64 R40, desc[UR6][R44.64] ;  /* 0x000000062c287981 */ /* 0x000322000c1e1b00 */
[----:B0-----:R-:W-:-:S05]  /*03c0*/  IMAD.WIDE R52, R51, 0x8, R52 ;  /* 0x0000000833347825 */ /* 0x001fca00078e0234 */
[----:B------:R-:W4:Y:S01]  /*03d0*/  LDG.E.64 R42, desc[UR6][R52.64] ;  /* 0x00000006342a7981 */ /* 0x000f22000c1e1b00 */
[----:B-1----:R-:W-:-:S04]  /*03e0*/  IMAD.WIDE R44, R49, 0x8, R44 ;  /* 0x00000008312c7825 */ /* 0x002fc800078e022c */
[----:B------:R-:W-:Y:S02]  /*03f0*/  IMAD.WIDE R46, R51, 0x8, R52 ;  /* 0x00000008332e7825 */ /* 0x000fe400078e0234 */
[----:B------:R-:W4:Y:S04]  /*0400*/  LDG.E.64 R44, desc[UR6][R44.64] ;  /* 0x000000062c2c7981 */ /* 0x000f28000c1e1b00 */
[----:B------:R-:W4:Y:S01]  /*0410*/  LDG.E.64 R46, desc[UR6][R46.64] ;  /* 0x000000062e2e7981 */ /* 0x000f22000c1e1b00 */
[----:B------:R-:W-:-:S04]  /*0420*/  IADD3 R7, PT, PT, R7, 0x8, RZ ;  /* 0x0000000807077810 */ /* 0x000fc80007ffe0ff */
[----:B------:R-:W-:Y:S02]  /*0430*/  ISETP.NE.AND P0, PT, R7, RZ, PT ;  /* 0x000000ff0700720c */ /* 0x000fe40003f05270 */
[----:B------:R-:W-:Y:S02]  /*0440*/  LEA R6, R51, R6, 0x3 ;  /* 0x0000000633067211 */ /* 0x000fe400078e18ff */
[----:B------:R-:W-:Y:S01]  /*0450*/  LEA R50, R49, R50, 0x3 ;  /* 0x0000003231327211 */ /* 0x000fe200078e18ff */
[----:B--2---:R-:W-:Y:S02]  /*0460*/  IMAD R19, R19, R16, RZ ;  /* 0x0000001013137224 */ /* 0x004fe400078e02ff */
[----:B-----5:R-:W-:-:S04]  /*0470*/  IMAD.WIDE.U32 R12, R16, R18, R12 ;  /* 0x00000012100c7225 */ /* 0x020fc800078e000c */
[----:B------:R-:W-:Y:S02]  /*0480*/  IMAD R19, R17, R18, R19 ;  /* 0x0000001211137224 */ /* 0x000fe400078e0213 */
[----:B---3--:R-:W-:-:S03]  /*0490*/  IMAD R17, R23, R20, RZ ;  /* 0x0000001417117224 */ /* 0x008fc600078e02ff */
[----:B------:R-:W-:Y:S01]  /*04a0*/  IADD3 R13, PT, PT, R13, R19, RZ ;  /* 0x000000130d0d7210 */ /* 0x000fe20007ffe0ff */
[-C--:B------:R-:W-:Y:S02]  /*04b0*/  IMAD R17, R21, R22.reuse, R17 ;  /* 0x0000001615117224 */ /* 0x080fe400078e0211 */
[----:B------:R-:W-:-:S05]  /*04c0*/  IMAD.WIDE.U32 R12, R20, R22, R12 ;  /* 0x00000016140c7225 */ /* 0x000fca00078e000c */
[----:B------:R-:W-:Y:S01]  /*04d0*/  IADD3 R13, PT, PT, R13, R17, RZ ;  /* 0x000000110d0d7210 */ /* 0x000fe20007ffe0ff */
[----:B----4-:R-:W-:-:S04]  /*04e0*/  IMAD R17, R27, R24, RZ ;  /* 0x000000181b117224 */ /* 0x010fc800078e02ff */
[-C--:B------:R-:W-:Y:S02]  /*04f0*/  IMAD R17, R25, R26.reuse, R17 ;  /* 0x0000001a19117224 */ /* 0x080fe400078e0211 */
[----:B------:R-:W-:-:S05]  /*0500*/  IMAD.WIDE.U32 R12, R24, R26, R12 ;  /* 0x0000001a180c7225 */ /* 0x000fca00078e000c */
[----:B------:R-:W-:Y:S01]  /*0510*/  IADD3 R13, PT, PT, R13, R17, RZ ;  /* 0x000000110d0d7210 */ /* 0x000fe20007ffe0ff */
[----:B------:R-:W-:Y:S02]  /*0520*/  IMAD R17, R31, R28, RZ ;  /* 0x0000001c1f117224 */ /* 0x000fe400078e02ff */
[----:B------:R-:W-:-:S04]  /*0530*/  IMAD.WIDE.U32 R12, R28, R30, R12 ;  /* 0x0000001e1c0c7225 */ /* 0x000fc800078e000c */
[----:B------:R-:W-:-:S05]  /*0540*/  IMAD R17, R29, R30, R17 ;  /* 0x0000001e1d117224 */ /* 0x000fca00078e0211 */
[----:B------:R-:W-:Y:S01]  /*0550*/  IADD3 R13, PT, PT, R13, R17, RZ ;  /* 0x000000110d0d7210 */ /* 0x000fe20007ffe0ff */
[----:B------:R-:W-:-:S04]  /*0560*/  IMAD R17, R35, R32, RZ ;  /* 0x0000002023117224 */ /* 0x000fc800078e02ff */
[-C--:B------:R-:W-:Y:S02]  /*0570*/  IMAD R17, R33, R34.reuse, R17 ;  /* 0x0000002221117224 */ /* 0x080fe400078e0211 */
[----:B------:R-:W-:-:S05]  /*0580*/  IMAD.WIDE.U32 R32, R32, R34, R12 ;  /* 0x0000002220207225 */ /* 0x000fca00078e000c */
        /* <DEDUP_REMOVED lines=13> */
[----:B------:R-:W-:Y:S06]  /*0660*/  @P0 BRA `(.L_x_821) ;  /* 0xfffffff800ec0947 */ /* 0x000fec000383ffff */
.L_x_820:
        /* <DEDUP_REMOVED lines=26> */
[----:B------:R-:W-:Y:S01]  /*0810*/  IADD3 R48, PT, PT, R48, 0x4, RZ ;  /* 0x0000000430307810 */ /* 0x000fe20007ffe0ff */
        /* <DEDUP_REMOVED lines=10> */
[----:B------:R-:W-:-:S04]  /*08c0*/  IMAD.WIDE.U32 R10, R10, R16, R18 ;  /* 0x000000100a0a7225 */ /* 0x000fc800078e0012 */
[----:B------:R-:W-:Y:S01]  /*08d0*/  IMAD R9, R25, R22, RZ ;  /* 0x0000001619097224 */ /* 0x000fe200078e02ff */
[----:B------:R-:W-:-:S03]  /*08e0*/  IADD3 R11, PT, PT, R11, R7, RZ ;  /* 0x000000070b0b7210 */ /* 0x000fc60007ffe0ff */
[-C--:B------:R-:W-:Y:S02]  /*08f0*/  IMAD R9, R23, R24.reuse, R9 ;  /* 0x0000001817097224 */ /* 0x080fe400078e0209 */
[----:B------:R-:W-:-:S05]  /*0900*/  IMAD.WIDE.U32 R12, R22, R24, R10 ;  /* 0x00000018160c7225 */ /* 0x000fca00078e000a */
[----:B------:R-:W-:-:S07]  /*0910*/  IADD3 R13, PT, PT, R13, R9, RZ ;  /* 0x000000090d0d7210 */ /* 0x000fce0007ffe0ff */
.L_x_823:
        /* <DEDUP_REMOVED lines=13> */
[----:B------:R-:W2:Y:S04]  /*09f0*/  LDG.E.64 R8, desc[UR6][R6.64] ;  /* 0x0000000606087981 */ /* 0x000ea8000c1e1b00 */
[----:B------:R-:W2:Y:S01]  /*0a00*/  LDG.E.64 R16, desc[UR6][R10.64] ;  /* 0x000000060a107981 */ /* 0x000ea2000c1e1b00 */
[----:B------:R-:W-:-:S04]  /*0a10*/  IMAD.WIDE R18, R19, 0x8, R6 ;  /* 0x0000000813127825 */ /* 0x000fc800078e0206 */
[----:B------:R-:W-:Y:S02]  /*0a20*/  IMAD.WIDE R20, R21, 0x8, R10 ;  /* 0x0000000815147825 */ /* 0x000fe400078e020a */
[----:B------:R-:W3:Y:S04]  /*0a30*/  LDG.E.64 R18, desc[UR6][R18.64] ;  /* 0x0000000612127981 */ /* 0x000ee8000c1e1b00 */
[----:B------:R-:W3:Y:S01]  /*0a40*/  LDG.E.64 R20, desc[UR6][R20.64] ;  /* 0x0000000614147981 */ /* 0x000ee2000c1e1b00 */
[----:B------:R-:W-:Y:S01]  /*0a50*/  IADD3 R48, PT, PT, R48, 0x2, RZ ;  /* 0x0000000230307810 */ /* 0x000fe20007ffe0ff */
[----:B--2---:R-:W-:Y:S02]  /*0a60*/  IMAD R17, R17, R8, RZ ;  /* 0x0000000811117224 */ /* 0x004fe400078e02ff */
[----:B-----5:R-:W-:-:S04]  /*0a70*/  IMAD.WIDE.U32 R12, R8, R16, R12 ;  /* 0x00000010080c7225 */ /* 0x020fc800078e000c */
[----:B------:R-:W-:-:S05]  /*0a80*/  IMAD R17, R9, R16, R17 ;  /* 0x0000001009117224 */ /* 0x000fca00078e0211 */
[----:B------:R-:W-:Y:S01]  /*0a90*/  IADD3 R13, PT, PT, R13, R17, RZ ;  /* 0x000000110d0d7210 */ /* 0x000fe20007ffe0ff */
[----:B---3--:R-:W-:-:S04]  /*0aa0*/  IMAD R9, R21, R18, RZ ;  /* 0x0000001215097224 */ /* 0x008fc800078e02ff */
[-C--:B------:R-:W-:Y:S02]  /*0ab0*/  IMAD R9, R19, R20.reuse, R9 ;  /* 0x0000001413097224 */ /* 0x080fe400078e0209 */
[----:B------:R-:W-:-:S05]  /*0ac0*/  IMAD.WIDE.U32 R12, R18, R20, R12 ;  /* 0x00000014120c7225 */ /* 0x000fca00078e000c */
[----:B------:R-:W-:-:S07]  /*0ad0*/  IADD3 R13, PT, PT, R13, R9, RZ ;  /* 0x000000090d0d7210 */ /* 0x000fce0007ffe0ff */
.L_x_824:
[----:B------:R-:W-:Y:S05]  /*0ae0*/  @P1 BRA `(.L_x_822) ;  /* 0x0000000000381947 */ /* 0x000fea0003800000 */
[----:B------:R-:W0:Y:S01]  /*0af0*/  LDC R17, c[0x0][0x608] ;  /* 0x00018200ff117b82 */ /* 0x000e220000000800 */
[----:B------:R-:W1:Y:S07]  /*0b00*/  LDCU UR5, c[0x0][0x604] ;  /* 0x0000c080ff0577ac */ /* 0x000e6e0008000800 */
[----:B------:R-:W2:Y:S08]  /*0b10*/  LDC.64 R6, c[0x0][0x5f0] ;  /* 0x00017c00ff067b82 */ /* 0x000eb00000000a00 */
[----:B------:R-:W3:Y:S01]  /*0b20*/  LDC.64 R8, c[0x0][0x5f8] ;  /* 0x00017e00ff087b82 */ /* 0x000ee20000000a00 */
[----:B-1----:R-:W-:-:S02]  /*0b30*/  IMAD R11, R48, UR5, RZ ;  /* 0x00000005300b7c24 */ /* 0x002fc4000f8e02ff */
[----:B0-----:R-:W-:Y:S02]  /*0b40*/  IMAD R17, R48, R17, RZ ;  /* 0x0000001130117224 */ /* 0x001fe400078e02ff */
[----:B--2---:R-:W-:-:S06]  /*0b50*/  IMAD.WIDE R6, R11, 0x8, R6 ;  /* 0x000000080b067825 */ /* 0x004fcc00078e0206 */
[----:B------:R-:W2:Y:S01]  /*0b60*/  LDG.E.64 R6, desc[UR6][R6.64] ;  /* 0x0000000606067981 */ /* 0x000ea2000c1e1b00 */
[----:B---3--:R-:W-:-:S06]  /*0b70*/  IMAD.WIDE R8, R17, 0x8, R8 ;  /* 0x0000000811087825 */ /* 0x008fcc00078e0208 */
[----:B------:R-:W2:Y:S02]  /*0b80*/  LDG.E.64 R8, desc[UR6][R8.64] ;  /* 0x0000000608087981 */ /* 0x000ea4000c1e1b00 */
[----:B--2---:R-:W-:Y:S02]  /*0b90*/  IMAD R11, R9, R6, RZ ;  /* 0x00000006090b7224 */ /* 0x004fe400078e02ff */
[----:B-----5:R-:W-:-:S04]  /*0ba0*/  IMAD.WIDE.U32 R12, R6, R8, R12 ;  /* 0x00000008060c7225 */ /* 0x020fc800078e000c */
[----:B------:R-:W-:-:S05]  /*0bb0*/  IMAD R11, R7, R8, R11 ;  /* 0x00000008070b7224 */ /* 0x000fca00078e020b */
[----:B------:R-:W-:-:S07]  /*0bc0*/  IADD3 R13, PT, PT, R13, R11, RZ ;  /* 0x0000000b0d0d7210 */ /* 0x000fce0007ffe0ff */
.L_x_822:
        /* <DEDUP_REMOVED lines=18> */
.L_x_827:
        /* <DEDUP_REMOVED lines=69> */
.L_x_826:
        /* <DEDUP_REMOVED lines=43> */
.L_x_829:
        /* <DEDUP_REMOVED lines=28> */
.L_x_830:
        /* <DEDUP_REMOVED lines=15> */
.L_x_828:
[----:B-----5:R0:W-:Y:S01]  /*16a0*/  STG.E.64 desc[UR6][R14.64], R12 ;  /* 0x0000000c0e007986 */ /* 0x0201e2000c101b06 */
[----:B------:R-:W-:-:S07]  /*16b0*/  IADD3 R3, PT, PT, R3, 0x80, RZ ;  /* 0x0000008003037810 */ /* 0x000fce0007ffe0ff */
.L_x_819:
        /* <DEDUP_REMOVED lines=17> */
.L_x_833:
        /* <DEDUP_REMOVED lines=69> */
[----:B------:R-:W-:Y:S05]  /*1c20*/  BSYNC.RECONVERGENT B2 ;  /* 0x0000000000027941 */ /* 0x000fea0003800200 */
.L_x_832:
        /* <DEDUP_REMOVED lines=43> */
.L_x_835:
        /* <DEDUP_REMOVED lines=28> */
.L_x_836:
[----:B------:R-:W-:Y:S05]  /*20a0*/  @P1 BRA `(.L_x_834) ;  /* 0x0000000000381947 */ /* 0x000fea0003800000 */
[----:B------:R-:W0:Y:S01]  /*20b0*/  LDC.64 R6, c[0x0][0x5f0] ;  /* 0x00017c00ff067b82 */ /* 0x000e220000000a00 */
[----:B------:R-:W1:Y:S01]  /*20c0*/  LDCU UR5, c[0x0][0x604] ;  /* 0x0000c080ff0577ac */ /* 0x000e620008000800 */
[----:B------:R-:W2:Y:S06]  /*20d0*/  LDCU UR8, c[0x0][0x608] ;  /* 0x0000c100ff0877ac */ /* 0x000eac0008000800 */
[----:B------:R-:W3:Y:S01]  /*20e0*/  LDC.64 R8, c[0x0][0x5f8] ;  /* 0x00017e00ff087b82 */ /* 0x000ee20000000a00 */
[C---:B-1----:R-:W-:Y:S02]  /*20f0*/  IMAD R11, R48.reuse, UR5, RZ ;  /* 0x00000005300b7c24 */ /* 0x042fe4000f8e02ff */
[----:B--2---:R-:W-:-:S02]  /*2100*/  IMAD R17, R48, UR8, RZ ;  /* 0x0000000830117c24 */ /* 0x004fc4000f8e02ff */
[----:B0-----:R-:W-:-:S06]  /*2110*/  IMAD.WIDE R6, R11, 0x8, R6 ;  /* 0x000000080b067825 */ /* 0x001fcc00078e0206 */
[----:B------:R-:W2:Y:S01]  /*2120*/  LDG.E.64 R6, desc[UR6][R6.64] ;  /* 0x0000000606067981 */ /* 0x000ea2000c1e1b00 */
[----:B---3--:R-:W-:-:S06]  /*2130*/  IMAD.WIDE R8, R17, 0x8, R8 ;  /* 0x0000000811087825 */ /* 0x008fcc00078e0208 */
[----:B------:R-:W2:Y:S02]  /*2140*/  LDG.E.64 R8, desc[UR6][R8.64] ;  /* 0x0000000608087981 */ /* 0x000ea4000c1e1b00 */
[----:B--2---:R-:W-:Y:S02]  /*2150*/  IMAD R11, R9, R6, RZ ;  /* 0x00000006090b7224 */ /* 0x004fe400078e02ff */
[----:B-----5:R-:W-:-:S04]  /*2160*/  IMAD.WIDE.U32 R12, R6, R8, R12 ;  /* 0x00000008060c7225 */ /* 0x020fc800078e000c */
[----:B------:R-:W-:-:S05]  /*2170*/  IMAD R11, R7, R8, R11 ;  /* 0x00000008070b7224 */ /* 0x000fca00078e020b */
[----:B------:R-:W-:-:S07]  /*2180*/  IADD3 R13, PT, PT, R13, R11, RZ ;  /* 0x0000000b0d0d7210 */ /* 0x000fce0007ffe0ff */
.L_x_834:
[----:B-----5:R0:W-:Y:S01]  /*2190*/  STG.E.64 desc[UR6][R14.64], R12 ;  /* 0x0000000c0e007986 */ /* 0x0201e2000c101b06 */
[----:B------:R-:W-:-:S07]  /*21a0*/  IADD3 R3, PT, PT, R3, 0x80, RZ ;  /* 0x0000008003037810 */ /* 0x000fce0007ffe0ff */
.L_x_825:
        /* <DEDUP_REMOVED lines=17> */
.L_x_839:
        /* <DEDUP_REMOVED lines=70> */
.L_x_838:
        /* <DEDUP_REMOVED lines=43> */
.L_x_841:
        /* <DEDUP_REMOVED lines=28> */
.L_x_842:
        /* <DEDUP_REMOVED lines=15> */
.L_x_840:
[----:B-----5:R1:W-:Y:S01]  /*2c80*/  STG.E.64 desc[UR6][R14.64], R12 ;  /* 0x0000000c0e007986 */ /* 0x0203e2000c101b06 */
[----:B------:R-:W-:-:S07]  /*2c90*/  IADD3 R3, PT, PT, R3, 0x80, RZ ;  /* 0x0000008003037810 */ /* 0x000fce0007ffe0ff */
.L_x_831:
        /* <DEDUP_REMOVED lines=17> */
.L_x_845:
        /* <DEDUP_REMOVED lines=70> */
.L_x_844:
        /* <DEDUP_REMOVED lines=43> */
.L_x_847:
        /* <DEDUP_REMOVED lines=28> */
.L_x_848:
        /* <DEDUP_REMOVED lines=15> */
.L_x_846:
[----:B-----5:R1:W-:Y:S01]  /*3770*/  STG.E.64 desc[UR6][R14.64], R12 ;  /* 0x0000000c0e007986 */ /* 0x0203e2000c101b06 */
[----:B------:R-:W-:-:S07]  /*3780*/  IADD3 R3, PT, PT, R3, 0x80, RZ ;  /* 0x0000008003037810 */ /* 0x000fce0007ffe0ff */
.L_x_837:
        /* <DEDUP_REMOVED lines=18> */
.L_x_851:
        /* <DEDUP_REMOVED lines=70> */
.L_x_850:
        /* <DEDUP_REMOVED lines=43> */
.L_x_853:
        /* <DEDUP_REMOVED lines=28> */
.L_x_854:
        /* <DEDUP_REMOVED lines=15> */
.L_x_852:
[----:B-----5:R2:W-:Y:S01]  /*4270*/  STG.E.64 desc[UR6][R14.64], R12 ;  /* 0x0000000c0e007986 */ /* 0x0205e2000c101b06 */
[----:B------:R-:W-:-:S07]  /*4280*/  IADD3 R3, PT, PT, R3, 0x80, RZ ;  /* 0x0000008003037810 */ /* 0x000fce0007ffe0ff */
.L_x_843:
[----:B------:R-:W-:-:S13]  /*4290*/  ISETP.GE.AND P0, PT, R3, UR4, PT ;  /* 0x0000000403007c0c */ /* 0x000fda000bf06270 */
[----:B------:R-:W-:Y:S05]  /*42a0*/  @P0 BREAK.RELIABLE B0 ;  /* 0x0000000000000942 */ /* 0x000fea0003800100 */
[----:B------:R-:W-:Y:S05]  /*42b0*/  @P0 BRA `(.L_x_849) ;  /* 0x0000000800b80947 */ /* 0x000fea0003800000 */
[----:B------:R-:W-:Y:S05]  /*42c0*/  BSYNC.RELIABLE B0 ;  /* 0x0000000000007941 */ /* 0x000fea0003800100 */
.L_x_818:
[----:B012---:R-:W0:Y:S02]  /*42d0*/  LDC.64 R14, c[0x0][0x5e8] ;  /* 0x00017a00ff0e7b82 */ /* 0x007e240000000a00 */
        /* <DEDUP_REMOVED lines=14> */
.L_x_856:
        /* <DEDUP_REMOVED lines=70> */
.L_x_855:
        /* <DEDUP_REMOVED lines=43> */
.L_x_858:
        /* <DEDUP_REMOVED lines=28> */
.L_x_859:
        /* <DEDUP_REMOVED lines=15> */
.L_x_857:
[----:B-----5:R3:W-:Y:S01]  /*4d80*/  STG.E.64 desc[UR6][R14.64], R12 ;  /* 0x0000000c0e007986 */ /* 0x0207e2000c101b06 */
[----:B------:R-:W-:-:S07]  /*4d90*/  IADD3 R3, PT, PT, R3, 0x80, RZ ;  /* 0x0000008003037810 */ /* 0x000fce0007ffe0ff */
.L_x_849:
[----:B------:R-:W-:Y:S05]  /*4da0*/  BSYNC.RECONVERGENT B1 ;  /* 0x0000000000017941 */ /* 0x000fea0003800200 */
.L_x_817:
[----:B------:R-:W-:Y:S05]  /*4db0*/  WARPSYNC.ALL ;  /* 0x0000000000007948 */ /* 0x000fea0003800000 */
[----:B------:R-:W-:-:S13]  /*4dc0*/  ISETP.GE.AND P0, PT, R3, UR4, PT ;  /* 0x0000000403007c0c */ /* 0x000fda000bf06270 */
[----:B------:R-:W-:Y:S05]  /*4dd0*/  @P0 EXIT ;  /* 0x000000000000094d */ /* 0x000fea0003800000 */
[----:B------:R-:W4:Y:S02]  /*4de0*/  LDC.64 R8, c[0x0][0x5e8] ;  /* 0x00017a00ff087b82 */ /* 0x000f240000000a00 */
[----:B----4-:R4:W5:Y:S01]  /*4df0*/  LDG.E.64 R46, desc[UR6][R8.64] ;  /* 0x00000006082e7981 */ /* 0x010962000c1e1b00 */
[----:B------:R-:W-:Y:S01]  /*4e00*/  ISETP.GE.U32.AND P0, PT, R0, 0x8, PT ;  /* 0x000000080000780c */ /* 0x000fe20003f06070 */
[----:B------:R-:W-:Y:S01]  /*4e10*/  HFMA2 R7, -RZ, RZ, 0, 0 ;  /* 0x00000000ff077431 */ /* 0x000fe200000001ff */
[----:B------:R-:W-:-:S11]  /*4e20*/  ISETP.NE.AND P1, PT, R4, RZ, PT ;  /* 0x000000ff0400720c */ /* 0x000fd60003f25270 */
[----:B----4-:R-:W-:Y:S05]  /*4e30*/  @!P0 BRA `(.L_x_860) ;  /* 0x0000000400348947 */ /* 0x010fea0003800000 */
[----:B------:R-:W4:Y:S01]  /*4e40*/  LDC R48, c[0x0][0x604] ;  /* 0x00018100ff307b82 */ /* 0x000f220000000800 */
[----:B------:R-:W-:Y:S02]  /*4e50*/  LOP3.LUT R7, R0, 0x7ffffff8, RZ, 0xc0, !PT ;  /* 0x7ffffff800077812 */ /* 0x000fe400078ec0ff */
[----:B------:R-:W-:Y:S02]  /*4e60*/  MOV R49, RZ ;  /* 0x000000ff00317202 */ /* 0x000fe40000000f00 */
[----:B------:R-:W-:Y:S02]  /*4e70*/  MOV R3, RZ ;  /* 0x000000ff00037202 */ /* 0x000fe40000000f00 */
[----:B------:R-:W-:Y:S01]  /*4e80*/  IADD3 R6, PT, PT, -R7, RZ, RZ ;  /* 0x000000ff07067210 */ /* 0x000fe20007ffe1ff */
[----:B------:R-:W4:Y:S08]  /*4e90*/  LDC R50, c[0x0][0x608] ;  /* 0x00018200ff327b82 */ /* 0x000f300000000800 */
[----:B------:R-:W4:Y:S08]  /*4ea0*/  LDC.64 R10, c[0x0][0x5f0] ;  /* 0x00017c00ff0a7b82 */ /* 0x000f300000000a00 */
[----:B0123--:R-:W0:Y:S02]  /*4eb0*/  LDC.64 R12, c[0x0][0x5f8] ;  /* 0x00017e00ff0c7b82 */ /* 0x00fe240000000a00 */
.L_x_861:
[----:B----4-:R-:W-:-:S04]  /*4ec0*/  IMAD.WIDE R14, R49, 0x8, R10 ;  /* 0x00000008310e7825 */ /* 0x010fc800078e020a */
[----:B0-----:R-:W-:Y:S01]  /*4ed0*/  IMAD.WIDE R16, R3, 0x8, R12 ;  /* 0x0000000803107825 */ /* 0x001fe200078e020c */
[----:B------:R-:W2:Y:S04]  /*4ee0*/  LDG.E.64 R42, desc[UR6][R14.64] ;  /* 0x000000060e2a7981 */ /* 0x000ea8000c1e1b00 */
[----:B------:R-:W2:Y:S01]  /*4ef0*/  LDG.E.64 R44, desc[UR6][R16.64] ;  /* 0x00000006102c7981 */ /* 0x000ea2000c1e1b00 */
[----:B------:R-:W-:-:S04]  /*4f00*/  IMAD.WIDE R18, R48, 0x8, R14 ;  /* 0x0000000830127825 */ /* 0x000fc800078e020e */
[----:B------:R-:W-:Y:S01]  /*4f10*/  IMAD.WIDE R22, R50, 0x8, R16 ;  /* 0x0000000832167825 */ /* 0x000fe200078e0210 */
[----:B------:R-:W3:Y:S04]  /*4f20*/  LDG.E.64 R38, desc[UR6][R18.64] ;  /* 0x0000000612267981 */ /* 0x000ee8000c1e1b00 */
[----:B------:R0:W3:Y:S01]  /*4f30*/  LDG.E.64 R40, desc[UR6][R22.64] ;  /* 0x0000000616287981 */ /* 0x0000e2000c1e1b00 */
[----:B------:R-:W-:-:S05]  /*4f40*/  IMAD.WIDE R24, R48, 0x8, R18 ;  /* 0x0000000830187825 */ /* 0x000fca00078e0212 */
[----:B------:R-:W4:Y:S01]  /*4f50*/  LDG.E.64 R34, desc[UR6][R24.64] ;  /* 0x0000000618227981 */ /* 0x000f22000c1e1b00 */
[----:B0-----:R-:W-:-:S05]  /*4f60*/  IMAD.WIDE R22, R50, 0x8, R22 ;  /* 0x0000000832167825 */ /* 0x001fca00078e0216 */
[----:B------:R-:W4:Y:S01]  /*4f70*/  LDG.E.64 R36, desc[UR6][R22.64] ;  /* 0x0000000616247981 */ /* 0x000f22000c1e1b00 */
[----:B------:R-:W-:-:S04]  /*4f80*/  IMAD.WIDE R20, R48, 0x8, R24 ;  /* 0x0000000830147825 */ /* 0x000fc800078e0218 */
[C---:B------:R-:W-:Y:S01]  /*4f90*/  IMAD.WIDE R14, R50.reuse, 0x8, R22 ;  /* 0x00000008320e7825 */ /* 0x040fe200078e0216 */
[----:B------:R0:W4:Y:S04]  /*4fa0*/  LDG.E.64 R30, desc[UR6][R20.64] ;  /* 0x00000006141e7981 */ /* 0x000128000c1e1b00 */
[----:B------:R1:W4:Y:S01]  /*4fb0*/  LDG.E.64 R32, desc[UR6][R14.64] ;  /* 0x000000060e207981 */ /* 0x000322000c1e1b00 */
[----:B------:R-:W-:-:S04]  /*4fc0*/  IMAD.WIDE R16, R50, 0x8, R14 ;  /* 0x0000000832107825 */ /* 0x000fc800078e020e */
[C---:B0-----:R-:W-:Y:S01]  /*4fd0*/  IMAD.WIDE R20, R48.reuse, 0x8, R20 ;  /* 0x0000000830147825 */ /* 0x041fe200078e0214 */
[----:B------:R-:W4:Y:S04]  /*4fe0*/  LDG.E.64 R28, desc[UR6][R16.64] ;  /* 0x00000006101c7981 */ /* 0x000f28000c1e1b00 */
[----:B------:R-:W4:Y:S01]  /*4ff0*/  LDG.E.64 R26, desc[UR6][R20.64] ;  /* 0x00000006141a7981 */ /* 0x000f22000c1e1b00 */
[----:B------:R-:W-:-:S04]  /*5000*/  IMAD.WIDE R18, R48, 0x8, R20 ;  /* 0x0000000830127825 */ /* 0x000fc800078e0214 */
[----:B------:R-:W-:Y:S01]  /*5010*/  IMAD.WIDE R52, R50, 0x8, R16 ;  /* 0x0000000832347825 */ /* 0x000fe200078e0210 */
[----:B------:R-:W4:Y:S04]  /*5020*/  LDG.E.64 R22, desc[UR6][R18.64] ;  /* 0x0000000612167981 */ /* 0x000f28000c1e1b00 */
[----:B------:R0:W4:Y:S01]  /*5030*/  LDG.E.64 R24, desc[UR6][R52.64] ;  /* 0x0000000634187981 */ /* 0x000122000c1e1b00 */
[----:B-1----:R-:W-:-:S05]  /*5040*/  IMAD.WIDE R14, R48, 0x8, R18 ;  /* 0x00000008300e7825 */ /* 0x002fca00078e0212 */
        /* <DEDUP_REMOVED lines=26> */
[----:B------:R-:W-:Y:S01]  /*51f0*/  IADD3 R31, PT, PT, R31, R33, RZ ;  /* 0x000000211f1f7210 */ /* 0x000fe20007ffe0ff */
[----:B------:R-:W-:-:S04]  /*5200*/  IMAD R29, R29, R26, RZ ;  /* 0x0000001a1d1d7224 */ /* 0x000fc800078e02ff */
        /* <DEDUP_REMOVED lines=16> */
.L_x_860:
[----:B------:R-:W-:Y:S05]  /*5310*/  @!P1 BRA `(.L_x_862) ;  /* 0x0000000400549947 */ /* 0x000fea0003800000 */
[----:B------:R-:W-:Y:S02]  /*5320*/  ISETP.GE.U32.AND P0, PT, R4, 0x4, PT ;  /* 0x000000040400780c */ /* 0x000fe40003f06070 */
[----:B------:R-:W-:-:S11]  /*5330*/  ISETP.NE.AND P1, PT, R2, RZ, PT ;  /* 0x000000ff0200720c */ /* 0x000fd60003f25270 */
[----:B------:R-:W-:Y:S05]  /*5340*/  @!P0 BRA `(.L_x_863) ;  /* 0x00000000009c8947 */ /* 0x000fea0003800000 */
[----:B------:R-:W4:Y:S08]  /*5350*/  LDC R33, c[0x0][0x604] ;  /* 0x00018100ff217b82 */ /* 0x000f300000000800 */
[----:B------:R-:W4:Y:S08]  /*5360*/  LDC R35, c[0x0][0x608] ;  /* 0x00018200ff237b82 */ /* 0x000f300000000800 */
[----:B0123--:R-:W0:Y:S08]  /*5370*/  LDC.64 R12, c[0x0][0x5f0] ;  /* 0x00017c00ff0c7b82 */ /* 0x00fe300000000a00 */
[----:B------:R-:W1:Y:S01]  /*5380*/  LDC.64 R14, c[0x0][0x5f8] ;  /* 0x00017e00ff0e7b82 */ /* 0x000e620000000a00 */
[----:B----4-:R-:W-:-:S02]  /*5390*/  IMAD R3, R7, R33, RZ ;  /* 0x0000002107037224 */ /* 0x010fc400078e02ff */
[----:B------:R-:W-:Y:S02]  /*53a0*/  IMAD R11, R7, R35, RZ ;  /* 0x00000023070b7224 */ /* 0x000fe400078e02ff */
[----:B0-----:R-:W-:-:S05]  /*53b0*/  IMAD.WIDE R12, R3, 0x8, R12 ;  /* 0x00000008030c7825 */ /* 0x001fca00078e020c */
[----:B------:R-:W2:Y:S01]  /*53c0*/  LDG.E.64 R20, desc[UR6][R12.64] ;  /* 0x000000060c147981 */ /* 0x000ea2000c1e1b00 */
[----:B-1----:R-:W-:-:S05]  /*53d0*/  IMAD.WIDE R14, R11, 0x8, R14 ;  /* 0x000000080b0e7825 */ /* 0x002fca00078e020e */
[----:B------:R-:W2:Y:S01]  /*53e0*/  LDG.E.64 R22, desc[UR6][R14.64] ;  /* 0x000000060e167981 */ /* 0x000ea2000c1e1b00 */
[----:B------:R-:W-:-:S04]  /*53f0*/  IMAD.WIDE R24, R33, 0x8, R12 ;  /* 0x0000000821187825 */ /* 0x000fc800078e020c */
[----:B------:R-:W-:Y:S01]  /*5400*/  IMAD.WIDE R26, R35, 0x8, R14 ;  /* 0x00000008231a7825 */ /* 0x000fe200078e020e */
[----:B------:R0:W3:Y:S04]  /*5410*/  LDG.E.64 R16, desc[UR6][R24.64] ;  /* 0x0000000618107981 */ /* 0x0000e8000c1e1b00 */
        /* <DEDUP_REMOVED lines=11> */
[----:B0----5:R-:W-:-:S04]  /*54d0*/  IMAD.WIDE.U32 R24, R20, R22, R46 ;  /* 0x0000001614187225 */ /* 0x021fc800078e002e */
[----:B------:R-:W-:Y:S02]  /*54e0*/  IMAD R23, R21, R22, R23 ;  /* 0x0000001615177224 */ /* 0x000fe400078e0217 */
[----:B---3--:R-:W-:-:S03]  /*54f0*/  IMAD R19, R19, R16, RZ ;  /* 0x0000001013137224 */ /* 0x008fc600078e02ff */
[----:B------:R-:W-:Y:S01]  /*5500*/  IADD3 R25, PT, PT, R25, R23, RZ ;  /* 0x0000001719197210 */ /* 0x000fe20007ffe0ff */
[-C--:B------:R-:W-:Y:S02]  /*5510*/  IMAD R19, R17, R18.reuse, R19 ;  /* 0x0000001211137224 */ /* 0x080fe400078e0213 */
[----:B------:R-:W-:-:S04]  /*5520*/  IMAD.WIDE.U32 R16, R16, R18, R24 ;  /* 0x0000001210107225 */ /* 0x000fc800078e0018 */
[----:B----4-:R-:W-:Y:S01]  /*5530*/  IMAD R11, R11, R2, RZ ;  /* 0x000000020b0b7224 */ /* 0x010fe200078e02ff */
[----:B------:R-:W-:-:S03]  /*5540*/  IADD3 R17, PT, PT, R17, R19, RZ ;  /* 0x0000001311117210 */ /* 0x000fc60007ffe0ff */
[-C--:B------:R-:W-:Y:S02]  /*5550*/  IMAD R11, R3, R10.reuse, R11 ;  /* 0x0000000a030b7224 */ /* 0x080fe400078e020b */
[----:B------:R-:W-:-:S04]  /*5560*/  IMAD.WIDE.U32 R2, R2, R10, R16 ;  /* 0x0000000a02027225 */ /* 0x000fc800078e0010 */
[----:B------:R-:W-:Y:S01]  /*5570*/  IMAD R15, R15, R12, RZ ;  /* 0x0000000c0f0f7224 */ /* 0x000fe200078e02ff */
[----:B------:R-:W-:-:S03]  /*5580*/  IADD3 R3, PT, PT, R3, R11, RZ ;  /* 0x0000000b03037210 */ /* 0x000fc60007ffe0ff */
[-C--:B------:R-:W-:Y:S02]  /*5590*/  IMAD R15, R13, R14.reuse, R15 ;  /* 0x0000000e0d0f7224 */ /* 0x080fe400078e020f */
[----:B------:R-:W-:-:S05]  /*55a0*/  IMAD.WIDE.U32 R46, R12, R14, R2 ;  /* 0x0000000e0c2e7225 */ /* 0x000fca00078e0002 */
[----:B------:R-:W-:-:S07]  /*55b0*/  IADD3 R47, PT, PT, R47, R15, RZ ;  /* 0x0000000f2f2f7210 */ /* 0x000fce0007ffe0ff */
.L_x_863:
[----:B------:R-:W-:Y:S05]  /*55c0*/  @!P1 BRA `(.L_x_862) ;  /* 0x0000000000a89947 */ /* 0x000fea0003800000 */
[----:B------:R-:W-:Y:S02]  /*55d0*/  ISETP.NE.AND P0, PT, R5, RZ, PT ;  /* 0x000000ff0500720c */ /* 0x000fe40003f05270 */
[----:B------:R-:W-:-:S04]  /*55e0*/  LOP3.LUT R0, R0, 0x1, RZ, 0xc0, !PT ;  /* 0x0000000100007812 */ /* 0x000fc800078ec0ff */
[----:B------:R-:W-:-:S07]  /*55f0*/  ISETP.NE.U32.AND P1, PT, R0, 0x1, PT ;  /* 0x000000010000780c */ /* 0x000fce0003f25070 */
[----:B------:R-:W-:Y:S06]  /*5600*/  @!P0 BRA `(.L_x_864) ;  /* 0x00000000005c8947 */ /* 0x000fec0003800000 */
[----:B0123--:R-:W0:Y:S08]  /*5610*/  LDC R14, c[0x0][0x604] ;  /* 0x00018100ff0e7b82 */ /* 0x00fe300000000800 */
        /* <DEDUP_REMOVED lines=22> */
.L_x_864:
[----:B------:R-:W-:Y:S05]  /*5780*/  @P1 BRA `(.L_x_862) ;  /* 0x0000000000381947 */ /* 0x000fea0003800000 */
[----:B------:R-:W4:Y:S01]  /*5790*/  LDC R0, c[0x0][0x608] ;  /* 0x00018200ff007b82 */ /* 0x000f220000000800 */
[----:B------:R-:W0:Y:S07]  /*57a0*/  LDCU UR4, c[0x0][0x604] ;  /* 0x0000c080ff0477ac */ /* 0x000e2e0008000800 */
[----:B------:R-:W1:Y:S08]  /*57b0*/  LDC.64 R2, c[0x0][0x5f0] ;  /* 0x00017c00ff027b82 */ /* 0x000e700000000a00 */
[----:B------:R-:W2:Y:S01]  /*57c0*/  LDC.64 R4, c[0x0][0x5f8] ;  /* 0x00017e00ff047b82 */ /* 0x000ea20000000a00 */
[----:B0-----:R-:W-:-:S02]  /*57d0*/  IMAD R11, R7, UR4, RZ ;  /* 0x00000004070b7c24 */ /* 0x001fc4000f8e02ff */
[----:B----4-:R-:W-:Y:S02]  /*57e0*/  IMAD R7, R7, R0, RZ ;  /* 0x0000000007077224 */ /* 0x010fe400078e02ff */
[----:B-1----:R-:W-:-:S06]  /*57f0*/  IMAD.WIDE R2, R11, 0x8, R2 ;  /* 0x000000080b027825 */ /* 0x002fcc00078e0202 */
[----:B------:R-:W4:Y:S01]  /*5800*/  LDG.E.64 R2, desc[UR6][R2.64] ;  /* 0x0000000602027981 */ /* 0x000f22000c1e1b00 */
[----:B--2---:R-:W-:-:S06]  /*5810*/  IMAD.WIDE R4, R7, 0x8, R4 ;  /* 0x0000000807047825 */ /* 0x004fcc00078e0204 */
[----:B------:R-:W4:Y:S02]  /*5820*/  LDG.E.64 R4, desc[UR6][R4.64] ;  /* 0x0000000604047981 */ /* 0x000f24000c1e1b00 */
[----:B----4-:R-:W-:Y:S02]  /*5830*/  IMAD R7, R5, R2, RZ ;  /* 0x0000000205077224 */ /* 0x010fe400078e02ff */
[----:B-----5:R-:W-:-:S04]  /*5840*/  IMAD.WIDE.U32 R46, R2, R4, R46 ;  /* 0x00000004022e7225 */ /* 0x020fc800078e002e */
[----:B------:R-:W-:-:S05]  /*5850*/  IMAD R7, R3, R4, R7 ;  /* 0x0000000403077224 */ /* 0x000fca00078e0207 */
[----:B------:R-:W-:-:S07]  /*5860*/  IADD3 R47, PT, PT, R47, R7, RZ ;  /* 0x000000072f2f7210 */ /* 0x000fce0007ffe0ff */
.L_x_862:
[----:B-----5:R-:W-:Y:S01]  /*5870*/  STG.E.64 desc[UR6][R8.64], R46 ;  /* 0x0000002e08007986 */ /* 0x020fe2000c101b06 */
[----:B------:R-:W-:Y:S05]  /*5880*/  EXIT ;  /* 0x000000000000794d */ /* 0x000fea0003800000 */
.L_x_816:
        /* <DEDUP_REMOVED lines=362> */
.L_x_868:
        /* <DEDUP_REMOVED lines=19> */
.L_x_870:
[----:B------:R-:W-:-:S04]  /*7060*/  IMAD.WIDE R26, R51, 0x8, R10 ;  /* 0x00000008331a7825 */ /* 0x000fc800078e020a */
[----:B------:R-:W-:Y:S01]  /*7070*/  IMAD.WIDE R28, R47, 0x8, R8 ;  /* 0x000000082f1c7825 */ /* 0x000fe200078e0208 */
        /* <DEDUP_REMOVED lines=10> */
[----:B------:R-:W-:-:S04]  /*7120*/  IMAD.WIDE R44, R49, 0x8, R42 ;  /* 0x00000008312c7825 */ /* 0x000fc800078e022a */
[----:B------:R-:W-:Y:S01]  /*7130*/  IMAD.WIDE R30, R50, 0x8, R34 ;  /* 0x00000008321e7825 */ /* 0x000fe200078e0222 */
[----:B------:R1:W4:Y:S04]  /*7140*/  LDG.E.64 R26, desc[UR6][R44.64] ;  /* 0x000000062c1a7981 */ /* 0x000328000c1e1b00 */
[----:B------:R-:W4:Y:S01]  /*7150*/  LDG.E.64 R28, desc[UR6][R30.64] ;  /* 0x000000061e1c7981 */ /* 0x000f22000c1e1b00 */
[----:B------:R-:W-:-:S04]  /*7160*/  IMAD.WIDE R36, R49, 0x8, R44 ;  /* 0x0000000831247825 */ /* 0x000fc800078e022c */
[----:B0-----:R-:W-:Y:S02]  /*7170*/  IMAD.WIDE R34, R50, 0x8, R30 ;  /* 0x0000000832227825 */ /* 0x001fe400078e021e */
[----:B------:R-:W4:Y:S04]  /*7180*/  LDG.E.64 R30, desc[UR6][R36.64] ;  /* 0x00000006241e7981 */ /* 0x000f28000c1e1b00 */
[----:B------:R-:W4:Y:S01]  /*7190*/  LDG.E.64 R32, desc[UR6][R34.64] ;  /* 0x0000000622207981 */ /* 0x000f22000c1e1b00 */
[----:B------:R-:W-:-:S04]  /*71a0*/  IMAD.WIDE R40, R49, 0x8, R36 ;  /* 0x0000000831287825 */ /* 0x000fc800078e0224 */
[----:B------:R-:W-:Y:S02]  /*71b0*/  IMAD.WIDE R38, R50, 0x8, R34 ;  /* 0x0000000832267825 */ /* 0x000fe400078e0222 */
[----:B------:R-:W4:Y:S04]  /*71c0*/  LDG.E.64 R34, desc[UR6][R40.64] ;  /* 0x0000000628227981 */ /* 0x000f28000c1e1b00 */
[----:B------:R-:W4:Y:S01]  /*71d0*/  LDG.E.64 R36, desc[UR6][R38.64] ;  /* 0x0000000626247981 */ /* 0x000f22000c1e1b00 */
[----:B------:R-:W-:-:S04]  /*71e0*/  IMAD.WIDE R42, R49, 0x8, R40 ;  /* 0x00000008312a7825 */ /* 0x000fc800078e0228 */
[----:B-1----:R-:W-:Y:S02]  /*71f0*/  IMAD.WIDE R44, R50, 0x8, R38 ;  /* 0x00000008322c7825 */ /* 0x002fe400078e0226 */
[----:B------:R0:W4:Y:S04]  /*7200*/  LDG.E.64 R38, desc[UR6][R42.64] ;  /* 0x000000062a267981 */ /* 0x000128000c1e1b00 */
[----:B------:R1:W4:Y:S01]  /*7210*/  LDG.E.64 R40, desc[UR6][R44.64] ;  /* 0x000000062c287981 */ /* 0x000322000c1e1b00 */
[----:B0-----:R-:W-:-:S04]  /*7220*/  IMAD.WIDE R42, R49, 0x8, R42 ;  /* 0x00000008312a7825 */ /* 0x001fc800078e022a */
[----:B-1----:R-:W-:Y:S02]  /*7230*/  IMAD.WIDE R44, R50, 0x8, R44 ;  /* 0x00000008322c7825 */ /* 0x002fe400078e022c */
[----:B------:R-:W4:Y:S04]  /*7240*/  LDG.E.64 R42, desc[UR6][R42.64] ;  /* 0x000000062a2a7981 */ /* 0x000f28000c1e1b00 */
[----:B------:R-:W4:Y:S01]  /*7250*/  LDG.E.64 R44, desc[UR6][R44.64] ;  /* 0x000000062c2c7981 */ /* 0x000f22000c1e1b00 */
[----:B------:R-:W-:Y:S02]  /*7260*/  IADD3 R46, PT, PT, R46, 0x8, RZ ;  /* 0x000000082e2e7810 */ /* 0x000fe40007ffe0ff */
[----:B------:R-:W-:Y:S02]  /*7270*/  LEA R47, R50, R47, 0x3 ;  /* 0x0000002f322f7211 */ /* 0x000fe400078e18ff */
[----:B------:R-:W-:-:S02]  /*7280*/  ISETP.NE.AND P1, PT, R46, RZ, PT ;  /* 0x000000ff2e00720c */ /* 0x000fc40003f25270 */
[----:B------:R-:W-:Y:S01]  /*7290*/  LEA R51, R49, R51, 0x3 ;  /* 0x0000003331337211 */ /* 0x000fe200078e18ff */
[----:B--2---:R-:W-:Y:S02]  /*72a0*/  IMAD R17, R17, R52, RZ ;  /* 0x0000003411117224 */ /* 0x004fe400078e02ff */
[----:B-----5:R-:W-:-:S04]  /*72b0*/  IMAD.WIDE.U32 R12, R52, R16, R12 ;  /* 0x00000010340c7225 */ /* 0x020fc800078e000c */
[----:B------:R-:W-:-:S05]  /*72c0*/  IMAD R17, R53, R16, R17 ;  /* 0x0000001035117224 */ /* 0x000fca00078e0211 */
[----:B------:R-:W-:Y:S01]  /*72d0*/  IADD3 R13, PT, PT, R13, R17, RZ ;  /* 0x000000110d0d7210 */ /* 0x000fe20007ffe0ff */
[----:B---3--:R-:W-:-:S04]  /*72e0*/  IMAD R17, R21, R18, RZ ;  /* 0x0000001215117224 */ /* 0x008fc800078e02ff */
[-C--:B------:R-:W-:Y:S02]  /*72f0*/  IMAD R17, R19, R20.reuse, R17 ;  /* 0x0000001413117224 */ /* 0x080fe400078e0211 */
[----:B------:R-:W-:-:S05]  /*7300*/  IMAD.WIDE.U32 R12, R18, R20, R12 ;  /* 0x00000014120c7225 */ /* 0x000fca00078e000c */
[----:B------:R-:W-:Y:S01]  /*7310*/  IADD3 R13, PT, PT, R13, R17, RZ ;  /* 0x000000110d0d7210 */ /* 0x000fe20007ffe0ff */
[----:B----4-:R-:W-:-:S04]  /*7320*/  IMAD R17, R25, R22, RZ ;  /* 0x0000001619117224 */ /* 0x010fc800078e02ff */
        /* <DEDUP_REMOVED lines=19> */
[----:B------:R-:W-:Y:S02]  /*7460*/  IMAD R17, R45, R42, RZ ;  /* 0x0000002a2d117224 */ /* 0x000fe400078e02ff */
[----:B------:R-:W-:-:S04]  /*7470*/  IMAD.WIDE.U32 R12, R42, R44, R38 ;  /* 0x0000002c2a0c7225 */ /* 0x000fc800078e0026 */
[----:B------:R-:W-:-:S05]  /*7480*/  IMAD R17, R43, R44, R17 ;  /* 0x0000002c2b117224 */ /* 0x000fca00078e0211 */
[----:B------:R-:W-:Y:S01]  /*7490*/  IADD3 R13, PT, PT, R13, R17, RZ ;  /* 0x000000110d0d7210 */ /* 0x000fe20007ffe0ff */
[----:B------:R-:W-:Y:S06]  /*74a0*/  @P1 BRA `(.L_x_870) ;  /* 0xfffffff800ec1947 */ /* 0x000fec000383ffff */
.L_x_869:
        /* <DEDUP_REMOVED lines=41> */
.L_x_872:
[----:B------:R-:W-:Y:S05]  /*7740*/  @!P1 BRA `(.L_x_871) ;  /* 0x0000000000989947 */ /* 0x000fea0003800000 */
[----:B------:R-:W-:Y:S02]  /*7750*/  ISETP.NE.AND P0, PT, R6, RZ, PT ;  /* 0x000000ff0600720c */ /* 0x000fe40003f05270 */
[----:B------:R-:W-:-:S04]  /*7760*/  LOP3.LUT R16, R0, 0x1, RZ, 0xc0, !PT ;  /* 0x0000000100107812 */ /* 0x000fc800078ec0ff */
[----:B------:R-:W-:-:S07]  /*7770*/  ISETP.NE.U32.AND P1, PT, R16, 0x1, PT ;  /* 0x000000011000780c */ /* 0x000fce0003f25070 */
[----:B------:R-:W-:Y:S06]  /*7780*/  @!P0 BRA `(.L_x_873) ;  /* 0x0000000000548947 */ /* 0x000fec0003800000 */
        /* <DEDUP_REMOVED lines=21> */
.L_x_873:
[----:B------:R-:W-:Y:S05]  /*78e0*/  @P1 BRA `(.L_x_871) ;  /* 0x0000000000301947 */ /* 0x000fea0003800000 */
[----:B------:R-:W0:Y:S01]  /*78f0*/  LDCU UR5, c[0x0][0x604] ;  /* 0x0000c080ff0577ac */ /* 0x000e220008000800 */
[----:B------:R-:W1:Y:S01]  /*7900*/  LDCU UR8, c[0x0][0x608] ;  /* 0x0000c100ff0877ac */ /* 0x000e620008000800 */
[C---:B0-----:R-:W-:Y:S02]  /*7910*/  IMAD R17, R48.reuse, UR5, RZ ;  /* 0x0000000530117c24 */ /* 0x041fe4000f8e02ff */
[----:B-1----:R-:W-:Y:S02]  /*7920*/  IMAD R19, R48, UR8, RZ ;  /* 0x0000000830137c24 */ /* 0x002fe4000f8e02ff */
[----:B------:R-:W-:-:S04]  /*7930*/  IMAD.WIDE R10, R17, 0x8, R10 ;  /* 0x00000008110a7825 */ /* 0x000fc800078e020a */
[----:B------:R-:W-:Y:S02]  /*7940*/  IMAD.WIDE R8, R19, 0x8, R8 ;  /* 0x0000000813087825 */ /* 0x000fe400078e0208 */
[----:B------:R-:W2:Y:S04]  /*7950*/  LDG.E.64 R10, desc[UR6][R10.64] ;  /* 0x000000060a0a7981 */ /* 0x000ea8000c1e1b00 */
[----:B------:R-:W2:Y:S02]  /*7960*/  LDG.E.64 R8, desc[UR6][R8.64] ;  /* 0x0000000608087981 */ /* 0x000ea4000c1e1b00 */
[----:B--2---:R-:W-:Y:S02]  /*7970*/  IMAD R17, R9, R10, RZ ;  /* 0x0000000a09117224 */ /* 0x004fe400078e02ff */
[----:B-----5:R-:W-:-:S04]  /*7980*/  IMAD.WIDE.U32 R12, R10, R8, R12 ;  /* 0x000000080a0c7225 */ /* 0x020fc800078e000c */
[----:B------:R-:W-:-:S05]  /*7990*/  IMAD R17, R11, R8, R17 ;  /* 0x000000080b117224 */ /* 0x000fca00078e0211 */
[----:B------:R-:W-:-:S07]  /*79a0*/  IADD3 R13, PT, PT, R13, R17, RZ ;  /* 0x000000110d0d7210 */ /* 0x000fce0007ffe0ff */
.L_x_871:
        /* <DEDUP_REMOVED lines=352> */
.L_x_875:
        /* <DEDUP_REMOVED lines=19> */
.L_x_877:
        /* <DEDUP_REMOVED lines=69> */
.L_x_876:
        /* <DEDUP_REMOVED lines=41> */
.L_x_879:
        /* <DEDUP_REMOVED lines=26> */
.L_x_880:
        /* <DEDUP_REMOVED lines=13> */
.L_x_878:
[----:B-----5:R0:W-:Y:S01]  /*9a30*/  STG.E.64 desc[UR6][R14.64], R12 ;  /* 0x0000000c0e007986 */ /* 0x0201e2000c101b06 */
[----:B------:R-:W-:-:S07]  /*9a40*/  IADD3 R3, PT, PT, R3, 0x80, RZ ;  /* 0x0000008003037810 */ /* 0x000fce0007ffe0ff */
.L_x_867:
[----:B------:R-:W-:-:S13]  /*9a50*/  ISETP.GE.AND P0, PT, R3, UR4, PT ;  /* 0x0000000403007c0c */ /* 0x000fda000bf06270 */
        /* <DEDUP_REMOVED lines=349> */
.L_x_882:
        /* <DEDUP_REMOVED lines=20> */
.L_x_884:
        /* <DEDUP_REMOVED lines=69> */
[----:B------:R-:W-:Y:S05]  /*b5c0*/  BSYNC.RECONVERGENT B2 ;  /* 0x0000000000027941 */ /* 0x000fea0003800200 */
.L_x_883:
        /* <DEDUP_REMOVED lines=41> */
.L_x_886:
        /* <DEDUP_REMOVED lines=26> */
.L_x_887:
        /* <DEDUP_REMOVED lines=13> */
.L_x_885:
[----:B-----5:R0:W-:Y:S01]  /*bad0*/  STG.E.64 desc[UR6][R14.64], R12 ;  /* 0x0000000c0e007986 */ /* 0x0201e2000c101b06 */
[----:B------:R-:W-:-:S07]  /*bae0*/  IADD3 R3, PT, PT, R3, 0x80, RZ ;  /* 0x0000008003037810 */ /* 0x000fce0007ffe0ff */
.L_x_874:
        /* <DEDUP_REMOVED lines=350> */
.L_x_889:
        /* <DEDUP_REMOVED lines=20> */
.L_x_891:
        /* <DEDUP_REMOVED lines=70> */
.L_x_890:
        /* <DEDUP_REMOVED lines=41> */
.L_x_893:
        /* <DEDUP_REMOVED lines=26> */
.L_x_894:
        /* <DEDUP_REMOVED lines=13> */
.L_x_892:
[----:B-----5:R1:W-:Y:S01]  /*db70*/  STG.E.64 desc[UR6][R14.64], R12 ;  /* 0x0000000c0e007986 */ /* 0x0203e2000c101b06 */
[----:B------:R-:W-:-:S07]  /*db80*/  IADD3 R3, PT, PT, R3, 0x80, RZ ;  /* 0x0000008003037810 */ /* 0x000fce0007ffe0ff */
.L_x_881:
[----:B------:R-:W-:-:S13]  /*db90*/  ISETP.GE.AND P0, PT, R3, UR4, PT ;  /* 0x0000000403007c0c */ /* 0x000fda000bf06270 */
[----:B------:R-:W-:Y:S05]  /*dba0*/  @P0 BRA `(.L_x_895) ;  /* 0x00000040004c0947 */ /* 0x000fea0003800000 */
[----:B------:R-:W0:Y:S01]  /*dbb0*/  LDCU.64 UR8, c[0x0][0x390] ;  /* 0x00007200ff0877ac */ /* 0x000e220008000a00 */
[----:B------:R-:W-:Y:S02]  /*dbc0*/  MOV R8, RZ ;  /* 0x000000ff00087202 */ /* 0x000fe40000000f00 */
[----:B------:R-:W-:Y:S01]  /*dbd0*/  MOV R9, R3 ;  /* 0x0000000300097202 */ /* 0x000fe20000000f00 */
[----:B------:R-:W2:Y:S01]  /*dbe0*/  LDCU UR5, c[0x0][0x38c] ;  /* 0x00007180ff0577ac */ /* 0x000ea20008000800 */
[----:B------:R-:W-:Y:S01]  /*dbf0*/  ISETP.NE.AND P0, PT, R2, RZ, PT ;  /* 0x000000ff0200720c */ /* 0x000fe20003f05270 */
[----:B------:R-:W3:Y:S01]  /*dc00*/  LDCU.64 UR10, c[0x0][0x4b8] ;  /* 0x00009700ff0a77ac */ /* 0x000ee20008000a00 */
[----:B01----:R-:W-:Y:S01]  /*dc10*/  IMAD.HI.U32 R12, R3, UR8, R8 ;  /* 0x00000008030c7c27 */ /* 0x003fe2000f8e0008 */
[----:B------:R-:W0:Y:S04]  /*dc20*/  LDCU UR8, c[0x0][0x4c0] ;  /* 0x00009800ff0877ac */ /* 0x000e280008000800 */
[----:B------:R-:W-:-:S04]  /*dc30*/  SHF.R.U32.HI R13, RZ, UR9, R12 ;  /* 0x00000009ff0d7c19 */ /* 0x000fc8000801160c */
[----:B------:R-:W-:-:S05]  /*dc40*/  IADD3 R8, PT, PT, -R13, RZ, RZ ;  /* 0x000000ff0d087210 */ /* 0x000fca0007ffe1ff */
[----:B--2---:R-:W-:-:S04]  /*dc50*/  IMAD R8, R8, UR5, R3 ;  /* 0x0000000508087c24 */ /* 0x004fc8000f8e0203 */
[C---:B---3--:R-:W-:Y:S02]  /*dc60*/  IMAD R15, R8.reuse, UR10, RZ ;  /* 0x0000000a080f7c24 */ /* 0x048fe4000f8e02ff */
        /* <DEDUP_REMOVED lines=336> */
.L_x_896:
        /* <DEDUP_REMOVED lines=20> */
.L_x_898:
        /* <DEDUP_REMOVED lines=70> */
.L_x_897:
        /* <DEDUP_REMOVED lines=41> */
.L_x_900:
        /* <DEDUP_REMOVED lines=26> */
.L_x_901:
        /* <DEDUP_REMOVED lines=13> */
.L_x_899:
[----:B-----5:R1:W-:Y:S01]  /*fc10*/  STG.E.64 desc[UR6][R14.64], R12 ;  /* 0x0000000c0e007986 */ /* 0x0203e2000c101b06 */
[----:B------:R-:W-:-:S07]  /*fc20*/  IADD3 R3, PT, PT, R3, 0x80, RZ ;  /* 0x0000008003037810 */ /* 0x000fce0007ffe0ff */
.L_x_888:
[----:B------:R-:W-:-:S13]  /*fc30*/  ISETP.GE.AND P0, PT, R3, UR4, PT ;  /* 0x0000000403007c0c */ /* 0x000fda000bf06270 */
[----:B------:R-:W-:Y:S05]  /*fc40*/  @P0 BREAK.RELIABLE B0 ;  /* 0x0000000000000942 */ /* 0x000fea0003800100 */
        /* <DEDUP_REMOVED lines=349> */
.L_x_903:
        /* <DEDUP_REMOVED lines=20> */
.L_x_905:
        /* <DEDUP_REMOVED lines=70> */
.L_x_904:
        /* <DEDUP_REMOVED lines=41> */
.L_x_907:
        /* <DEDUP_REMOVED lines=26> */
.L_x_908:
        /* <DEDUP_REMOVED lines=13> */
.L_x_906:
[----:B-----5:R2:W-:Y:S01]  /*11cc0*/  STG.E.64 desc[UR6][R14.64], R12 ;  /* 0x0000000c0e007986 */ /* 0x0205e2000c101b06 */
[----:B------:R-:W-:-:S07]  /*11cd0*/  IADD3 R3, PT, PT, R3, 0x80, RZ ;  /* 0x0000008003037810 */ /* 0x000fce0007ffe0ff */
.L_x_895:
[----:B------:R-:W-:-:S13]  /*11ce0*/  ISETP.GE.AND P0, PT, R3, UR4, PT ;  /* 0x0000000403007c0c */ /* 0x000fda000bf06270 */
[----:B------:R-:W-:Y:S05]  /*11cf0*/  @P0 BREAK.RELIABLE B0 ;  /* 0x0000000000000942 */ /* 0x000fea0003800100 */
[----:B------:R-:W-:Y:S05]  /*11d00*/  @P0 BRA `(.L_x_902) ;  /* 0x0000002000240947 */ /* 0x000fea0003800000 */
[----:B------:R-:W-:Y:S05]  /*11d10*/  BSYNC.RELIABLE B0 ;  /* 0x0000000000007941 */ /* 0x000fea0003800100 */
.L_x_866:
[----:B------:R-:W0:Y:S01]  /*11d20*/  LDCU.64 UR8, c[0x0][0x390] ;  /* 0x00007200ff0877ac */ /* 0x000e220008000a00 */
[----:B------:R-:W-:Y:S02]  /*11d30*/  MOV R8, RZ ;  /* 0x000000ff00087202 */ /* 0x000fe40000000f00 */
[----:B------:R-:W-:Y:S01]  /*11d40*/  MOV R9, R3 ;  /* 0x0000000300097202 */ /* 0x000fe20000000f00 */
[----:B------:R-:W3:Y:S01]  /*11d50*/  LDCU UR5, c[0x0][0x38c] ;  /* 0x00007180ff0577ac */ /* 0x000ee20008000800 */
[----:B------:R-:W-:Y:S01]  /*11d60*/  ISETP.NE.AND P0, PT, R2, RZ, PT ;  /* 0x000000ff0200720c */ /* 0x000fe20003f05270 */
[----:B------:R-:W4:Y:S01]  /*11d70*/  LDCU.64 UR10, c[0x0][0x4b8] ;  /* 0x00009700ff0a77ac */ /* 0x000f220008000a00 */
[----:B012---:R-:W-:Y:S01]  /*11d80*/  IMAD.HI.U32 R12, R3, UR8, R8 ;  /* 0x00000008030c7c27 */ /* 0x007fe2000f8e0008 */
[----:B------:R-:W0:Y:S04]  /*11d90*/  LDCU UR8, c[0x0][0x4c0] ;  /* 0x00009800ff0877ac */ /* 0x000e280008000800 */
[----:B------:R-:W-:-:S04]  /*11da0*/  SHF.R.U32.HI R13, RZ, UR9, R12 ;  /* 0x00000009ff0d7c19 */ /* 0x000fc8000801160c */
[----:B------:R-:W-:-:S05]  /*11db0*/  IADD3 R8, PT, PT, -R13, RZ, RZ ;  /* 0x000000ff0d087210 */ /* 0x000fca0007ffe1ff */
[----:B---3--:R-:W-:-:S04]  /*11dc0*/  IMAD R8, R8, UR5, R3 ;  /* 0x0000000508087c24 */ /* 0x008fc8000f8e0203 */
[C---:B----4-:R-:W-:Y:S02]  /*11dd0*/  IMAD R15, R8.reuse, UR10, RZ ;  /* 0x0000000a080f7c24 */ /* 0x050fe4000f8e02ff */
        /* <DEDUP_REMOVED lines=336> */
.L_x_909:
        /* <DEDUP_REMOVED lines=20> */
.L_x_911:
        /* <DEDUP_REMOVED lines=70> */
.L_x_910:
        /* <DEDUP_REMOVED lines=41> */
.L_x_913:
        /* <DEDUP_REMOVED lines=26> */
.L_x_914:
        /* <DEDUP_REMOVED lines=13> */
.L_x_912:
[----:B-----5:R3:W-:Y:S01]  /*13d80*/  STG.E.64 desc[UR6][R14.64], R12 ;  /* 0x0000000c0e007986 */ /* 0x0207e2000c101b06 */
[----:B------:R-:W-:-:S07]  /*13d90*/  IADD3 R3, PT, PT, R3, 0x80, RZ ;  /* 0x0000008003037810 */ /* 0x000fce0007ffe0ff */
.L_x_902:
[----:B------:R-:W-:Y:S05]  /*13da0*/  BSYNC.RECONVERGENT B1 ;  /* 0x0000000000017941 */ /* 0x000fea0003800200 */
.L_x_865:
[----:B------:R-:W-:Y:S05]  /*13db0*/  WARPSYNC.ALL ;  /* 0x0000000000007948 */ /* 0x000fea0003800000 */
[----:B------:R-:W-:-:S13]  /*13dc0*/  ISETP.GE.AND P0, PT, R3, UR4, PT ;  /* 0x0000000403007c0c */ /* 0x000fda000bf06270 */
[----:B------:R-:W-:Y:S05]  /*13dd0*/  @P0 EXIT ;  /* 0x000000000000094d */ /* 0x000fea0003800000 */
[----:B------:R-:W0:Y:S01]  /*13de0*/  LDCU.64 UR4, c[0x0][0x390] ;  /* 0x00007200ff0477ac */ /* 0x000e220008000a00 */
[----:B------:R-:W-:Y:S02]  /*13df0*/  MOV R8, RZ ;  /* 0x000000ff00087202 */ /* 0x000fe40000000f00 */
[----:B------:R-:W-:Y:S01]  /*13e00*/  MOV R9, R3 ;  /* 0x0000000300097202 */ /* 0x000fe20000000f00 */
[----:B------:R-:W4:Y:S01]  /*13e10*/  LDCU UR8, c[0x0][0x38c] ;  /* 0x00007180ff0877ac */ /* 0x000f220008000800 */
[----:B------:R-:W-:Y:S01]  /*13e20*/  ISETP.NE.AND P0, PT, R2, RZ, PT ;  /* 0x000000ff0200720c */ /* 0x000fe20003f05270 */
[----:B------:R-:W5:Y:S01]  /*13e30*/  LDCU.64 UR10, c[0x0][0x4b8] ;  /* 0x00009700ff0a77ac */ /* 0x000f620008000a00 */
[----:B0123--:R-:W-:Y:S01]  /*13e40*/  IMAD.HI.U32 R14, R3, UR4, R8 ;  /* 0x00000004030e7c27 */ /* 0x00ffe2000f8e0008 */
[----:B------:R-:W0:Y:S04]  /*13e50*/  LDCU UR4, c[0x0][0x4c0] ;  /* 0x00009800ff0477ac */ /* 0x000e280008000800 */
[----:B------:R-:W-:-:S04]  /*13e60*/  SHF.R.U32.HI R15, RZ, UR5, R14 ;  /* 0x00000005ff0f7c19 */ /* 0x000fc8000801160e */
[----:B------:R-:W-:-:S05]  /*13e70*/  IADD3 R8, PT, PT, -R15, RZ, RZ ;  /* 0x000000ff0f087210 */ /* 0x000fca0007ffe1ff */
[----:B----4-:R-:W-:-:S04]  /*13e80*/  IMAD R3, R8, UR8, R3 ;  /* 0x0000000808037c24 */ /* 0x010fc8000f8e0203 */
[C---:B-----5:R-:W-:Y:S02]  /*13e90*/  IMAD R9, R3.reuse, UR10, RZ ;  /* 0x0000000a03097c24 */ /* 0x060fe4000f8e02ff */
        /* <DEDUP_REMOVED lines=336> */
.L_x_915:
        /* <DEDUP_REMOVED lines=19> */
.L_x_917:
[----:B------:R-:W-:-:S04]  /*154d0*/  IMAD.WIDE R14, R51, 0x8, R10 ;  /* 0x00000008330e7825 */ /* 0x000fc800078e020a */
[----:B------:R-:W-:Y:S01]  /*154e0*/  IMAD.WIDE R16, R2, 0x8, R12 ;  /* 0x0000000802107825 */ /* 0x000fe200078e020c */
[----:B------:R-:W2:Y:S04]  /*154f0*/  LDG.E.64 R42, desc[UR6][R14.64] ;  /* 0x000000060e2a7981 */ /* 0x000ea8000c1e1b00 */
[----:B------:R-:W2:Y:S01]  /*15500*/  LDG.E.64 R44, desc[UR6][R16.64] ;  /* 0x00000006102c7981 */ /* 0x000ea2000c1e1b00 */
[----:B0-----:R-:W-:-:S04]  /*15510*/  IMAD.WIDE R18, R48, 0x8, R14 ;  /* 0x0000000830127825 */ /* 0x001fc800078e020e */
[----:B-1----:R-:W-:Y:S01]  /*15520*/  IMAD.WIDE R22, R49, 0x8, R16 ;  /* 0x0000000831167825 */ /* 0x002fe200078e0210 */
        /* <DEDUP_REMOVED lines=63> */
.L_x_916:
        /* <DEDUP_REMOVED lines=41> */
.L_x_919:
        /* <DEDUP_REMOVED lines=26> */
.L_x_920:
        /* <DEDUP_REMOVED lines=13> */
.L_x_918:
[----:B-----5:R-:W-:Y:S01]  /*15e20*/  STG.E.64 desc[UR6][R8.64], R46 ;  /* 0x0000002e08007986 */ /* 0x020fe2000c101b06 */
[----:B------:R-:W-:Y:S05]  /*15e30*/  EXIT ;  /* 0x000000000000794d */ /* 0x000fea0003800000 */
.L_x_921:
        /* <DEDUP_REMOVED lines=12> */
.L_x_1248:


//--------------------- .text._ZN2at6native69_GLOBAL__N__64f4e359_31_FunctionOfAMatrixUtilsKernel_cu_b2145a98_316216_elemwise_kernelILi128ELi8EZNS1_43_compute_linear_combination_internal_kernelIiEEvRNS_14TensorIteratorEiiiEUliE_EEviT1_ --------------------------
	.section	.text._ZN2at6native69_GLOBAL__N__64f4e359_31_FunctionOfAMatrixUtilsKernel_cu_b2145a98_316216_elemwise_kernelILi128ELi8EZNS1_43_compute_linear_combination_internal_kernelIiEEvRNS_14TensorIteratorEiiiEUliE_EEviT1_,"ax",@progbits
	.align	128
.text._ZN2at6native69_GLOBAL__N__64f4e359_31_FunctionOfAMatrixUtilsKernel_cu_b2145a98_316216_elemwise_kernelILi128ELi8EZNS1_43_compute_linear_combination_internal_kernelIiEEvRNS_14TensorIteratorEiiiEUliE_EEviT1_:
        .type           _ZN2at6native69_GLOBAL__N__64f4e359_31_FunctionOfAMatrixUtilsKernel_cu_b2145a98_316216_elemwise_kernelILi128ELi8EZNS1_43_compute_linear_combination_internal_kernelIiEEvRNS_14TensorIteratorEiiiEUliE_EEviT1_,@function
        .size           _ZN2at6native69_GLOBAL__N__64f4e359_31_FunctionOfAMatrixUtilsKernel_cu_b2145a98_316216_elemwise_kernelILi128ELi8EZNS1_43_compute_linear_combination_internal_kernelIiEEvRNS_14TensorIteratorEiiiEUliE_EEviT1_,(.L_x_1249 - _ZN2at6native69_GLOBAL__N__64f4e359_31_FunctionOfAMatrixUtilsKernel_cu_b2145a98_316216_elemwise_kernelILi128ELi8EZNS1_43_compute_linear_combination_internal_kernelIiEEvRNS_14TensorIteratorEiiiEUliE_EEviT1_)
        .other          _ZN2at6native69_GLOBAL__N__64f4e359_31_FunctionOfAMatrixUtilsKernel_cu_b2145a98_316216_elemwise_kernelILi128ELi8EZNS1_43_compute_linear_combination_internal_kernelIiEEvRNS_14TensorIteratorEiiiEUliE_EEviT1_,@"STO_CUDA_ENTRY STV_DEFAULT"
_ZN2at6native69_GLOBAL__N__64f4e359_31_FunctionOfAMatrixUtilsKernel_cu_b2145a98_316216_elemwise_kernelILi128ELi8EZNS1_43_compute_linear_combination_internal_kernelIiEEvRNS_14TensorIteratorEiiiEUliE_EEviT1_:
        /* <DEDUP_REMOVED lines=28> */
.L_x_927:
        /* <DEDUP_REMOVED lines=72> */
[----:B----45:R-:W-:-:S04]  /*0640*/  IMAD R36, R38, R36, R37 ;  /* 0x0000002426247224 */ /* 0x030fc800078e0225 */
[----:B---3--:R-:W-:-:S04]  /*0650*/  IMAD R36, R48, R49, R36 ;  /* 0x0000003130247224 */ /* 0x008fc800078e0224 */
[----:B------:R-:W-:-:S04]  /*0660*/  IMAD R36, R46, R47, R36 ;  /* 0x0000002f2e247224 */ /* 0x000fc800078e0224 */
[----:B------:R-:W-:-:S04]  /*0670*/  IMAD R36, R44, R45, R36 ;  /* 0x0000002d2c247224 */ /* 0x000fc800078e0224 */
[----:B------:R-:W-:-:S04]  /*0680*/  IMAD R36, R42, R43, R36 ;  /* 0x0000002b2a247224 */ /* 0x000fc800078e0224 */
[----:B------:R-:W-:-:S04]  /*0690*/  IMAD R29, R40, R29, R36 ;  /* 0x0000001d281d7224 */ /* 0x000fc800078e0224 */
[----:B------:R-:W-:-:S04]  /*06a0*/  IMAD R29, R50, R53, R29 ;  /* 0x00000035321d7224 */ /* 0x000fc800078e021d */
[----:B------:R-:W-:-:S04]  /*06b0*/  IMAD R29, R52, R55, R29 ;  /* 0x00000037341d7224 */ /* 0x000fc800078e021d */
[----:B--2---:R-:W-:-:S04]  /*06c0*/  IMAD R20, R20, R57, R29 ;  /* 0x0000003914147224 */ /* 0x004fc800078e021d */
[----:B------:R-:W-:-:S04]  /*06d0*/  IMAD R20, R28, R59, R20 ;  /* 0x0000003b1c147224 */ /* 0x000fc800078e0214 */
[----:B------:R-:W-:-:S04]  /*06e0*/  IMAD R15, R54, R15, R20 ;  /* 0x0000000f360f7224 */ /* 0x000fc800078e0214 */
[----:B------:R-:W-:-:S04]  /*06f0*/  IMAD R15, R30, R23, R15 ;  /* 0x000000171e0f7224 */ /* 0x000fc800078e020f */
[----:B------:R-:W-:-:S04]  /*0700*/  IMAD R15, R24, R27, R15 ;  /* 0x0000001b180f7224 */ /* 0x000fc800078e020f */
[----:B------:R-:W-:-:S04]  /*0710*/  IMAD R15, R16, R19, R15 ;  /* 0x00000013100f7224 */ /* 0x000fc800078e020f */
[----:B------:R-:W-:-:S04]  /*0720*/  IMAD R9, R14, R9, R15 ;  /* 0x000000090e097224 */ /* 0x000fc800078e020f */
[----:B------:R-:W-:Y:S01]  /*0730*/  IMAD R37, R10, R12, R9 ;  /* 0x0000000c0a257224 */ /* 0x000fe200078e0209 */
[----:B------:R-:W-:Y:S06]  /*0740*/  @P0 BRA `(.L_x_927) ;  /* 0xfffffff8009c0947 */ /* 0x000fec000383ffff */
.L_x_926:
        /* <DEDUP_REMOVED lines=43> */
[----:B--2--5:R-:W-:-:S04]  /*0a00*/  IMAD R28, R28, R29, R37 ;  /* 0x0000001d1c1c7224 */ /* 0x024fc800078e0225 */
[----:B---3--:R-:W-:-:S04]  /*0a10*/  IMAD R28, R31, R30, R28 ;  /* 0x0000001e1f1c7224 */ /* 0x008fc800078e021c */
[----:B----4-:R-:W-:-:S04]  /*0a20*/  IMAD R16, R35, R16, R28 ;  /* 0x0000001023107224 */ /* 0x010fc800078e021c */
[----:B------:R-:W-:-:S04]  /*0a30*/  IMAD R16, R19, R20, R16 ;  /* 0x0000001413107224 */ /* 0x000fc800078e0210 */
[----:B------:R-:W-:-:S04]  /*0a40*/  IMAD R16, R23, R24, R16 ;  /* 0x0000001817107224 */ /* 0x000fc800078e0210 */
[----:B------:R-:W-:-:S04]  /*0a50*/  IMAD R7, R7, R26, R16 ;  /* 0x0000001a07077224 */ /* 0x000fc800078e0210 */
[----:B------:R-:W-:-:S04]  /*0a60*/  IMAD R7, R34, R10, R7 ;  /* 0x0000000a22077224 */ /* 0x000fc800078e0207 */
[----:B------:R-:W-:-:S07]  /*0a70*/  IMAD R37, R12, R14, R7 ;  /* 0x0000000e0c257224 */ /* 0x000fce00078e0207 */
.L_x_929:
        /* <DEDUP_REMOVED lines=31> */
[----:B------:R-:W-:-:S07]  /*0c70*/  IMAD R37, R19, R20, R6 ;  /* 0x0000001413257224 */ /* 0x000fce00078e0206 */
.L_x_930:
        /* <DEDUP_REMOVED lines=12> */
[----:B--2--5:R-:W-:-:S12]  /*0d40*/  IMAD R37, R10, R11, R37 ;  /* 0x0000000b0a257224 */ /* 0x024fd800078e0225 */
        /* <DEDUP_REMOVED lines=10> */
[----:B--2---:R-:W-:-:S04]  /*0df0*/  IMAD R37, R14, R12, R37 ;  /* 0x0000000c0e257224 */ /* 0x004fc800078e0225 */
[----:B---3--:R-:W-:-:S07]  /*0e00*/  @P0 IMAD R37, R6, R8, R37 ;  /* 0x0000000806250224 */ /* 0x008fce00078e0225 */
.L_x_928:
        /* <DEDUP_REMOVED lines=13> */
.L_x_933:
        /* <DEDUP_REMOVED lines=89> */
.L_x_932:
        /* <DEDUP_REMOVED lines=51> */
.L_x_935:
        /* <DEDUP_REMOVED lines=32> */
.L_x_936:
        /* <DEDUP_REMOVED lines=25> */
.L_x_934:
[----:B-----5:R0:W-:Y:S01]  /*1b30*/  STG.E desc[UR6][R4.64], R37 ;  /* 0x0000002504007986 */ /* 0x0201e2000c101906 */
[----:B------:R-:W-:-:S07]  /*1b40*/  IADD3 R3, PT, PT, R3, 0x80, RZ ;  /* 0x0000008003037810 */ /* 0x000fce0007ffe0ff */
.L_x_925:
        /* <DEDUP_REMOVED lines=12> */
.L_x_939:
        /* <DEDUP_REMOVED lines=89> */
[----:B------:R-:W-:Y:S05]  /*21a0*/  BSYNC.RECONVERGENT B2 ;  /* 0x0000000000027941 */ /* 0x000fea0003800200 */
.L_x_938:
        /* <DEDUP_REMOVED lines=51> */
.L_x_941:
        /* <DEDUP_REMOVED lines=32> */
.L_x_942:
        /* <DEDUP_REMOVED lines=25> */
.L_x_940:
[----:B-----5:R0:W-:Y:S01]  /*2870*/  STG.E desc[UR6][R4.64], R37 ;  /* 0x0000002504007986 */ /* 0x0201e2000c101906 */
[----:B------:R-:W-:-:S07]  /*2880*/  IADD3 R3, PT, PT, R3, 0x80, RZ ;  /* 0x0000008003037810 */ /* 0x000fce0007ffe0ff */
.L_x_931:
        /* <DEDUP_REMOVED lines=12> */
.L_x_945:
        /* <DEDUP_REMOVED lines=90> */
.L_x_944:
        /* <DEDUP_REMOVED lines=51> */
.L_x_947:
        /* <DEDUP_REMOVED lines=32> */
.L_x_948:
        /* <DEDUP_REMOVED lines=25> */
.L_x_946:
[----:B-----5:R1:W-:Y:S01]  /*35b0*/  STG.E desc[UR6][R4.64], R37 ;  /* 0x0000002504007986 */ /* 0x0203e2000c101906 */
[----:B------:R-:W-:-:S07]  /*35c0*/  IADD3 R3, PT, PT, R3, 0x80, RZ ;  /* 0x0000008003037810 */ /* 0x000fce0007ffe0ff */
.L_x_937:
        /* <DEDUP_REMOVED lines=12> */
.L_x_951:
        /* <DEDUP_REMOVED lines=90> */
.L_x_950:
        /* <DEDUP_REMOVED lines=51> */
.L_x_953:
        /* <DEDUP_REMOVED lines=32> */
.L_x_954:
        /* <DEDUP_REMOVED lines=25> */
.L_x_952:
[----:B-----5:R1:W-:Y:S01]  /*42f0*/  STG.E desc[UR6][R4.64], R37 ;  /* 0x0000002504007986 */ /* 0x0203e2000c101906 */
[----:B------:R-:W-:-:S07]  /*4300*/  IADD3 R3, PT, PT, R3, 0x80, RZ ;  /* 0x0000008003037810 */ /* 0x000fce0007ffe0ff */
.L_x_943:
        /* <DEDUP_REMOVED lines=13> */
.L_x_957:
        /* <DEDUP_REMOVED lines=90> */
.L_x_956:
        /* <DEDUP_REMOVED lines=51> */
.L_x_959:
        /* <DEDUP_REMOVED lines=32> */
.L_x_960:
        /* <DEDUP_REMOVED lines=25> */
.L_x_958:
[----:B-----5:R2:W-:Y:S01]  /*5040*/  STG.E desc[UR6][R4.64], R37 ;  /* 0x0000002504007986 */ /* 0x0205e2000c101906 */
[----:B------:R-:W-:-:S07]  /*5050*/  IADD3 R3, PT, PT, R3, 0x80, RZ ;  /* 0x0000008003037810 */ /* 0x000fce0007ffe0ff */
.L_x_949:
[----:B------:R-:W-:-:S13]  /*5060*/  ISETP.GE.AND P0, PT, R3, UR4, PT ;  /* 0x0000000403007c0c */ /* 0x000fda000bf06270 */
[----:B------:R-:W-:Y:S05]  /*5070*/  @P0 BREAK.RELIABLE B0 ;  /* 0x0000000000000942 */ /* 0x000fea0003800100 */
[----:B------:R-:W-:Y:S05]  /*5080*/  @P0 BRA `(.L_x_955) ;  /* 0x0000000c004c0947 */ /* 0x000fea0003800000 */
[----:B------:R-:W-:Y:S05]  /*5090*/  BSYNC.RELIABLE B0 ;  /* 0x0000000000007941 */ /* 0x000fea0003800100 */
.L_x_924:
        /* <DEDUP_REMOVED lines=10> */
.L_x_962:
        /* <DEDUP_REMOVED lines=90> */
.L_x_961:
        /* <DEDUP_REMOVED lines=51> */
.L_x_964:
        /* <DEDUP_REMOVED lines=32> */
.L_x_965:
        /* <DEDUP_REMOVED lines=25> */
.L_x_963:
[----:B-----5:R3:W-:Y:S01]  /*5da0*/  STG.E desc[UR6][R4.64], R37 ;  /* 0x0000002504007986 */ /* 0x0207e2000c101906 */
[----:B------:R-:W-:-:S07]  /*5db0*/  IADD3 R3, PT, PT, R3, 0x80, RZ ;  /* 0x0000008003037810 */ /* 0x000fce0007ffe0ff */
.L_x_955:
[----:B------:R-:W-:Y:S05]  /*5dc0*/  BSYNC.RECONVERGENT B1 ;  /* 0x0000000000017941 */ /* 0x000fea0003800200 */
.L_x_923:
        /* <DEDUP_REMOVED lines=13> */
.L_x_967:
        /* <DEDUP_REMOVED lines=89> */
.L_x_966:
        /* <DEDUP_REMOVED lines=51> */
.L_x_969:
        /* <DEDUP_REMOVED lines=32> */
.L_x_970:
        /* <DEDUP_REMOVED lines=25> */
.L_x_968:
[----:B-----5:R-:W-:Y:S01]  /*6af0*/  STG.E desc[UR6][R4.64], R37 ;  /* 0x0000002504007986 */ /* 0x020fe2000c101906 */
[----:B------:R-:W-:Y:S05]  /*6b00*/  EXIT ;  /* 0x000000000000794d */ /* 0x000fea0003800000 */
.L_x_922:
        /* <DEDUP_REMOVED lines=361> */
.L_x_974:
        /* <DEDUP_REMOVED lines=17> */
.L_x_976:
[----:B------:R-:W0:Y:S01]  /*82b0*/  LDC R13, c[0x0][0x604] ;  /* 0x00018100ff0d7b82 */ /* 0x000e220000000800 */
[----:B------:R-:W-:-:S04]  /*82c0*/  IMAD.WIDE R42, R10, 0x4, R26 ;  /* 0x000000040a2a7825 */ /* 0x000fc800078e021a */
[----:B------:R-:W-:Y:S01]  /*82d0*/  IMAD.WIDE R50, R9, 0x4, R28 ;  /* 0x0000000409327825 */ /* 0x000fe200078e021c */
[----:B------:R1:W2:Y:S02]  /*82e0*/  LDG.E R16, desc[UR6][R42.64] ;  /* 0x000000062a107981 */ /* 0x0002a4000c1e1900 */
[----:B------:R-:W3:Y:S02]  /*82f0*/  LDC R14, c[0x0][0x608] ;  /* 0x00018200ff0e7b82 */ /* 0x000ee40000000800 */
[----:B------:R4:W2:Y:S01]  /*8300*/  LDG.E R17, desc[UR6][R50.64] ;  /* 0x0000000632117981 */ /* 0x0008a2000c1e1900 */
[----:B0-----:R-:W-:-:S04]  /*8310*/  IMAD.WIDE R18, R13, 0x4, R42 ;  /* 0x000000040d127825 */ /* 0x001fc800078e022a */
[----:B------:R-:W-:Y:S02]  /*8320*/  IMAD.WIDE R20, R13, 0x4, R18 ;  /* 0x000000040d147825 */ /* 0x000fe400078e0212 */
[----:B------:R-:W2:Y:S02]  /*8330*/  LDG.E R18, desc[UR6][R18.64] ;  /* 0x0000000612127981 */ /* 0x000ea4000c1e1900 */
[----:B---3--:R-:W-:-:S04]  /*8340*/  IMAD.WIDE R48, R14, 0x4, R50 ;  /* 0x000000040e307825 */ /* 0x008fc800078e0232 */
[C---:B------:R-:W-:Y:S01]  /*8350*/  IMAD.WIDE R38, R13.reuse, 0x4, R20 ;  /* 0x000000040d267825 */ /* 0x040fe200078e0214 */
[----:B------:R-:W3:Y:S03]  /*8360*/  LDG.E R15, desc[UR6][R48.64] ;  /* 0x00000006300f7981 */ /* 0x000ee6000c1e1900 */
[C---:B------:R-:W-:Y:S01]  /*8370*/  IMAD.WIDE R46, R14.reuse, 0x4, R48 ;  /* 0x000000040e2e7825 */ /* 0x040fe200078e0230 */
[----:B------:R-:W3:Y:S03]  /*8380*/  LDG.E R20, desc[UR6][R20.64] ;  /* 0x0000000614147981 */ /* 0x000ee6000c1e1900 */
[C---:B------:R-:W-:Y:S01]  /*8390*/  IMAD.WIDE R36, R13.reuse, 0x4, R38 ;  /* 0x000000040d247825 */ /* 0x040fe200078e0226 */
[----:B------:R-:W3:Y:S03]  /*83a0*/  LDG.E R11, desc[UR6][R46.64] ;  /* 0x000000062e0b7981 */ /* 0x000ee6000c1e1900 */
[C---:B------:R-:W-:Y:S01]  /*83b0*/  IMAD.WIDE R60, R14.reuse, 0x4, R46 ;  /* 0x000000040e3c7825 */ /* 0x040fe200078e022e */
[----:B------:R0:W3:Y:S03]  /*83c0*/  LDG.E R57, desc[UR6][R38.64] ;  /* 0x0000000626397981 */ /* 0x0000e6000c1e1900 */
        /* <DEDUP_REMOVED lines=11> */
[----:B------:R0:W3:Y:S03]  /*8480*/  LDG.E R56, desc[UR6][R32.64] ;  /* 0x0000000620387981 */ /* 0x0000e6000c1e1900 */
[C---:B-1----:R-:W-:Y:S01]  /*8490*/  IMAD.WIDE R42, R13.reuse, 0x4, R22 ;  /* 0x000000040d2a7825 */ /* 0x042fe200078e0216 */
[----:B------:R-:W3:Y:S03]  /*84a0*/  LDG.E R54, desc[UR6][R40.64] ;  /* 0x0000000628367981 */ /* 0x000ee6000c1e1900 */
[C---:B------:R-:W-:Y:S01]  /*84b0*/  IMAD.WIDE R44, R14.reuse, 0x4, R40 ;  /* 0x000000040e2c7825 */ /* 0x040fe200078e0228 */
[----:B------:R-:W3:Y:S03]  /*84c0*/  LDG.E R23, desc[UR6][R22.64] ;  /* 0x0000000616177981 */ /* 0x000ee6000c1e1900 */
[C---:B----4-:R-:W-:Y:S01]  /*84d0*/  IMAD.WIDE R50, R13.reuse, 0x4, R42 ;  /* 0x000000040d327825 */ /* 0x050fe200078e022a */
[----:B------:R-:W4:Y:S03]  /*84e0*/  LDG.E R52, desc[UR6][R44.64] ;  /* 0x000000062c347981 */ /* 0x000f26000c1e1900 */
[C---:B0-----:R-:W-:Y:S01]  /*84f0*/  IMAD.WIDE R38, R14.reuse, 0x4, R44 ;  /* 0x000000040e267825 */ /* 0x041fe200078e022c */
[----:B------:R-:W4:Y:S03]  /*8500*/  LDG.E R21, desc[UR6][R42.64] ;  /* 0x000000062a157981 */ /* 0x000f26000c1e1900 */
[C---:B------:R-:W-:Y:S01]  /*8510*/  IMAD.WIDE R30, R13.reuse, 0x4, R50 ;  /* 0x000000040d1e7825 */ /* 0x040fe200078e0232 */
[----:B------:R0:W4:Y:S03]  /*8520*/  LDG.E R46, desc[UR6][R38.64] ;  /* 0x00000006262e7981 */ /* 0x000126000c1e1900 */
[C---:B------:R-:W-:Y:S01]  /*8530*/  IMAD.WIDE R48, R14.reuse, 0x4, R38 ;  /* 0x000000040e307825 */ /* 0x040fe200078e0226 */
[----:B------:R-:W4:Y:S03]  /*8540*/  LDG.E R19, desc[UR6][R50.64] ;  /* 0x0000000632137981 */ /* 0x000f26000c1e1900 */
[C---:B------:R-:W-:Y:S01]  /*8550*/  IMAD.WIDE R34, R13.reuse, 0x4, R30 ;  /* 0x000000040d227825 */ /* 0x040fe200078e021e */
[----:B------:R1:W4:Y:S03]  /*8560*/  LDG.E R22, desc[UR6][R48.64] ;  /* 0x0000000630167981 */ /* 0x000326000c1e1900 */
[C---:B------:R-:W-:Y:S01]  /*8570*/  IMAD.WIDE R32, R14.reuse, 0x4, R48 ;  /* 0x000000040e207825 */ /* 0x040fe200078e0230 */
[----:B------:R-:W4:Y:S03]  /*8580*/  LDG.E R59, desc[UR6][R30.64] ;  /* 0x000000061e3b7981 */ /* 0x000f26000c1e1900 */
[----:B0-----:R-:W-:Y:S01]  /*8590*/  IMAD.WIDE R38, R13, 0x4, R34 ;  /* 0x000000040d267825 */ /* 0x001fe200078e0222 */
        /* <DEDUP_REMOVED lines=9> */
[----:B-1----:R-:W-:-:S02]  /*8630*/  IMAD.WIDE R48, R13, 0x4, R42 ;  /* 0x000000040d307825 */ /* 0x002fc400078e022a */
[----:B------:R-:W4:Y:S02]  /*8640*/  LDG.E R42, desc[UR6][R42.64] ;  /* 0x000000062a2a7981 */ /* 0x000f24000c1e1900 */
[C---:B------:R-:W-:Y:S02]  /*8650*/  IMAD.WIDE R50, R14.reuse, 0x4, R44 ;  /* 0x000000040e327825 */ /* 0x040fe400078e022c */
[----:B------:R-:W4:Y:S02]  /*8660*/  LDG.E R45, desc[UR6][R44.64] ;  /* 0x000000062c2d7981 */ /* 0x000f24000c1e1900 */
[----:B0-----:R-:W-:Y:S02]  /*8670*/  IMAD.WIDE R32, R13, 0x4, R48 ;  /* 0x000000040d207825 */ /* 0x001fe400078e0230 */
[----:B------:R-:W4:Y:S02]  /*8680*/  LDG.E R35, desc[UR6][R48.64] ;  /* 0x0000000630237981 */ /* 0x000f24000c1e1900 */
[----:B------:R-:W-:-:S02]  /*8690*/  IMAD.WIDE R30, R14, 0x4, R50 ;  /* 0x000000040e1e7825 */ /* 0x000fc400078e0232 */
[----:B------:R-:W4:Y:S04]  /*86a0*/  LDG.E R50, desc[UR6][R50.64] ;  /* 0x0000000632327981 */ /* 0x000f28000c1e1900 */
[----:B------:R-:W4:Y:S04]  /*86b0*/  LDG.E R32, desc[UR6][R32.64] ;  /* 0x0000000620207981 */ /* 0x000f28000c1e1900 */
[----:B------:R-:W4:Y:S01]  /*86c0*/  LDG.E R31, desc[UR6][R30.64] ;  /* 0x000000061e1f7981 */ /* 0x000f22000c1e1900 */
[----:B------:R-:W-:-:S04]  /*86d0*/  IADD3 R7, PT, PT, R7, 0x10, RZ ;  /* 0x0000001007077810 */ /* 0x000fc80007ffe0ff */
[----:B------:R-:W-:Y:S02]  /*86e0*/  ISETP.NE.AND P1, PT, R7, RZ, PT ;  /* 0x000000ff0700720c */ /* 0x000fe40003f25270 */
[----:B------:R-:W-:Y:S02]  /*86f0*/  LEA R10, R13, R10, 0x4 ;  /* 0x0000000a0d0a7211 */ /* 0x000fe400078e20ff */
[----:B------:R-:W-:Y:S01]  /*8700*/  LEA R9, R14, R9, 0x4 ;  /* 0x000000090e097211 */ /* 0x000fe200078e20ff */
[----:B--2--5:R-:W-:-:S04]  /*8710*/  IMAD R16, R16, R17, R12 ;  /* 0x0000001110107224 */ /* 0x024fc800078e020c */
[----:B---3--:R-:W-:-:S04]  /*8720*/  IMAD R15, R18, R15, R16 ;  /* 0x0000000f120f7224 */ /* 0x008fc800078e0210 */
[----:B------:R-:W-:-:S04]  /*8730*/  IMAD R11, R20, R11, R15 ;  /* 0x0000000b140b7224 */ /* 0x000fc800078e020f */
[----:B------:R-:W-:-:S04]  /*8740*/  IMAD R11, R57, R60, R11 ;  /* 0x0000003c390b7224 */ /* 0x000fc800078e020b */
[----:B------:R-:W-:-:S04]  /*8750*/  IMAD R11, R55, R58, R11 ;  /* 0x0000003a370b7224 */ /* 0x000fc800078e020b */
[----:B------:R-:W-:-:S04]  /*8760*/  IMAD R11, R53, R56, R11 ;  /* 0x00000038350b7224 */ /* 0x000fc800078e020b */
[----:B------:R-:W-:-:S04]  /*8770*/  IMAD R11, R47, R54, R11 ;  /* 0x000000362f0b7224 */ /* 0x000fc800078e020b */
[----:B----4-:R-:W-:-:S04]  /*8780*/  IMAD R11, R23, R52, R11 ;  /* 0x00000034170b7224 */ /* 0x010fc800078e020b */
[----:B------:R-:W-:-:S04]  /*8790*/  IMAD R11, R21, R46, R11 ;  /* 0x0000002e150b7224 */ /* 0x000fc800078e020b */
        /* <DEDUP_REMOVED lines=8> */
.L_x_975:
        /* <DEDUP_REMOVED lines=49> */
.L_x_978:
        /* <DEDUP_REMOVED lines=30> */
.L_x_979:
        /* <DEDUP_REMOVED lines=23> */
.L_x_977:
        /* <DEDUP_REMOVED lines=352> */
.L_x_981:
        /* <DEDUP_REMOVED lines=17> */
.L_x_983:
        /* <DEDUP_REMOVED lines=87> */
.L_x_982:
        /* <DEDUP_REMOVED lines=49> */
.L_x_985:
        /* <DEDUP_REMOVED lines=30> */
.L_x_986:
        /* <DEDUP_REMOVED lines=23> */
.L_x_984:
[----:B-----5:R0:W-:Y:S01]  /*b160*/  STG.E desc[UR6][R24.64], R12 ;  /* 0x0000000c18007986 */ /* 0x0201e2000c101906 */
[----:B------:R-:W-:-:S07]  /*b170*/  IADD3 R3, PT, PT, R3, 0x80, RZ ;  /* 0x0000008003037810 */ /* 0x000fce0007ffe0ff */
.L_x_973:
        /* <DEDUP_REMOVED lines=350> */
.L_x_988:
        /* <DEDUP_REMOVED lines=18> */
.L_x_990:
        /* <DEDUP_REMOVED lines=88> */
.L_x_989:
        /* <DEDUP_REMOVED lines=49> */
.L_x_992:
        /* <DEDUP_REMOVED lines=30> */
.L_x_993:
        /* <DEDUP_REMOVED lines=23> */
.L_x_991:
[----:B-----5:R0:W-:Y:S01]  /*d460*/  STG.E desc[UR6][R24.64], R12 ;  /* 0x0000000c18007986 */ /* 0x0201e2000c101906 */
[----:B------:R-:W-:-:S07]  /*d470*/  IADD3 R3, PT, PT, R3, 0x80, RZ ;  /* 0x0000008003037810 */ /* 0x000fce0007ffe0ff */
.L_x_980:
        /* <DEDUP_REMOVED lines=350> */
.L_x_995:
        /* <DEDUP_REMOVED lines=18> */
.L_x_997:
        /* <DEDUP_REMOVED lines=88> */
.L_x_996:
        /* <DEDUP_REMOVED lines=49> */
.L_x_999:
        /* <DEDUP_REMOVED lines=30> */
.L_x_1000:
        /* <DEDUP_REMOVED lines=23> */
.L_x_998:
[----:B-----5:R1:W-:Y:S01]  /*f760*/  STG.E desc[UR6][R24.64], R12 ;  /* 0x0000000c18007986 */ /* 0x0203e2000c101906 */
[----:B------:R-:W-:-:S07]  /*f770*/  IADD3 R3, PT, PT, R3, 0x80, RZ ;  /* 0x0000008003037810 */ /* 0x000fce0007ffe0ff */
.L_x_987:
        /* <DEDUP_REMOVED lines=350> */
.L_x_1002:
        /* <DEDUP_REMOVED lines=18> */
.L_x_1004:
        /* <DEDUP_REMOVED lines=88> */
.L_x_1003:
        /* <DEDUP_REMOVED lines=49> */
.L_x_1006:
        /* <DEDUP_REMOVED lines=30> */
.L_x_1007:
        /* <DEDUP_REMOVED lines=23> */
.L_x_1005:
[----:B-----5:R1:W-:Y:S01]  /*11a60*/  STG.E desc[UR6][R24.64], R12 ;  /* 0x0000000c18007986 */ /* 0x0203e2000c101906 */
[----:B------:R-:W-:-:S07]  /*11a70*/  IADD3 R3, PT, PT, R3, 0x80, RZ ;  /* 0x0000008003037810 */ /* 0x000fce0007ffe0ff */
.L_x_994:
        /* <DEDUP_REMOVED lines=351> */
.L_x_1009:
        /* <DEDUP_REMOVED lines=18> */
.L_x_1011:
        /* <DEDUP_REMOVED lines=88> */
.L_x_1010:
        /* <DEDUP_REMOVED lines=49> */
.L_x_1013:
        /* <DEDUP_REMOVED lines=30> */
.L_x_1014:
        /* <DEDUP_REMOVED lines=23> */
.L_x_1012:
[----:B-----5:R2:W-:Y:S01]  /*13d70*/  STG.E desc[UR6][R24.64], R12 ;  /* 0x0000000c18007986 */ /* 0x0205e2000c101906 */
[----:B------:R-:W-:-:S07]  /*13d80*/  IADD3 R3, PT, PT, R3, 0x80, RZ ;  /* 0x0000008003037810 */ /* 0x000fce0007ffe0ff */
.L_x_1001:
[----:B------:R-:W-:-:S13]  /*13d90*/  ISETP.GE.AND P0, PT, R3, UR4, PT ;  /* 0x0000000403007c0c */ /* 0x000fda000bf06270 */
[----:B------:R-:W-:Y:S05]  /*13da0*/  @P0 BREAK.RELIABLE B0 ;  /* 0x0000000000000942 */ /* 0x000fea0003800100 */
[----:B------:R-:W-:Y:S05]  /*13db0*/  @P0 BRA `(.L_x_1008) ;  /* 0x0000002000bc0947 */ /* 0x000fea0003800000 */
[----:B------:R-:W-:Y:S05]  /*13dc0*/  BSYNC.RELIABLE B0 ;  /* 0x0000000000007941 */ /* 0x000fea0003800100 */
.L_x_972:
        /* <DEDUP_REMOVED lines=348> */
.L_x_1015:
        /* <DEDUP_REMOVED lines=18> */
.L_x_1017:
        /* <DEDUP_REMOVED lines=88> */
.L_x_1016:
        /* <DEDUP_REMOVED lines=49> */
.L_x_1019:
        /* <DEDUP_REMOVED lines=30> */
.L_x_1020:
        /* <DEDUP_REMOVED lines=23> */
.L_x_1018:
[----:B-----5:R3:W-:Y:S01]  /*16090*/  STG.E desc[UR6][R24.64], R12 ;  /* 0x0000000c18007986 */ /* 0x0207e2000c101906 */
[----:B------:R-:W-:-:S07]  /*160a0*/  IADD3 R3, PT, PT, R3, 0x80, RZ ;  /* 0x0000008003037810 */ /* 0x000fce0007ffe0ff */
.L_x_1008:
[----:B------:R-:W-:Y:S05]  /*160b0*/  BSYNC.RECONVERGENT B1 ;  /* 0x0000000000017941 */ /* 0x000fea0003800200 */
.L_x_971:
        /* <DEDUP_REMOVED lines=10> */
[----:B------:R-:W1:Y:S04]  /*16160*/  LDCU UR4, c[0x0][0x4c0] ;  /* 0x00009800ff0477ac */ /* 0x000e680008000800 */
[----:B------:R-:W-:-:S04]  /*16170*/  SHF.R.U32.HI R9, RZ, UR5, R8 ;  /* 0x00000005ff097c19 */ /* 0x000fc80008011608 */
[----:B------:R-:W-:-:S05]  /*16180*/  IADD3 R10, PT, PT, -R9, RZ, RZ ;  /* 0x000000ff090a7210 */ /* 0x000fca0007ffe1ff */
[----:B-----5:R-:W-:-:S04]  /*16190*/  IMAD R3, R10, UR8, R3 ;  /* 0x000000080a037c24 */ /* 0x020fc8000f8e0203 */
[C---:B0-----:R-:W-:Y:S02]  /*161a0*/  IMAD R21, R3.reuse, UR10, RZ ;  /* 0x0000000a03157c24 */ /* 0x041fe4000f8e02ff */
[C---:B------:R-:W-:Y:S02]  /*161b0*/  IMAD R22, R3.reuse, UR11, RZ ;  /* 0x0000000b03167c24 */ /* 0x040fe4000f8e02ff */
[----:B-123--:R-:W-:Y:S01]  /*161c0*/  IMAD R24, R3, UR4, RZ ;  /* 0x0000000403187c24 */ /* 0x00efe2000f8e02ff */
        /* <DEDUP_REMOVED lines=334> */
.L_x_1021:
        /* <DEDUP_REMOVED lines=16> */
.L_x_1023:
        /* <DEDUP_REMOVED lines=87> */
.L_x_1022:
        /* <DEDUP_REMOVED lines=49> */
.L_x_1025:
        /* <DEDUP_REMOVED lines=30> */
.L_x_1026:
        /* <DEDUP_REMOVED lines=23> */
.L_x_1024:
[----:B-----5:R-:W-:Y:S01]  /*18380*/  STG.E desc[UR6][R20.64], R8 ;  /* 0x0000000814007986 */ /* 0x020fe2000c101906 */
[----:B------:R-:W-:Y:S05]  /*18390*/  EXIT ;  /* 0x000000000000794d */ /* 0x000fea0003800000 */
.L_x_1027:
        /* <DEDUP_REMOVED lines=14> */
.L_x_1249:


//--------------------- .text._ZN2at6native69_GLOBAL__N__64f4e359_31_FunctionOfAMatrixUtilsKernel_cu_b2145a98_316216_elemwise_kernelILi128ELi8EZNS1_43_compute_linear_combination_internal_kernelIaEEvRNS_14TensorIteratorEiiiEUliE_EEviT1_ --------------------------
	.section	.text._ZN2at6native69_GLOBAL__N__64f4e359_31_FunctionOfAMatrixUtilsKernel_cu_b2145a98_316216_elemwise_kernelILi128ELi8EZNS1_43_compute_linear_combination_internal_kernelIaEEvRNS_14TensorIteratorEiiiEUliE_EEviT1_,"ax",@progbits
	.align	128
.text._ZN2at6native69_GLOBAL__N__64f4e359_31_FunctionOfAMatrixUtilsKernel_cu_b2145a98_316216_elemwise_kernelILi128ELi8EZNS1_43_compute_linear_combination_internal_kernelIaEEvRNS_14TensorIteratorEiiiEUliE_EEviT1_:
        .type           _ZN2at6native69_GLOBAL__N__64f4e359_31_FunctionOfAMatrixUtilsKernel_cu_b2145a98_316216_elemwise_kernelILi128ELi8EZNS1_43_compute_linear_combination_internal_kernelIaEEvRNS_14TensorIteratorEiiiEUliE_EEviT1_,@function
        .size           _ZN2at6native69_GLOBAL__N__64f4e359_31_FunctionOfAMatrixUtilsKernel_cu_b2145a98_316216_elemwise_kernelILi128ELi8EZNS1_43_compute_linear_combination_internal_kernelIaEEvRNS_14TensorIteratorEiiiEUliE_EEviT1_,(.L_x_1250 - _ZN2at6native69_GLOBAL__N__64f4e359_31_FunctionOfAMatrixUtilsKernel_cu_b2145a98_316216_elemwise_kernelILi128ELi8EZNS1_43_compute_linear_combination_internal_kernelIaEEvRNS_14TensorIteratorEiiiEUliE_EEviT1_)
        .other          _ZN2at6native69_GLOBAL__N__64f4e359_31_FunctionOfAMatrixUtilsKernel_cu_b2145a98_316216_elemwise_kernelILi128ELi8EZNS1_43_compute_linear_combination_internal_kernelIaEEvRNS_14TensorIteratorEiiiEUliE_EEviT1_,@"STO_CUDA_ENTRY STV_DEFAULT"
_ZN2at6native69_GLOBAL__N__64f4e359_31_FunctionOfAMatrixUtilsKernel_cu_b2145a98_316216_elemwise_kernelILi128ELi8EZNS1_43_compute_linear_combination_internal_kernelIaEEvRNS_14TensorIteratorEiiiEUliE_EEviT1_:
        /* <DEDUP_REMOVED lines=40> */
.L_x_1033:
        /* <DEDUP_REMOVED lines=9> */
[----:B------:R-:W-:Y:S01]  /*0310*/  MOV R13, UR9 ;  /* 0x00000009000d7c02 */ /* 0x000fe20008000f00 */
[----:B------:R-:W-:-:S02]  /*0320*/  UIADD3.X UR7, UPT, UPT, UR38, UR7, URZ, UP1, !UPT ;  /* 0x0000000726077290 */ /* 0x000fc40008ffe4ff */
[----:B------:R-:W-:Y:S02]  /*0330*/  UIADD3.X UR9, UPT, UPT, UR37, UR9, URZ, UP0, !UPT ;  /* 0x0000000925097290 */ /* 0x000fe400087fe4ff */
[----:B------:R-:W2:Y:S04]  /*0340*/  LDG.E.U8 R8, desc[UR10][R12.64] ;  /* 0x0000000a0c087981 */ /* 0x000ea8000c1e1100 */
[----:B------:R-:W2:Y:S01]  /*0350*/  LDG.E.U8 R11, desc[UR10][R10.64] ;  /* 0x0000000a0a0b7981 */ /* 0x000ea2000c1e1100 */
[----:B------:R-:W-:Y:S01]  /*0360*/  IMAD.U32 R14, RZ, RZ, UR8 ;  /* 0x00000008ff0e7e24 */ /* 0x000fe2000f8e00ff */
[----:B------:R-:W-:Y:S01]  /*0370*/  MOV R16, UR6 ;  /* 0x0000000600107c02 */ /* 0x000fe20008000f00 */
[----:B------:R-:W-:Y:S01]  /*0380*/  IMAD.U32 R15, RZ, RZ, UR9 ;  /* 0x00000009ff0f7e24 */ /* 0x000fe2000f8e00ff */
[----:B------:R-:W-:Y:S01]  /*0390*/  UIADD3 UR8, UP0, UPT, UR8, UR39, URZ ;  /* 0x0000002708087290 */ /* 0x000fe2000ff1e0ff */
[----:B------:R-:W-:Y:S01]  /*03a0*/  IMAD.U32 R17, RZ, RZ, UR7 ;  /* 0x00000007ff117e24 */ /* 0x000fe2000f8e00ff */
[----:B------:R-:W-:-:S02]  /*03b0*/  UIADD3 UR6, UP1, UPT, UR6, UR40, URZ ;  /* 0x0000002806067290 */ /* 0x000fc4000ff3e0ff */
[----:B------:R-:W-:Y:S01]  /*03c0*/  UIADD3.X UR9, UPT, UPT, UR37, UR9, URZ, UP0, !UPT ;  /* 0x0000000925097290 */ /* 0x000fe200087fe4ff */
[----:B------:R-:W3:Y:S01]  /*03d0*/  LDG.E.U8 R9, desc[UR10][R14.64] ;  /* 0x0000000a0e097981 */ /* 0x000ee2000c1e1100 */
[----:B------:R-:W-:-:S03]  /*03e0*/  UIADD3.X UR7, UPT, UPT, UR38, UR7, URZ, UP1, !UPT ;  /* 0x0000000726077290 */ /* 0x000fc60008ffe4ff */
[----:B------:R1:W3:Y:S01]  /*03f0*/  LDG.E.U8 R12, desc[UR10][R16.64] ;  /* 0x0000000a100c7981 */ /* 0x0002e2000c1e1100 */
[----:B------:R-:W-:Y:S01]  /*0400*/  IMAD.U32 R20, RZ, RZ, UR8 ;  /* 0x00000008ff147e24 */ /* 0x000fe2000f8e00ff */
[----:B------:R-:W-:Y:S01]  /*0410*/  UIADD3 UR8, UP0, UPT, UR8, UR39, URZ ;  /* 0x0000002708087290 */ /* 0x000fe2000ff1e0ff */
[----:B------:R-:W-:Y:S01]  /*0420*/  IMAD.U32 R22, RZ, RZ, UR6 ;  /* 0x00000006ff167e24 */ /* 0x000fe2000f8e00ff */
[----:B------:R-:W-:Y:S01]  /*0430*/  MOV R23, UR7 ;  /* 0x0000000700177c02 */ /* 0x000fe20008000f00 */
[----:B------:R-:W-:Y:S01]  /*0440*/  IMAD.U32 R21, RZ, RZ, UR9 ;  /* 0x00000009ff157e24 */ /* 0x000fe2000f8e00ff */
[----:B------:R-:W-:Y:S02]  /*0450*/  UIADD3 UR6, UP1, UPT, UR6, UR40, URZ ;  /* 0x0000002806067290 */ /* 0x000fe4000ff3e0ff */
[----:B------:R-:W-:Y:S01]  /*0460*/  UIADD3.X UR9, UPT, UPT, UR37, UR9, URZ, UP0, !UPT ;  /* 0x0000000925097290 */ /* 0x000fe200087fe4ff */
[----:B------:R-:W4:Y:S01]  /*0470*/  LDG.E.U8 R15, desc[UR10][R22.64] ;  /* 0x0000000a160f7981 */ /* 0x000f22000c1e1100 */
[----:B------:R-:W-:-:S03]  /*0480*/  UIADD3.X UR7, UPT, UPT, UR38, UR7, URZ, UP1, !UPT ;  /* 0x0000000726077290 */ /* 0x000fc60008ffe4ff */
[----:B------:R0:W4:Y:S01]  /*0490*/  LDG.E.U8 R10, desc[UR10][R20.64] ;  /* 0x0000000a140a7981 */ /* 0x000122000c1e1100 */
[----:B-1----:R-:W-:Y:S01]  /*04a0*/  IMAD.U32 R16, RZ, RZ, UR8 ;  /* 0x00000008ff107e24 */ /* 0x002fe2000f8e00ff */
[----:B------:R-:W-:Y:S01]  /*04b0*/  UIADD3 UR8, UP0, UPT, UR8, UR39, URZ ;  /* 0x0000002708087290 */ /* 0x000fe2000ff1e0ff */
[----:B------:R-:W-:Y:S01]  /*04c0*/  IMAD.U32 R24, RZ, RZ, UR6 ;  /* 0x00000006ff187e24 */ /* 0x000fe2000f8e00ff */
[----:B------:R-:W-:Y:S01]  /*04d0*/  UIADD3 UR6, UP1, UPT, UR6, UR40, URZ ;  /* 0x0000002806067290 */ /* 0x000fe2000ff3e0ff */
[----:B------:R-:W-:Y:S02]  /*04e0*/  IMAD.U32 R17, RZ, RZ, UR9 ;  /* 0x00000009ff117e24 */ /* 0x000fe4000f8e00ff */
[----:B------:R-:W-:Y:S01]  /*04f0*/  IMAD.U32 R25, RZ, RZ, UR7 ;  /* 0x00000007ff197e24 */ /* 0x000fe2000f8e00ff */
[----:B------:R-:W-:Y:S02]  /*0500*/  UIADD3.X UR9, UPT, UPT, UR37, UR9, URZ, UP0, !UPT ;  /* 0x0000000925097290 */ /* 0x000fe400087fe4ff */
[----:B------:R-:W-:Y:S01]  /*0510*/  UIADD3.X UR7, UPT, UPT, UR38, UR7, URZ, UP1, !UPT ;  /* 0x0000000726077290 */ /* 0x000fe20008ffe4ff */
[----:B------:R-:W4:Y:S04]  /*0520*/  LDG.E.U8 R13, desc[UR10][R16.64] ;  /* 0x0000000a100d7981 */ /* 0x000f28000c1e1100 */
[----:B------:R1:W4:Y:S01]  /*0530*/  LDG.E.U8 R28, desc[UR10][R24.64] ;  /* 0x0000000a181c7981 */ /* 0x000322000c1e1100 */
[----:B0-----:R-:W-:Y:S01]  /*0540*/  MOV R20, UR8 ;  /* 0x0000000800147c02 */ /* 0x001fe20008000f00 */
[----:B------:R-:W-:Y:S01]  /*0550*/  IMAD.U32 R22, RZ, RZ, UR6 ;  /* 0x00000006ff167e24 */ /* 0x000fe2000f8e00ff */
[----:B------:R-:W-:Y:S01]  /*0560*/  UIADD3 UR8, UP0, UPT, UR8, UR39, URZ ;  /* 0x0000002708087290 */ /* 0x000fe2000ff1e0ff */
[----:B------:R-:W-:Y:S01]  /*0570*/  IMAD.U32 R21, RZ, RZ, UR9 ;  /* 0x00000009ff157e24 */ /* 0x000fe2000f8e00ff */
[----:B------:R-:W-:Y:S01]  /*0580*/  UIADD3 UR6, UP1, UPT, UR6, UR40, URZ ;  /* 0x0000002806067290 */ /* 0x000fe2000ff3e0ff */
[----:B------:R-:W-:Y:S01]  /*0590*/  IMAD.U32 R23, RZ, RZ, UR7 ;  /* 0x00000007ff177e24 */ /* 0x000fe2000f8e00ff */
[----:B------:R-:W-:-:S02]  /*05a0*/  UIADD3.X UR9, UPT, UPT, UR37, UR9, URZ, UP0, !UPT ;  /* 0x0000000925097290 */ /* 0x000fc400087fe4ff */
[----:B------:R-:W-:Y:S01]  /*05b0*/  UIADD3.X UR7, UPT, UPT, UR38, UR7, URZ, UP1, !UPT ;  /* 0x0000000726077290 */ /* 0x000fe20008ffe4ff */
[----:B------:R-:W4:Y:S01]  /*05c0*/  LDG.E.U8 R14, desc[UR10][R20.64] ;  /* 0x0000000a140e7981 */ /* 0x000f22000c1e1100 */
[----:B-1----:R-:W-:-:S03]  /*05d0*/  IMAD.U32 R24, RZ, RZ, UR6 ;  /* 0x00000006ff187e24 */ /* 0x002fc6000f8e00ff */
[----:B------:R0:W4:Y:S01]  /*05e0*/  LDG.E.U8 R27, desc[UR10][R22.64] ;  /* 0x0000000a161b7981 */ /* 0x000122000c1e1100 */
[----:B------:R-:W-:Y:S01]  /*05f0*/  IMAD.U32 R16, RZ, RZ, UR8 ;  /* 0x00000008ff107e24 */ /* 0x000fe2000f8e00ff */
[----:B------:R-:W-:Y:S01]  /*0600*/  UIADD3 UR6, UP1, UPT, UR6, UR40, URZ ;  /* 0x0000002806067290 */ /* 0x000fe2000ff3e0ff */
[----:B------:R-:W-:Y:S01]  /*0610*/  MOV R17, UR9 ;  /* 0x0000000900117c02 */ /* 0x000fe20008000f00 */
[----:B------:R-:W-:Y:S01]  /*0620*/  UIADD3 UR8, UP0, UPT, UR8, UR39, URZ ;  /* 0x0000002708087290 */ /* 0x000fe2000ff1e0ff */
[----:B------:R-:W-:Y:S01]  /*0630*/  IMAD.U32 R25, RZ, RZ, UR7 ;  /* 0x00000007ff197e24 */ /* 0x000fe2000f8e00ff */
[----:B------:R-:W-:Y:S02]  /*0640*/  UIADD3.X UR7, UPT, UPT, UR38, UR7, URZ, UP1, !UPT ;  /* 0x0000000726077290 */ /* 0x000fe40008ffe4ff */
[----:B------:R-:W-:Y:S01]  /*0650*/  UIADD3.X UR9, UPT, UPT, UR37, UR9, URZ, UP0, !UPT ;  /* 0x0000000925097290 */ /* 0x000fe200087fe4ff */
[----:B------:R1:W4:Y:S01]  /*0660*/  LDG.E.U8 R29, desc[UR10][R16.64] ;  /* 0x0000000a101d7981 */ /* 0x000322000c1e1100 */
[----:B0-----:R-:W-:-:S03]  /*0670*/  MOV R22, UR6 ;  /* 0x0000000600167c02 */ /* 0x001fc60008000f00 */
[----:B------:R0:W4:Y:S01]  /*0680*/  LDG.E.U8 R30, desc[UR10][R24.64] ;  /* 0x0000000a181e7981 */ /* 0x000122000c1e1100 */
[----:B------:R-:W-:Y:S01]  /*0690*/  IMAD.U32 R20, RZ, RZ, UR8 ;  /* 0x00000008ff147e24 */ /* 0x000fe2000f8e00ff */
[----:B------:R-:W-:Y:S01]  /*06a0*/  UIADD3 UR6, UP1, UPT, UR6, UR40, URZ ;  /* 0x0000002806067290 */ /* 0x000fe2000ff3e0ff */
[----:B------:R-:W-:Y:S01]  /*06b0*/  IMAD.U32 R23, RZ, RZ, UR7 ;  /* 0x00000007ff177e24 */ /* 0x000fe2000f8e00ff */
[----:B------:R-:W-:Y:S01]  /*06c0*/  UIADD3 UR8, UP0, UPT, UR8, UR39, URZ ;  /* 0x0000002708087290 */ /* 0x000fe2000ff1e0ff */
[----:B------:R-:W-:Y:S01]  /*06d0*/  IMAD.U32 R21, RZ, RZ, UR9 ;  /* 0x00000009ff157e24 */ /* 0x000fe2000f8e00ff */
[----:B------:R-:W-:Y:S02]  /*06e0*/  UIADD3.X UR7, UPT, UPT, UR38, UR7, URZ, UP1, !UPT ;  /* 0x0000000726077290 */ /* 0x000fe40008ffe4ff */
[----:B------:R-:W-:Y:S01]  /*06f0*/  UIADD3.X UR9, UPT, UPT, UR37, UR9, URZ, UP0, !UPT ;  /* 0x0000000925097290 */ /* 0x000fe200087fe4ff */
[----:B------:R-:W4:Y:S04]  /*0700*/  LDG.E.U8 R23, desc[UR10][R22.64] ;  /* 0x0000000a16177981 */ /* 0x000f28000c1e1100 */
[----:B------:R-:W4:Y:S01]  /*0710*/  LDG.E.U8 R20, desc[UR10][R20.64] ;  /* 0x0000000a14147981 */ /* 0x000f22000c1e1100 */
[----:B-1----:R-:W-:Y:S01]  /*0720*/  IMAD.U32 R16, RZ, RZ, UR8 ;  /* 0x00000008ff107e24 */ /* 0x002fe2000f8e00ff */
[----:B0-----:R-:W-:Y:S01]  /*0730*/  MOV R25, UR7 ;  /* 0x0000000700197c02 */ /* 0x001fe20008000f00 */
[----:B------:R-:W-:-:S02]  /*0740*/  IMAD.U32 R17, RZ, RZ, UR9 ;  /* 0x00000009ff117e24 */ /* 0x000fc4000f8e00ff */
[----:B------:R-:W-:-:S03]  /*0750*/  IMAD.U32 R24, RZ, RZ, UR6 ;  /* 0x00000006ff187e24 */ /* 0x000fc6000f8e00ff */
[----:B------:R-:W4:Y:S04]  /*0760*/  LDG.E.U8 R16, desc[UR10][R16.64] ;  /* 0x0000000a10107981 */ /* 0x000f28000c1e1100 */
[----:B------:R-:W4:Y:S01]  /*0770*/  LDG.E.U8 R25, desc[UR10][R24.64] ;  /* 0x0000000a18197981 */ /* 0x000f22000c1e1100 */
[----:B-----5:R-:W-:Y:S01]  /*0780*/  PRMT R7, R7, 0x9910, RZ ;  /* 0x0000991007077816 */ /* 0x020fe200000000ff */
[----:B------:R-:W-:-:S05]  /*0790*/  VIADD R26, R26, 0x8 ;  /* 0x000000081a1a7836 */ /* 0x000fca0000000000 */
[----:B------:R-:W-:Y:S01]  /*07a0*/  ISETP.NE.AND P0, PT, R26, RZ, PT ;  /* 0x000000ff1a00720c */ /* 0x000fe20003f05270 */
[----:B------:R-:W-:Y:S02]  /*07b0*/  ULEA UR5, UR40, UR5, 0x3 ;  /* 0x0000000528057291 */ /* 0x000fe4000f8e18ff */
[----:B------:R-:W-:Y:S01]  /*07c0*/  ULEA UR4, UR39, UR4, 0x3 ;  /* 0x0000000427047291 */ /* 0x000fe2000f8e18ff */
[----:B--2---:R-:W-:-:S05]  /*07d0*/  IMAD R7, R8, R11, R7 ;  /* 0x0000000b08077224 */ /* 0x004fca00078e0207 */
[----:B------:R-:W-:-:S05]  /*07e0*/  PRMT R7, R7, 0x9910, RZ ;  /* 0x0000991007077816 */ /* 0x000fca00000000ff */
[----:B---3--:R-:W-:-:S05]  /*07f0*/  IMAD R7, R9, R12, R7 ;  /* 0x0000000c09077224 */ /* 0x008fca00078e0207 */
[----:B------:R-:W-:-:S05]  /*0800*/  PRMT R7, R7, 0x9910, RZ ;  /* 0x0000991007077816 */ /* 0x000fca00000000ff */
[----:B----4-:R-:W-:-:S05]  /*0810*/  IMAD R7, R10, R15, R7 ;  /* 0x0000000f0a077224 */ /* 0x010fca00078e0207 */
[----:B------:R-:W-:-:S05]  /*0820*/  PRMT R7, R7, 0x9910, RZ ;  /* 0x0000991007077816 */ /* 0x000fca00000000ff */
[----:B------:R-:W-:-:S05]  /*0830*/  IMAD R7, R13, R28, R7 ;  /* 0x0000001c0d077224 */ /* 0x000fca00078e0207 */
[----:B------:R-:W-:-:S05]  /*0840*/  PRMT R7, R7, 0x9910, RZ ;  /* 0x0000991007077816 */ /* 0x000fca00000000ff */
[----:B------:R-:W-:-:S05]  /*0850*/  IMAD R7, R14, R27, R7 ;  /* 0x0000001b0e077224 */ /* 0x000fca00078e0207 */
[----:B------:R-:W-:-:S05]  /*0860*/  PRMT R7, R7, 0x9910, RZ ;  /* 0x0000991007077816 */ /* 0x000fca00000000ff */
[----:B------:R-:W-:-:S05]  /*0870*/  IMAD R7, R29, R30, R7 ;  /* 0x0000001e1d077224 */ /* 0x000fca00078e0207 */
[----:B------:R-:W-:-:S05]  /*0880*/  PRMT R7, R7, 0x9910, RZ ;  /* 0x0000991007077816 */ /* 0x000fca00000000ff */
[----:B------:R-:W-:-:S05]  /*0890*/  IMAD R7, R20, R23, R7 ;  /* 0x0000001714077224 */ /* 0x000fca00078e0207 */
[----:B------:R-:W-:-:S05]  /*08a0*/  PRMT R7, R7, 0x9910, RZ ;  /* 0x0000991007077816 */ /* 0x000fca00000000ff */
[----:B------:R-:W-:Y:S01]  /*08b0*/  IMAD R7, R16, R25, R7 ;  /* 0x0000001910077224 */ /* 0x000fe200078e0207 */
[----:B------:R-:W-:Y:S06]  /*08c0*/  @P0 BRA `(.L_x_1033) ;  /* 0xfffffff8006c0947 */ /* 0x000fec000383ffff */
.L_x_1032:
        /* <DEDUP_REMOVED lines=11> */
[----:B-1----:R-:W-:-:S04]  /*0980*/  IADD3 R8, P1, PT, R9, R12, RZ ;  /* 0x0000000c09087210 */ /* 0x002fc80007f3e0ff */
[----:B------:R-:W-:Y:S02]  /*0990*/  LEA.HI.X.SX32 R9, R9, R13, 0x1, P1 ;  /* 0x0000000d09097211 */ /* 0x000fe400008f0eff */
[C---:B----4-:R-:W-:Y:S01]  /*09a0*/  IADD3 R10, P2, PT, R11.reuse, R14, RZ ;  /* 0x0000000e0b0a7210 */ /* 0x050fe20007f5e0ff */
[----:B------:R-:W-:Y:S02]  /*09b0*/  USHF.R.S32.HI UR7, URZ, 0x1f, UR5 ;  /* 0x0000001fff077899 */ /* 0x000fe40008011405 */
[----:B------:R-:W2:Y:S01]  /*09c0*/  LDG.E.U8 R22, desc[UR10][R8.64] ;  /* 0x0000000a08167981 */ /* 0x000ea2000c1e1100 */
[----:B------:R-:W-:Y:S02]  /*09d0*/  LEA.HI.X.SX32 R11, R11, R15, 0x1, P2 ;  /* 0x0000000f0b0b7211 */ /* 0x000fe400010f0eff */
[----:B------:R-:W-:Y:S02]  /*09e0*/  IADD3 R12, P1, PT, R8, UR4, RZ ;  /* 0x00000004080c7c10 */ /* 0x000fe4000ff3e0ff */
[----:B------:R-:W-:Y:S01]  /*09f0*/  IADD3 R14, P2, PT, R10, UR5, RZ ;  /* 0x000000050a0e7c10 */ /* 0x000fe2000ff5e0ff */
[----:B------:R1:W2:Y:S01]  /*0a00*/  LDG.E.U8 R23, desc[UR10][R10.64] ;  /* 0x0000000a0a177981 */ /* 0x0002a2000c1e1100 */
[----:B------:R-:W-:-:S02]  /*0a10*/  IADD3.X R13, PT, PT, R9, UR6, RZ, P1, !PT ;  /* 0x00000006090d7c10 */ /* 0x000fc40008ffe4ff */
[----:B------:R-:W-:Y:S02]  /*0a20*/  IADD3.X R15, PT, PT, R11, UR7, RZ, P2, !PT ;  /* 0x000000070b0f7c10 */ /* 0x000fe400097fe4ff */
[----:B------:R-:W-:Y:S01]  /*0a30*/  IADD3 R16, P1, PT, R12, UR4, RZ ;  /* 0x000000040c107c10 */ /* 0x000fe2000ff3e0ff */
[----:B------:R-:W3:Y:S01]  /*0a40*/  LDG.E.U8 R24, desc[UR10][R12.64] ;  /* 0x0000000a0c187981 */ /* 0x000ee2000c1e1100 */
[----:B------:R-:W-:-:S03]  /*0a50*/  IADD3 R20, P2, PT, R14, UR5, RZ ;  /* 0x000000050e147c10 */ /* 0x000fc6000ff5e0ff */
[----:B------:R-:W3:Y:S01]  /*0a60*/  LDG.E.U8 R25, desc[UR10][R14.64] ;  /* 0x0000000a0e197981 */ /* 0x000ee2000c1e1100 */
[----:B------:R-:W-:Y:S02]  /*0a70*/  IADD3.X R17, PT, PT, R13, UR6, RZ, P1, !PT ;  /* 0x000000060d117c10 */ /* 0x000fe40008ffe4ff */
[----:B------:R-:W-:Y:S02]  /*0a80*/  IADD3.X R21, PT, PT, R15, UR7, RZ, P2, !PT ;  /* 0x000000070f157c10 */ /* 0x000fe400097fe4ff */
[----:B-1----:R-:W-:Y:S01]  /*0a90*/  IADD3 R10, P2, PT, R20, UR5, RZ ;  /* 0x00000005140a7c10 */ /* 0x002fe2000ff5e0ff */
[----:B------:R-:W4:Y:S01]  /*0aa0*/  LDG.E.U8 R26, desc[UR10][R16.64] ;  /* 0x0000000a101a7981 */ /* 0x000f22000c1e1100 */
[----:B------:R-:W-:-:S03]  /*0ab0*/  IADD3 R8, P1, PT, R16, UR4, RZ ;  /* 0x0000000410087c10 */ /* 0x000fc6000ff3e0ff */
[----:B------:R-:W4:Y:S01]  /*0ac0*/  LDG.E.U8 R27, desc[UR10][R20.64] ;  /* 0x0000000a141b7981 */ /* 0x000f22000c1e1100 */
[----:B------:R-:W-:Y:S02]  /*0ad0*/  IADD3.X R11, PT, PT, R21, UR7, RZ, P2, !PT ;  /* 0x00000007150b7c10 */ /* 0x000fe400097fe4ff */
[----:B------:R-:W-:-:S04]  /*0ae0*/  IADD3.X R9, PT, PT, R17, UR6, RZ, P1, !PT ;  /* 0x0000000611097c10 */ /* 0x000fc80008ffe4ff */
[----:B------:R-:W4:Y:S04]  /*0af0*/  LDG.E.U8 R11, desc[UR10][R10.64] ;  /* 0x0000000a0a0b7981 */ /* 0x000f28000c1e1100 */
[----:B------:R-:W4:Y:S01]  /*0b00*/  LDG.E.U8 R8, desc[UR10][R8.64] ;  /* 0x0000000a08087981 */ /* 0x000f22000c1e1100 */
[----:B-----5:R-:W-:Y:S01]  /*0b10*/  PRMT R7, R7, 0x9910, RZ ;  /* 0x0000991007077816 */ /* 0x020fe200000000ff */
[----:B------:R-:W-:-:S04]  /*0b20*/  VIADD R6, R6, 0x4 ;  /* 0x0000000406067836 */ /* 0x000fc80000000000 */
[----:B--2---:R-:W-:-:S05]  /*0b30*/  IMAD R7, R22, R23, R7 ;  /* 0x0000001716077224 */ /* 0x004fca00078e0207 */
[----:B------:R-:W-:-:S05]  /*0b40*/  PRMT R7, R7, 0x9910, RZ ;  /* 0x0000991007077816 */ /* 0x000fca00000000ff */
[----:B---3--:R-:W-:-:S05]  /*0b50*/  IMAD R7, R24, R25, R7 ;  /* 0x0000001918077224 */ /* 0x008fca00078e0207 */
[----:B------:R-:W-:-:S05]  /*0b60*/  PRMT R7, R7, 0x9910, RZ ;  /* 0x0000991007077816 */ /* 0x000fca00000000ff */
[----:B----4-:R-:W-:-:S05]  /*0b70*/  IMAD R7, R26, R27, R7 ;  /* 0x0000001b1a077224 */ /* 0x010fca00078e0207 */
[----:B------:R-:W-:-:S05]  /*0b80*/  PRMT R7, R7, 0x9910, RZ ;  /* 0x0000991007077816 */ /* 0x000fca00000000ff */
[----:B------:R-:W-:-:S07]  /*0b90*/  IMAD R7, R8, R11, R7 ;  /* 0x0000000b08077224 */ /* 0x000fce00078e0207 */
.L_x_1035:
        /* <DEDUP_REMOVED lines=13> */
[----:B----4-:R-:W-:-:S03]  /*0c70*/  IADD3 R10, P2, PT, R12, R16, RZ ;  /* 0x000000100c0a7210 */ /* 0x010fc60007f5e0ff */
[----:B------:R-:W2:Y:S01]  /*0c80*/  LDG.E.U8 R16, desc[UR10][R8.64] ;  /* 0x0000000a08107981 */ /* 0x000ea2000c1e1100 */
[----:B------:R-:W-:Y:S02]  /*0c90*/  LEA.HI.X.SX32 R11, R12, R17, 0x1, P2 ;  /* 0x000000110c0b7211 */ /* 0x000fe400010f0eff */
[----:B------:R-:W-:Y:S02]  /*0ca0*/  IADD3 R14, P2, PT, R10, R15, RZ ;  /* 0x0000000f0a0e7210 */ /* 0x000fe40007f5e0ff */
[----:B------:R-:W-:Y:S01]  /*0cb0*/  IADD3 R12, P1, PT, R8, R13, RZ ;  /* 0x0000000d080c7210 */ /* 0x000fe20007f3e0ff */
[----:B------:R-:W2:Y:S01]  /*0cc0*/  LDG.E.U8 R17, desc[UR10][R10.64] ;  /* 0x0000000a0a117981 */ /* 0x000ea2000c1e1100 */
[----:B------:R-:W-:Y:S02]  /*0cd0*/  LEA.HI.X.SX32 R15, R15, R11, 0x1, P2 ;  /* 0x0000000b0f0f7211 */ /* 0x000fe400010f0eff */
[----:B------:R-:W-:-:S04]  /*0ce0*/  LEA.HI.X.SX32 R13, R13, R9, 0x1, P1 ;  /* 0x000000090d0d7211 */ /* 0x000fc800008f0eff */
[----:B------:R-:W3:Y:S04]  /*0cf0*/  LDG.E.U8 R15, desc[UR10][R14.64] ;  /* 0x0000000a0e0f7981 */ /* 0x000ee8000c1e1100 */
[----:B------:R-:W3:Y:S01]  /*0d00*/  LDG.E.U8 R12, desc[UR10][R12.64] ;  /* 0x0000000a0c0c7981 */ /* 0x000ee2000c1e1100 */
[----:B-----5:R-:W-:Y:S01]  /*0d10*/  PRMT R7, R7, 0x9910, RZ ;  /* 0x0000991007077816 */ /* 0x020fe200000000ff */
[----:B------:R-:W-:-:S04]  /*0d20*/  VIADD R6, R6, 0x2 ;  /* 0x0000000206067836 */ /* 0x000fc80000000000 */
[----:B--2---:R-:W-:-:S05]  /*0d30*/  IMAD R7, R16, R17, R7 ;  /* 0x0000001110077224 */ /* 0x004fca00078e0207 */
[----:B------:R-:W-:-:S05]  /*0d40*/  PRMT R7, R7, 0x9910, RZ ;  /* 0x0000991007077816 */ /* 0x000fca00000000ff */
[----:B---3--:R-:W-:-:S07]  /*0d50*/  IMAD R7, R12, R15, R7 ;  /* 0x0000000f0c077224 */ /* 0x008fce00078e0207 */
.L_x_1036:
        /* <DEDUP_REMOVED lines=10> */
[----:B------:R-:W2:Y:S01]  /*0e00*/  LDG.E.U8 R8, desc[UR10][R8.64] ;  /* 0x0000000a08087981 */ /* 0x000ea2000c1e1100 */
[----:B------:R-:W-:-:S06]  /*0e10*/  LEA.HI.X.SX32 R11, R6, R13, 0x1, P1 ;  /* 0x0000000d060b7211 */ /* 0x000fcc00008f0eff */
[----:B------:R-:W2:Y:S01]  /*0e20*/  LDG.E.U8 R11, desc[UR10][R10.64] ;  /* 0x0000000a0a0b7981 */ /* 0x000ea2000c1e1100 */
[----:B-----5:R-:W-:-:S05]  /*0e30*/  PRMT R7, R7, 0x9910, RZ ;  /* 0x0000991007077816 */ /* 0x020fca00000000ff */
[----:B--2---:R-:W-:-:S07]  /*0e40*/  IMAD R7, R8, R11, R7 ;  /* 0x0000000b08077224 */ /* 0x004fce00078e0207 */
.L_x_1034:
[----:B-----5:R1:W-:Y:S01]  /*0e50*/  STG.E.U8 desc[UR10][R4.64], R7 ;  /* 0x0000000704007986 */ /* 0x0203e2000c10110a */
[----:B------:R-:W-:-:S05]  /*0e60*/  VIADD R3, R3, 0x80 ;  /* 0x0000008003037836 */ /* 0x000fca0000000000 */
[----:B------:R-:W-:-:S13]  /*0e70*/  ISETP.GE.AND P0, PT, R3, UR36, PT ;  /* 0x0000002403007c0c */ /* 0x000fda000bf06270 */
[----:B-1----:R-:W-:Y:S05]  /*0e80*/  @P0 BRA `(.L_x_1037) ;  /* 0x0000001400fc0947 */ /* 0x002fea0003800000 */
[----:B------:R-:W1:Y:S02]  /*0e90*/  LDC.64 R4, c[0x0][0x5e8] ;  /* 0x00017a00ff047b82 */ /* 0x000e640000000a00 */
[----:B-1----:R1:W5:Y:S01]  /*0ea0*/  LDG.E.U8 R7, desc[UR10][R4.64] ;  /* 0x0000000a04077981 */ /* 0x002362000c1e1100 */
[----:B------:R-:W-:Y:S01]  /*0eb0*/  ISETP.GE.U32.AND P0, PT, R0, 0x8, PT ;  /* 0x000000080000780c */ /* 0x000fe20003f06070 */
[----:B------:R-:W-:Y:S01]  /*0ec0*/  HFMA2 R6, -RZ, RZ, 0, 0 ;  /* 0x00000000ff067431 */ /* 0x000fe200000001ff */
        /* <DEDUP_REMOVED lines=11> */
.L_x_1039:
[----:B---3--:R-:W-:Y:S02]  /*0f80*/  UIADD3 UR6, UP1, UPT, UR5, UR34, URZ ;  /* 0x0000002205067290 */ /* 0x008fe4000ff3e0ff */
[----:B------:R-:W-:Y:S02]  /*0f90*/  UIADD3 UR8, UP0, UPT, UR4, UR32, URZ ;  /* 0x0000002004087290 */ /* 0x000fe4000ff1e0ff */
[----:B------:R-:W-:Y:S02]  /*0fa0*/  ULEA.HI.X.SX32 UR7, UR5, UR35, 0x1, UP1 ;  /* 0x0000002305077291 */ /* 0x000fe400088f0eff */
[----:B------:R-:W-:Y:S01]  /*0fb0*/  ULEA.HI.X.SX32 UR9, UR4, UR33, 0x1, UP0 ;  /* 0x0000002104097291 */ /* 0x000fe200080f0eff */
[----:B------:R-:W-:Y:S01]  /*0fc0*/  IMAD.U32 R10, RZ, RZ, UR6 ;  /* 0x00000006ff0a7e24 */ /* 0x000fe2000f8e00ff */
[----:B------:R-:W-:Y:S01]  /*0fd0*/  UIADD3 UR6, UP1, UPT, UR6, UR39, URZ ;  /* 0x0000002706067290 */ /* 0x000fe2000ff3e0ff */
[----:B------:R-:W-:Y:S01]  /*0fe0*/  IMAD.U32 R12, RZ, RZ, UR8 ;  /* 0x00000008ff0c7e24 */ /* 0x000fe2000f8e00ff */
[----:B------:R-:W-:Y:S01]  /*0ff0*/  MOV R11, UR7 ;  /* 0x00000007000b7c02 */ /* 0x000fe20008000f00 */
[----:B------:R-:W-:Y:S01]  /*1000*/  UIADD3 UR8, UP0, UPT, UR8, UR37, URZ ;  /* 0x0000002508087290 */ /* 0x000fe2000ff1e0ff */
[----:B------:R-:W-:Y:S01]  /*1010*/  IMAD.U32 R13, RZ, RZ, UR9 ;  /* 0x00000009ff0d7e24 */ /* 0x000fe2000f8e00ff */
[----:B------:R-:W-:-:S02]  /*1020*/  UIADD3.X UR7, UPT, UPT, UR40, UR7, URZ, UP1, !UPT ;  /* 0x0000000728077290 */ /* 0x000fc40008ffe4ff */
[----:B------:R-:W-:Y:S01]  /*1030*/  UIADD3.X UR9, UPT, UPT, UR38, UR9, URZ, UP0, !UPT ;  /* 0x0000000926097290 */ /* 0x000fe200087fe4ff */
[----:B------:R-:W2:Y:S04]  /*1040*/  LDG.E.U8 R11, desc[UR10][R10.64] ;  /* 0x0000000a0a0b7981 */ /* 0x000ea8000c1e1100 */
[----:B------:R-:W2:Y:S01]  /*1050*/  LDG.E.U8 R8, desc[UR10][R12.64] ;  /* 0x0000000a0c087981 */ /* 0x000ea2000c1e1100 */
[----:B------:R-:W-:Y:S01]  /*1060*/  IMAD.U32 R14, RZ, RZ, UR8 ;  /* 0x00000008ff0e7e24 */ /* 0x000fe2000f8e00ff */
[----:B------:R-:W-:Y:S01]  /*1070*/  UIADD3 UR8, UP0, UPT, UR8, UR37, URZ ;  /* 0x0000002508087290 */ /* 0x000fe2000ff1e0ff */
[----:B------:R-:W-:Y:S01]  /*1080*/  IMAD.U32 R16, RZ, RZ, UR6 ;  /* 0x00000006ff107e24 */ /* 0x000fe2000f8e00ff */
[----:B------:R-:W-:Y:S01]  /*1090*/  UIADD3 UR6, UP1, UPT, UR6, UR39, URZ ;  /* 0x0000002706067290 */ /* 0x000fe2000ff3e0ff */
[----:B------:R-:W-:-:S02]  /*10a0*/  IMAD.U32 R15, RZ, RZ, UR9 ;  /* 0x00000009ff0f7e24 */ /* 0x000fc4000f8e00ff */
[----:B------:R-:W-:Y:S01]  /*10b0*/  IMAD.U32 R17, RZ, RZ, UR7 ;  /* 0x00000007ff117e24 */ /* 0x000fe2000f8e00ff */
[----:B------:R-:W-:Y:S02]  /*10c0*/  UIADD3.X UR9, UPT, UPT, UR38, UR9, URZ, UP0, !UPT ;  /* 0x0000000926097290 */ /* 0x000fe400087fe4ff */
[----:B------:R-:W-:Y:S01]  /*10d0*/  UIADD3.X UR7, UPT, UPT, UR40, UR7, URZ, UP1, !UPT ;  /* 0x0000000728077290 */ /* 0x000fe20008ffe4ff */
[----:B------:R-:W3:Y:S04]  /*10e0*/  LDG.E.U8 R9, desc[UR10][R14.64] ;  /* 0x0000000a0e097981 */ /* 0x000ee8000c1e1100 */
[----:B------:R1:W3:Y:S01]  /*10f0*/  LDG.E.U8 R12, desc[UR10][R16.64] ;  /* 0x0000000a100c7981 */ /* 0x0002e2000c1e1100 */
[----:B------:R-:W-:Y:S01]  /*1100*/  MOV R20, UR8 ;  /* 0x0000000800147c02 */ /* 0x000fe20008000f00 */
[----:B------:R-:W-:Y:S01]  /*1110*/  IMAD.U32 R22, RZ, RZ, UR6 ;  /* 0x00000006ff167e24 */ /* 0x000fe2000f8e00ff */
[----:B------:R-:W-:Y:S01]  /*1120*/  UIADD3 UR8, UP0, UPT, UR8, UR37, URZ ;  /* 0x0000002508087290 */ /* 0x000fe2000ff1e0ff */
[----:B------:R-:W-:Y:S01]  /*1130*/  IMAD.U32 R21, RZ, RZ, UR9 ;  /* 0x00000009ff157e24 */ /* 0x000fe2000f8e00ff */
[----:B------:R-:W-:Y:S01]  /*1140*/  UIADD3 UR6, UP1, UPT, UR6, UR39, URZ ;  /* 0x0000002706067290 */ /* 0x000fe2000ff3e0ff */
[----:B------:R-:W-:Y:S01]  /*1150*/  IMAD.U32 R23, RZ, RZ, UR7 ;  /* 0x00000007ff177e24 */ /* 0x000fe2000f8e00ff */
[----:B------:R-:W-:-:S02]  /*1160*/  UIADD3.X UR9, UPT, UPT, UR38, UR9, URZ, UP0, !UPT ;  /* 0x0000000926097290 */ /* 0x000fc400087fe4ff */
[----:B------:R-:W-:Y:S01]  /*1170*/  UIADD3.X UR7, UPT, UPT, UR40, UR7, URZ, UP1, !UPT ;  /* 0x0000000728077290 */ /* 0x000fe20008ffe4ff */
[----:B------:R4:W3:Y:S04]  /*1180*/  LDG.E.U8 R10, desc[UR10][R20.64] ;  /* 0x0000000a140a7981 */ /* 0x0008e8000c1e1100 */
[----:B------:R0:W3:Y:S01]  /*1190*/  LDG.E.U8 R15, desc[UR10][R22.64] ;  /* 0x0000000a160f7981 */ /* 0x0000e2000c1e1100 */
[----:B-1----:R-:W-:Y:S01]  /*11a0*/  IMAD.U32 R16, RZ, RZ, UR8 ;  /* 0x00000008ff107e24 */ /* 0x002fe2000f8e00ff */
[----:B------:R-:W-:Y:S01]  /*11b0*/  MOV R17, UR9 ;  /* 0x0000000900117c02 */ /* 0x000fe20008000f00 */
[----:B------:R-:W-:Y:S01]  /*11c0*/  IMAD.U32 R24, RZ, RZ, UR6 ;  /* 0x00000006ff187e24 */ /* 0x000fe2000f8e00ff */
[----:B------:R-:W-:Y:S01]  /*11d0*/  UIADD3 UR8, UP0, UPT, UR8, UR37, URZ ;  /* 0x0000002508087290 */ /* 0x000fe2000ff1e0ff */
[----:B------:R-:W-:Y:S01]  /*11e0*/  IMAD.U32 R25, RZ, RZ, UR7 ;  /* 0x00000007ff197e24 */ /* 0x000fe2000f8e00ff */
[----:B------:R-:W-:Y:S01]  /*11f0*/  UIADD3 UR6, UP1, UPT, UR6, UR39, URZ ;  /* 0x0000002706067290 */ /* 0x000fe2000ff3e0ff */
[----:B------:R-:W3:Y:S01]  /*1200*/  LDG.E.U8 R13, desc[UR10][R16.64] ;  /* 0x0000000a100d7981 */ /* 0x000ee2000c1e1100 */
[----:B------:R-:W-:-:S02]  /*1210*/  UIADD3.X UR9, UPT, UPT, UR38, UR9, URZ, UP0, !UPT ;  /* 0x0000000926097290 */ /* 0x000fc400087fe4ff */
[----:B------:R-:W-:Y:S01]  /*1220*/  UIADD3.X UR7, UPT, UPT, UR40, UR7, URZ, UP1, !UPT ;  /* 0x0000000728077290 */ /* 0x000fe20008ffe4ff */
[----:B------:R1:W3:Y:S01]  /*1230*/  LDG.E.U8 R28, desc[UR10][R24.64] ;  /* 0x0000000a181c7981 */ /* 0x0002e2000c1e1100 */
[----:B----4-:R-:W-:Y:S01]  /*1240*/  IMAD.U32 R20, RZ, RZ, UR8 ;  /* 0x00000008ff147e24 */ /* 0x010fe2000f8e00ff */
[----:B0-----:R-:W-:Y:S01]  /*1250*/  MOV R22, UR6 ;  /* 0x0000000600167c02 */ /* 0x001fe20008000f00 */
[----:B------:R-:W-:Y:S01]  /*1260*/  IMAD.U32 R21, RZ, RZ, UR9 ;  /* 0x00000009ff157e24 */ /* 0x000fe2000f8e00ff */
[----:B------:R-:W-:Y:S01]  /*1270*/  UIADD3 UR8, UP0, UPT, UR8, UR37, URZ ;  /* 0x0000002508087290 */ /* 0x000fe2000ff1e0ff */
        /* <DEDUP_REMOVED lines=10> */
[----:B------:R-:W-:Y:S01]  /*1320*/  IMAD.U32 R17, RZ, RZ, UR9 ;  /* 0x00000009ff117e24 */ /* 0x000fe2000f8e00ff */
[----:B------:R-:W-:Y:S01]  /*1330*/  MOV R25, UR7 ;  /* 0x0000000700197c02 */ /* 0x000fe20008000f00 */
[----:B------:R-:W-:Y:S02]  /*1340*/  UIADD3.X UR7, UPT, UPT, UR40, UR7, URZ, UP1, !UPT ;  /* 0x0000000728077290 */ /* 0x000fe40008ffe4ff */
[----:B------:R-:W-:Y:S01]  /*1350*/  UIADD3.X UR9, UPT, UPT, UR38, UR9, URZ, UP0, !UPT ;  /* 0x0000000926097290 */ /* 0x000fe200087fe4ff */
[----:B------:R1:W4:Y:S01]  /*1360*/  LDG.E.U8 R29, desc[UR10][R16.64] ;  /* 0x0000000a101d7981 */ /* 0x000322000c1e1100 */
[----:B0-----:R-:W-:-:S03]  /*1370*/  IMAD.U32 R22, RZ, RZ, UR6 ;  /* 0x00000006ff167e24 */ /* 0x001fc6000f8e00ff */
        /* <DEDUP_REMOVED lines=10> */
[----:B-1----:R-:W-:Y:S01]  /*1420*/  MOV R16, UR8 ;  /* 0x0000000800107c02 */ /* 0x002fe20008000f00 */
[----:B0-----:R-:W-:-:S02]  /*1430*/  IMAD.U32 R25, RZ, RZ, UR7 ;  /* 0x00000007ff197e24 */ /* 0x001fc4000f8e00ff */
[----:B------:R-:W-:Y:S02]  /*1440*/  IMAD.U32 R17, RZ, RZ, UR9 ;  /* 0x00000009ff117e24 */ /* 0x000fe4000f8e00ff */
        /* <DEDUP_REMOVED lines=12> */
[----:B------:R-:W-:-:S05]  /*1510*/  IMAD R7, R10, R15, R7 ;  /* 0x0000000f0a077224 */ /* 0x000fca00078e0207 */
[----:B------:R-:W-:-:S05]  /*1520*/  PRMT R7, R7, 0x9910, RZ ;  /* 0x0000991007077816 */ /* 0x000fca00000000ff */
[----:B------:R-:W-:-:S05]  /*1530*/  IMAD R7, R13, R28, R7 ;  /* 0x0000001c0d077224 */ /* 0x000fca00078e0207 */
[----:B------:R-:W-:-:S05]  /*1540*/  PRMT R7, R7, 0x9910, RZ ;  /* 0x0000991007077816 */ /* 0x000fca00000000ff */
[----:B----4-:R-:W-:-:S05]  /*1550*/  IMAD R7, R14, R27, R7 ;  /* 0x0000001b0e077224 */ /* 0x010fca00078e0207 */
[----:B------:R-:W-:-:S05]  /*1560*/  PRMT R7, R7, 0x9910, RZ ;  /* 0x0000991007077816 */ /* 0x000fca00000000ff */
[----:B------:R-:W-:-:S05]  /*1570*/  IMAD R7, R29, R30, R7 ;  /* 0x0000001e1d077224 */ /* 0x000fca00078e0207 */
[----:B------:R-:W-:-:S05]  /*1580*/  PRMT R7, R7, 0x9910, RZ ;  /* 0x0000991007077816 */ /* 0x000fca00000000ff */
[----:B------:R-:W-:-:S05]  /*1590*/  IMAD R7, R20, R23, R7 ;  /* 0x0000001714077224 */ /* 0x000fca00078e0207 */
[----:B------:R-:W-:-:S05]  /*15a0*/  PRMT R7, R7, 0x9910, RZ ;  /* 0x0000991007077816 */ /* 0x000fca00000000ff */
[----:B------:R-:W-:Y:S01]  /*15b0*/  IMAD R7, R16, R25, R7 ;  /* 0x0000001910077224 */ /* 0x000fe200078e0207 */
[----:B------:R-:W-:Y:S06]  /*15c0*/  @P0 BRA `(.L_x_1039) ;  /* 0xfffffff8006c0947 */ /* 0x000fec000383ffff */
.L_x_1038:
        /* <DEDUP_REMOVED lines=36> */
[----:B-----5:R-:W-:Y:S02]  /*1810*/  PRMT R7, R7, 0x9910, RZ ;  /* 0x0000991007077816 */ /* 0x020fe400000000ff */
[----:B------:R-:W-:-:S03]  /*1820*/  IADD3 R6, PT, PT, R6, 0x4, RZ ;  /* 0x0000000406067810 */ /* 0x000fc60007ffe0ff */
[----:B--2---:R-:W-:-:S05]  /*1830*/  IMAD R7, R22, R23, R7 ;  /* 0x0000001716077224 */ /* 0x004fca00078e0207 */
[----:B------:R-:W-:-:S05]  /*1840*/  PRMT R7, R7, 0x9910, RZ ;  /* 0x0000991007077816 */ /* 0x000fca00000000ff */
[----:B---3--:R-:W-:-:S05]  /*1850*/  IMAD R7, R24, R25, R7 ;  /* 0x0000001918077224 */ /* 0x008fca00078e0207 */
[----:B------:R-:W-:-:S05]  /*1860*/  PRMT R7, R7, 0x9910, RZ ;  /* 0x0000991007077816 */ /* 0x000fca00000000ff */
[----:B----4-:R-:W-:-:S05]  /*1870*/  IMAD R7, R26, R27, R7 ;  /* 0x0000001b1a077224 */ /* 0x010fca00078e0207 */
[----:B------:R-:W-:-:S05]  /*1880*/  PRMT R7, R7, 0x9910, RZ ;  /* 0x0000991007077816 */ /* 0x000fca00000000ff */
[----:B------:R-:W-:-:S07]  /*1890*/  IMAD R7, R8, R11, R7 ;  /* 0x0000000b08077224 */ /* 0x000fce00078e0207 */
.L_x_1041:
        /* <DEDUP_REMOVED lines=28> */
.L_x_1042:
        /* <DEDUP_REMOVED lines=15> */
.L_x_1040:
[----:B-----5:R1:W-:Y:S01]  /*1b50*/  STG.E.U8 desc[UR10][R4.64], R7 ;  /* 0x0000000704007986 */ /* 0x0203e2000c10110a */
[----:B------:R-:W-:-:S07]  /*1b60*/  VIADD R3, R3, 0x80 ;  /* 0x0000008003037836 */ /* 0x000fce0000000000 */
.L_x_1031:
        /* <DEDUP_REMOVED lines=17> */
.L_x_1045:
[----:B------:R-:W-:Y:S02]  /*1c80*/  IADD3 R6, P1, PT, R24, UR12, RZ ;  /* 0x0000000c18067c10 */ /* 0x000fe4000ff3e0ff */
[----:B------:R-:W-:Y:S02]  /*1c90*/  IADD3 R8, P2, PT, R22, UR14, RZ ;  /* 0x0000000e16087c10 */ /* 0x000fe4000ff5e0ff */
[----:B------:R-:W-:Y:S02]  /*1ca0*/  LEA.HI.X.SX32 R7, R24, UR13, 0x1, P1 ;  /* 0x0000000d18077c11 */ /* 0x000fe400088f0eff */
[----:B------:R-:W-:Y:S02]  /*1cb0*/  LEA.HI.X.SX32 R9, R22, UR15, 0x1, P2 ;  /* 0x0000000f16097c11 */ /* 0x000fe400090f0eff */
[----:B------:R-:W-:Y:S01]  /*1cc0*/  IADD3 R10, P1, PT, R6, R23, RZ ;  /* 0x00000017060a7210 */ /* 0x000fe20007f3e0ff */
[----:B------:R1:W2:Y:S01]  /*1cd0*/  LDG.E.U8 R31, desc[UR10][R6.64] ;  /* 0x0000000a061f7981 */ /* 0x0002a2000c1e1100 */
[----:B------:R-:W-:-:S03]  /*1ce0*/  IADD3 R12, P2, PT, R8, R25, RZ ;  /* 0x00000019080c7210 */ /* 0x000fc60007f5e0ff */
[----:B------:R-:W2:Y:S01]  /*1cf0*/  LDG.E.U8 R26, desc[UR10][R8.64] ;  /* 0x0000000a081a7981 */ /* 0x000ea2000c1e1100 */
[----:B------:R-:W-:Y:S02]  /*1d00*/  IMAD.X R11, R27, 0x1, R7, P1 ;  /* 0x000000011b0b7824 */ /* 0x000fe400008e0607 */
[----:B------:R-:W-:Y:S01]  /*1d10*/  IMAD.X R13, R21, 0x1, R9, P2 ;  /* 0x00000001150d7824 */ /* 0x000fe200010e0609 */
[----:B------:R-:W-:Y:S02]  /*1d20*/  IADD3 R14, P1, PT, R10, R23, RZ ;  /* 0x000000170a0e7210 */ /* 0x000fe40007f3e0ff */
[----:B------:R3:W4:Y:S01]  /*1d30*/  LDG.E.U8 R33, desc[UR10][R10.64] ;  /* 0x0000000a0a217981 */ /* 0x000722000c1e1100 */
[----:B------:R-:W-:-:S03]  /*1d40*/  IADD3 R38, P2, PT, R12, R25, RZ ;  /* 0x000000190c267210 */ /* 0x000fc60007f5e0ff */
[----:B------:R0:W4:Y:S01]  /*1d50*/  LDG.E.U8 R28, desc[UR10][R12.64] ;  /* 0x0000000a0c1c7981 */ /* 0x000122000c1e1100 */
[----:B------:R-:W-:Y:S01]  /*1d60*/  IMAD.X R15, R27, 0x1, R11, P1 ;  /* 0x000000011b0f7824 */ /* 0x000fe200008e060b */
[----:B------:R-:W-:Y:S02]  /*1d70*/  IADD3.X R39, PT, PT, R21, R13, RZ, P2, !PT ;  /* 0x0000000d15277210 */ /* 0x000fe400017fe4ff */
[----:B------:R-:W-:Y:S02]  /*1d80*/  IADD3 R42, P1, PT, R14, R23, RZ ;  /* 0x000000170e2a7210 */ /* 0x000fe40007f3e0ff */
[----:B------:R0:W4:Y:S01]  /*1d90*/  LDG.E.U8 R35, desc[UR10][R14.64] ;  /* 0x0000000a0e237981 */ /* 0x000122000c1e1100 */
[----:B------:R-:W-:-:S03]  /*1da0*/  IADD3 R44, P2, PT, R38, R25, RZ ;  /* 0x00000019262c7210 */ /* 0x000fc60007f5e0ff */
[----:B------:R-:W4:Y:S01]  /*1db0*/  LDG.E.U8 R30, desc[UR10][R38.64] ;  /* 0x0000000a261e7981 */ /* 0x000f22000c1e1100 */
[----:B------:R-:W-:Y:S02]  /*1dc0*/  IMAD.X R43, R27, 0x1, R15, P1 ;  /* 0x000000011b2b7824 */ /* 0x000fe400008e060f */
[----:B------:R-:W-:Y:S01]  /*1dd0*/  IMAD.X R45, R21, 0x1, R39, P2 ;  /* 0x00000001152d7824 */ /* 0x000fe200010e0627 */
[----:B------:R-:W-:Y:S02]  /*1de0*/  IADD3 R16, P1, PT, R42, R23, RZ ;  /* 0x000000172a107210 */ /* 0x000fe40007f3e0ff */
[----:B------:R-:W4:Y:S01]  /*1df0*/  LDG.E.U8 R32, desc[UR10][R42.64] ;  /* 0x0000000a2a207981 */ /* 0x000f22000c1e1100 */
[----:B-1----:R-:W-:-:S03]  /*1e00*/  IADD3 R6, P2, PT, R44, R25, RZ ;  /* 0x000000192c067210 */ /* 0x002fc60007f5e0ff */
[----:B------:R-:W4:Y:S01]  /*1e10*/  LDG.E.U8 R37, desc[UR10][R44.64] ;  /* 0x0000000a2c257981 */ /* 0x000f22000c1e1100 */
[----:B------:R-:W-:Y:S02]  /*1e20*/  IMAD.X R17, R27, 0x1, R43, P1 ;  /* 0x000000011b117824 */ /* 0x000fe400008e062b */
[----:B------:R-:W-:Y:S01]  /*1e30*/  IMAD.X R7, R21, 0x1, R45, P2 ;  /* 0x0000000115077824 */ /* 0x000fe200010e062d */
[----:B---3--:R-:W-:Y:S02]  /*1e40*/  IADD3 R10, P2, PT, R6, R25, RZ ;  /* 0x00000019060a7210 */ /* 0x008fe40007f5e0ff */
[----:B------:R-:W3:Y:S01]  /*1e50*/  LDG.E.U8 R34, desc[UR10][R16.64] ;  /* 0x0000000a10227981 */ /* 0x000ee2000c1e1100 */
[----:B------:R-:W-:-:S03]  /*1e60*/  IADD3 R8, P1, PT, R16, R23, RZ ;  /* 0x0000001710087210 */ /* 0x000fc60007f3e0ff */
[----:B------:R1:W3:Y:S01]  /*1e70*/  LDG.E.U8 R39, desc[UR10][R6.64] ;  /* 0x0000000a06277981 */ /* 0x0002e2000c1e1100 */
[----:B------:R-:W-:Y:S01]  /*1e80*/  IADD3.X R9, PT, PT, R27, R17, RZ, P1, !PT ;  /* 0x000000111b097210 */ /* 0x000fe20000ffe4ff */
[----:B------:R-:W-:Y:S01]  /*1e90*/  IMAD.X R11, R21, 0x1, R7, P2 ;  /* 0x00000001150b7824 */ /* 0x000fe200010e0607 */
[----:B0-----:R-:W-:Y:S02]  /*1ea0*/  IADD3 R12, P1, PT, R8, R23, RZ ;  /* 0x00000017080c7210 */ /* 0x001fe40007f3e0ff */
[----:B------:R-:W-:Y:S01]  /*1eb0*/  IADD3 R14, P2, PT, R10, R25, RZ ;  /* 0x000000190a0e7210 */ /* 0x000fe20007f5e0ff */
[----:B------:R0:W3:Y:S04]  /*1ec0*/  LDG.E.U8 R36, desc[UR10][R8.64] ;  /* 0x0000000a08247981 */ /* 0x0000e8000c1e1100 */
[----:B------:R-:W3:Y:S01]  /*1ed0*/  LDG.E.U8 R41, desc[UR10][R10.64] ;  /* 0x0000000a0a297981 */ /* 0x000ee2000c1e1100 */
[----:B------:R-:W-:-:S02]  /*1ee0*/  IMAD.X R13, R27, 0x1, R9, P1 ;  /* 0x000000011b0d7824 */ /* 0x000fc400008e0609 */
[----:B------:R-:W-:Y:S01]  /*1ef0*/  IMAD.X R15, R21, 0x1, R11, P2 ;  /* 0x00000001150f7824 */ /* 0x000fe200010e060b */
[----:B-1----:R-:W-:Y:S02]  /*1f00*/  IADD3 R6, P1, PT, R12, R23, RZ ;  /* 0x000000170c067210 */ /* 0x002fe40007f3e0ff */
[----:B------:R-:W3:Y:S01]  /*1f10*/  LDG.E.U8 R38, desc[UR10][R12.64] ;  /* 0x0000000a0c267981 */ /* 0x000ee2000c1e1100 */
[----:B------:R-:W-:-:S03]  /*1f20*/  IADD3 R16, P2, PT, R14, R25, RZ ;  /* 0x000000190e107210 */ /* 0x000fc60007f5e0ff */
[----:B------:R-:W3:Y:S01]  /*1f30*/  LDG.E.U8 R43, desc[UR10][R14.64] ;  /* 0x0000000a0e2b7981 */ /* 0x000ee2000c1e1100 */
[----:B------:R-:W-:Y:S01]  /*1f40*/  IADD3.X R17, PT, PT, R21, R15, RZ, P2, !PT ;  /* 0x0000000f15117210 */ /* 0x000fe200017fe4ff */
[----:B------:R-:W-:-:S05]  /*1f50*/  IMAD.X R7, R27, 0x1, R13, P1 ;  /* 0x000000011b077824 */ /* 0x000fca00008e060d */
[----:B------:R1:W3:Y:S04]  /*1f60*/  LDG.E.U8 R6, desc[UR10][R6.64] ;  /* 0x0000000a06067981 */ /* 0x0002e8000c1e1100 */
[----:B------:R-:W3:Y:S01]  /*1f70*/  LDG.E.U8 R17, desc[UR10][R16.64] ;  /* 0x0000000a10117981 */ /* 0x000ee2000c1e1100 */
[----:B0----5:R-:W-:Y:S01]  /*1f80*/  PRMT R8, R29, 0x9910, RZ ;  /* 0x000099101d087816 */ /* 0x021fe200000000ff */
[----:B------:R-:W-:Y:S02]  /*1f90*/  VIADD R40, R40, 0x8 ;  /* 0x0000000828287836 */ /* 0x000fe40000000000 */
[----:B------:R-:W-:Y:S02]  /*1fa0*/  IMAD R22, R25, 0x8, R22 ;  /* 0x0000000819167824 */ /* 0x000fe400078e0216 */
[----:B------:R-:W-:Y:S01]  /*1fb0*/  IMAD R24, R23, 0x8, R24 ;  /* 0x0000000817187824 */ /* 0x000fe200078e0218 */
[----:B------:R-:W-:Y:S01]  /*1fc0*/  ISETP.NE.AND P1, PT, R40, RZ, PT ;  /* 0x000000ff2800720c */ /* 0x000fe20003f25270 */
[----:B--2---:R-:W-:-:S05]  /*1fd0*/  IMAD R8, R31, R26, R8 ;  /* 0x0000001a1f087224 */ /* 0x004fca00078e0208 */
[----:B------:R-:W-:-:S05]  /*1fe0*/  PRMT R8, R8, 0x9910, RZ ;  /* 0x0000991008087816 */ /* 0x000fca00000000ff */
[----:B----4-:R-:W-:-:S05]  /*1ff0*/  IMAD R8, R33, R28, R8 ;  /* 0x0000001c21087224 */ /* 0x010fca00078e0208 */
[----:B------:R-:W-:-:S05]  /*2000*/  PRMT R8, R8, 0x9910, RZ ;  /* 0x0000991008087816 */ /* 0x000fca00000000ff */
[----:B------:R-:W-:-:S05]  /*2010*/  IMAD R8, R35, R30, R8 ;  /* 0x0000001e23087224 */ /* 0x000fca00078e0208 */
[----:B-1----:R-:W-:-:S05]  /*2020*/  PRMT R7, R8, 0x9910, RZ ;  /* 0x0000991008077816 */ /* 0x002fca00000000ff */
[----:B------:R-:W-:-:S05]  /*2030*/  IMAD R7, R32, R37, R7 ;  /* 0x0000002520077224 */ /* 0x000fca00078e0207 */
[----:B------:R-:W-:-:S05]  /*2040*/  PRMT R7, R7, 0x9910, RZ ;  /* 0x0000991007077816 */ /* 0x000fca00000000ff */
[----:B---3--:R-:W-:-:S05]  /*2050*/  IMAD R7, R34, R39, R7 ;  /* 0x0000002722077224 */ /* 0x008fca00078e0207 */
[----:B------:R-:W-:-:S05]  /*2060*/  PRMT R7, R7, 0x9910, RZ ;  /* 0x0000991007077816 */ /* 0x000fca00000000ff */
[----:B------:R-:W-:-:S05]  /*2070*/  IMAD R7, R36, R41, R7 ;  /* 0x0000002924077224 */ /* 0x000fca00078e0207 */
[----:B------:R-:W-:-:S05]  /*2080*/  PRMT R7, R7, 0x9910, RZ ;  /* 0x0000991007077816 */ /* 0x000fca00000000ff */
[----:B------:R-:W-:-:S05]  /*2090*/  IMAD R7, R38, R43, R7 ;  /* 0x0000002b26077224 */ /* 0x000fca00078e0207 */
[----:B------:R-:W-:-:S05]  /*20a0*/  PRMT R7, R7, 0x9910, RZ ;  /* 0x0000991007077816 */ /* 0x000fca00000000ff */
[----:B------:R-:W-:-:S05]  /*20b0*/  IMAD R6, R6, R17, R7 ;  /* 0x0000001106067224 */ /* 0x000fca00078e0207 */
[----:B------:R-:W-:Y:S01]  /*20c0*/  PRMT R29, R6, 0x7610, R29 ;  /* 0x00007610061d7816 */ /* 0x000fe2000000001d */
[----:B------:R-:W-:Y:S06]  /*20d0*/  @P1 BRA `(.L_x_1045) ;  /* 0xfffffff800e81947 */ /* 0x000fec000383ffff */
[----:B------:R-:W-:Y:S05]  /*20e0*/  BSYNC.RECONVERGENT B2 ;  /* 0x0000000000027941 */ /* 0x000fea0003800200 */
.L_x_1044:
        /* <DEDUP_REMOVED lines=16> */
[----:B------:R-:W2:Y:S01]  /*21f0*/  LDG.E.U8 R21, desc[UR10][R6.64] ;  /* 0x0000000a06157981 */ /* 0x000ea2000c1e1100 */
[----:B------:R-:W-:-:S03]  /*2200*/  IADD3 R12, P2, PT, R8, UR5, RZ ;  /* 0x00000005080c7c10 */ /* 0x000fc6000ff5e0ff */
[----:B------:R1:W2:Y:S01]  /*2210*/  LDG.E.U8 R22, desc[UR10][R8.64] ;  /* 0x0000000a08167981 */ /* 0x0002a2000c1e1100 */
[----:B------:R-:W-:Y:S02]  /*2220*/  IADD3.X R11, PT, PT, R7, UR6, RZ, P1, !PT ;  /* 0x00000006070b7c10 */ /* 0x000fe40008ffe4ff */
[----:B------:R-:W-:Y:S02]  /*2230*/  IADD3.X R13, PT, PT, R9, UR7, RZ, P2, !PT ;  /* 0x00000007090d7c10 */ /* 0x000fe400097fe4ff */
[----:B------:R-:W-:Y:S01]  /*2240*/  IADD3 R14, P1, PT, R10, UR4, RZ ;  /* 0x000000040a0e7c10 */ /* 0x000fe2000ff3e0ff */
[----:B------:R3:W4:Y:S01]  /*2250*/  LDG.E.U8 R23, desc[UR10][R10.64] ;  /* 0x0000000a0a177981 */ /* 0x000722000c1e1100 */
[----:B------:R-:W-:-:S03]  /*2260*/  IADD3 R16, P2, PT, R12, UR5, RZ ;  /* 0x000000050c107c10 */ /* 0x000fc6000ff5e0ff */
[----:B------:R-:W4:Y:S01]  /*2270*/  LDG.E.U8 R24, desc[UR10][R12.64] ;  /* 0x0000000a0c187981 */ /* 0x000f22000c1e1100 */
        /* <DEDUP_REMOVED lines=9> */
[----:B------:R1:W4:Y:S01]  /*2310*/  LDG.E.U8 R6, desc[UR10][R6.64] ;  /* 0x0000000a06067981 */ /* 0x000322000c1e1100 */
[----:B---3-5:R-:W-:Y:S01]  /*2320*/  PRMT R10, R29, 0x9910, RZ ;  /* 0x000099101d0a7816 */ /* 0x028fe200000000ff */
[----:B------:R-:W-:-:S04]  /*2330*/  VIADD R20, R20, 0x4 ;  /* 0x0000000414147836 */ /* 0x000fc80000000000 */
[----:B--2---:R-:W-:-:S05]  /*2340*/  IMAD R10, R21, R22, R10 ;  /* 0x00000016150a7224 */ /* 0x004fca00078e020a */
[----:B------:R-:W-:-:S05]  /*2350*/  PRMT R10, R10, 0x9910, RZ ;  /* 0x000099100a0a7816 */ /* 0x000fca00000000ff */
[----:B----4-:R-:W-:-:S05]  /*2360*/  IMAD R10, R23, R24, R10 ;  /* 0x00000018170a7224 */ /* 0x010fca00078e020a */
[----:B------:R-:W-:-:S05]  /*2370*/  PRMT R10, R10, 0x9910, RZ ;  /* 0x000099100a0a7816 */ /* 0x000fca00000000ff */
[----:B------:R-:W-:-:S05]  /*2380*/  IMAD R10, R25, R26, R10 ;  /* 0x0000001a190a7224 */ /* 0x000fca00078e020a */
[----:B-1----:R-:W-:-:S05]  /*2390*/  PRMT R7, R10, 0x9910, RZ ;  /* 0x000099100a077816 */ /* 0x002fca00000000ff */
[----:B------:R-:W-:-:S05]  /*23a0*/  IMAD R6, R6, R9, R7 ;  /* 0x0000000906067224 */ /* 0x000fca00078e0207 */
[----:B------:R-:W-:-:S07]  /*23b0*/  PRMT R29, R6, 0x7610, R29 ;  /* 0x00007610061d7816 */ /* 0x000fce000000001d */
.L_x_1047:
        /* <DEDUP_REMOVED lines=12> */
[----:B------:R-:W-:-:S03]  /*2480*/  IADD3 R8, P2, PT, R9, UR6, RZ ;  /* 0x0000000609087c10 */ /* 0x000fc6000ff5e0ff */
[----:B------:R-:W2:Y:S01]  /*2490*/  LDG.E.U8 R14, desc[UR10][R6.64] ;  /* 0x0000000a060e7981 */ /* 0x000ea2000c1e1100 */
[----:B------:R-:W-:Y:S02]  /*24a0*/  LEA.HI.X.SX32 R9, R9, UR7, 0x1, P2 ;  /* 0x0000000709097c11 */ /* 0x000fe400090f0eff */
[----:B------:R-:W-:Y:S02]  /*24b0*/  IADD3 R12, P2, PT, R8, R13, RZ ;  /* 0x0000000d080c7210 */ /* 0x000fe40007f5e0ff */
[----:B------:R-:W-:Y:S01]  /*24c0*/  IADD3 R10, P1, PT, R6, R11, RZ ;  /* 0x0000000b060a7210 */ /* 0x000fe20007f3e0ff */
[----:B------:R-:W2:Y:S01]  /*24d0*/  LDG.E.U8 R15, desc[UR10][R8.64] ;  /* 0x0000000a080f7981 */ /* 0x000ea2000c1e1100 */
[----:B------:R-:W-:Y:S02]  /*24e0*/  LEA.HI.X.SX32 R13, R13, R9, 0x1, P2 ;  /* 0x000000090d0d7211 */ /* 0x000fe400010f0eff */
[----:B------:R-:W-:-:S04]  /*24f0*/  LEA.HI.X.SX32 R11, R11, R7, 0x1, P1 ;  /* 0x000000070b0b7211 */ /* 0x000fc800008f0eff */
[----:B------:R-:W3:Y:S04]  /*2500*/  LDG.E.U8 R13, desc[UR10][R12.64] ;  /* 0x0000000a0c0d7981 */ /* 0x000ee8000c1e1100 */
[----:B------:R-:W3:Y:S01]  /*2510*/  LDG.E.U8 R10, desc[UR10][R10.64] ;  /* 0x0000000a0a0a7981 */ /* 0x000ee2000c1e1100 */
[----:B-----5:R-:W-:Y:S02]  /*2520*/  PRMT R16, R29, 0x9910, RZ ;  /* 0x000099101d107816 */ /* 0x020fe400000000ff */
[----:B------:R-:W-:-:S03]  /*2530*/  IADD3 R20, PT, PT, R20, 0x2, RZ ;  /* 0x0000000214147810 */ /* 0x000fc60007ffe0ff */
[----:B--2---:R-:W-:-:S05]  /*2540*/  IMAD R14, R14, R15, R16 ;  /* 0x0000000f0e0e7224 */ /* 0x004fca00078e0210 */
[----:B------:R-:W-:-:S05]  /*2550*/  PRMT R6, R14, 0x9910, RZ ;  /* 0x000099100e067816 */ /* 0x000fca00000000ff */
[----:B---3--:R-:W-:-:S05]  /*2560*/  IMAD R6, R10, R13, R6 ;  /* 0x0000000d0a067224 */ /* 0x008fca00078e0206 */
[----:B------:R-:W-:-:S07]  /*2570*/  PRMT R29, R6, 0x7610, R29 ;  /* 0x00007610061d7816 */ /* 0x000fce000000001d */
.L_x_1048:
        /* <DEDUP_REMOVED lines=10> */
[----:B------:R-:W2:Y:S04]  /*2620*/  LDG.E.U8 R6, desc[UR10][R6.64] ;  /* 0x0000000a06067981 */ /* 0x000ea8000c1e1100 */
[----:B------:R-:W2:Y:S01]  /*2630*/  LDG.E.U8 R9, desc[UR10][R8.64] ;  /* 0x0000000a08097981 */ /* 0x000ea2000c1e1100 */
[----:B-----5:R-:W-:-:S05]  /*2640*/  PRMT R29, R29, 0x9910, RZ ;  /* 0x000099101d1d7816 */ /* 0x020fca00000000ff */
[----:B--2---:R-:W-:-:S07]  /*2650*/  IMAD R29, R6, R9, R29 ;  /* 0x00000009061d7224 */ /* 0x004fce00078e021d */
.L_x_1046:
[----:B-----5:R1:W-:Y:S01]  /*2660*/  STG.E.U8 desc[UR10][R4.64], R29 ;  /* 0x0000001d04007986 */ /* 0x0203e2000c10110a */
[----:B------:R-:W-:-:S07]  /*2670*/  VIADD R3, R3, 0x80 ;  /* 0x0000008003037836 */ /* 0x000fce0000000000 */
.L_x_1037:
        /* <DEDUP_REMOVED lines=17> */
.L_x_1051:
[----:B------:R-:W-:Y:S02]  /*2790*/  IADD3 R6, P1, PT, R24, UR16, RZ ;  /* 0x0000001018067c10 */ /* 0x000fe4000ff3e0ff */
[----:B------:R-:W-:Y:S02]  /*27a0*/  IADD3 R8, P2, PT, R22, UR18, RZ ;  /* 0x0000001216087c10 */ /* 0x000fe4000ff5e0ff */
[----:B------:R-:W-:Y:S02]  /*27b0*/  LEA.HI.X.SX32 R7, R24, UR17, 0x1, P1 ;  /* 0x0000001118077c11 */ /* 0x000fe400088f0eff */
[----:B------:R-:W-:Y:S02]  /*27c0*/  LEA.HI.X.SX32 R9, R22, UR19, 0x1, P2 ;  /* 0x0000001316097c11 */ /* 0x000fe400090f0eff */
[----:B------:R-:W-:Y:S01]  /*27d0*/  IADD3 R10, P1, PT, R6, R23, RZ ;  /* 0x00000017060a7210 */ /* 0x000fe20007f3e0ff */
[----:B------:R1:W2:Y:S01]  /*27e0*/  LDG.E.U8 R31, desc[UR10][R6.64] ;  /* 0x0000000a061f7981 */ /* 0x0002a2000c1e1100 */
[----:B------:R-:W-:-:S03]  /*27f0*/  IADD3 R12, P2, PT, R8, R25, RZ ;  /* 0x00000019080c7210 */ /* 0x000fc60007f5e0ff */
[----:B------:R3:W2:Y:S01]  /*2800*/  LDG.E.U8 R26, desc[UR10][R8.64] ;  /* 0x0000000a081a7981 */ /* 0x0006a2000c1e1100 */
[----:B------:R-:W-:Y:S02]  /*2810*/  IMAD.X R11, R27, 0x1, R7, P1 ;  /* 0x000000011b0b7824 */ /* 0x000fe400008e0607 */
[----:B------:R-:W-:Y:S01]  /*2820*/  IMAD.X R13, R21, 0x1, R9, P2 ;  /* 0x00000001150d7824 */ /* 0x000fe200010e0609 */
[----:B------:R-:W-:Y:S02]  /*2830*/  IADD3 R14, P1, PT, R10, R23, RZ ;  /* 0x000000170a0e7210 */ /* 0x000fe40007f3e0ff */
        /* <DEDUP_REMOVED lines=8> */
[----:B------:R-:W2:Y:S01]  /*28c0*/  LDG.E.U8 R30, desc[UR10][R38.64] ;  /* 0x0000000a261e7981 */ /* 0x000ea2000c1e1100 */
[----:B------:R-:W-:Y:S01]  /*28d0*/  IADD3.X R43, PT, PT, R27, R15, RZ, P1, !PT ;  /* 0x0000000f1b2b7210 */ /* 0x000fe20000ffe4ff */
[----:B------:R-:W-:Y:S01]  /*28e0*/  IMAD.X R45, R21, 0x1, R39, P2 ;  /* 0x00000001152d7824 */ /* 0x000fe200010e0627 */
[----:B------:R-:W-:Y:S02]  /*28f0*/  IADD3 R16, P1, PT, R42, R23, RZ ;  /* 0x000000172a107210 */ /* 0x000fe40007f3e0ff */
[----:B-1----:R-:W-:Y:S01]  /*2900*/  IADD3 R6, P2, PT, R44, R25, RZ ;  /* 0x000000192c067210 */ /* 0x002fe20007f5e0ff */
[----:B------:R-:W2:Y:S04]  /*2910*/  LDG.E.U8 R32, desc[UR10][R42.64] ;  /* 0x0000000a2a207981 */ /* 0x000ea8000c1e1100 */
[----:B------:R-:W2:Y:S01]  /*2920*/  LDG.E.U8 R37, desc[UR10][R44.64] ;  /* 0x0000000a2c257981 */ /* 0x000ea2000c1e1100 */
[----:B------:R-:W-:-:S02]  /*2930*/  IMAD.X R17, R27, 0x1, R43, P1 ;  /* 0x000000011b117824 */ /* 0x000fc400008e062b */
[----:B------:R-:W-:Y:S01]  /*2940*/  IMAD.X R7, R21, 0x1, R45, P2 ;  /* 0x0000000115077824 */ /* 0x000fe200010e062d */
[----:B---3--:R-:W-:Y:S02]  /*2950*/  IADD3 R8, P1, PT, R16, R23, RZ ;  /* 0x0000001710087210 */ /* 0x008fe40007f3e0ff */
[----:B------:R1:W3:Y:S01]  /*2960*/  LDG.E.U8 R34, desc[UR10][R16.64] ;  /* 0x0000000a10227981 */ /* 0x0002e2000c1e1100 */
[----:B----4-:R-:W-:-:S03]  /*2970*/  IADD3 R10, P2, PT, R6, R25, RZ ;  /* 0x00000019060a7210 */ /* 0x010fc60007f5e0ff */
[----:B------:R4:W3:Y:S01]  /*2980*/  LDG.E.U8 R39, desc[UR10][R6.64] ;  /* 0x0000000a06277981 */ /* 0x0008e2000c1e1100 */
[----:B------:R-:W-:Y:S01]  /*2990*/  IMAD.X R9, R27, 0x1, R17, P1 ;  /* 0x000000011b097824 */ /* 0x000fe200008e0611 */
[----:B------:R-:W-:Y:S02]  /*29a0*/  IADD3.X R11, PT, PT, R21, R7, RZ, P2, !PT ;  /* 0x00000007150b7210 */ /* 0x000fe400017fe4ff */
[----:B0-----:R-:W-:Y:S02]  /*29b0*/  IADD3 R12, P1, PT, R8, R23, RZ ;  /* 0x00000017080c7210 */ /* 0x001fe40007f3e0ff */
[----:B------:R0:W3:Y:S01]  /*29c0*/  LDG.E.U8 R36, desc[UR10][R8.64] ;  /* 0x0000000a08247981 */ /* 0x0000e2000c1e1100 */
[----:B------:R-:W-:-:S03]  /*29d0*/  IADD3 R14, P2, PT, R10, R25, RZ ;  /* 0x000000190a0e7210 */ /* 0x000fc60007f5e0ff */
[----:B------:R-:W3:Y:S01]  /*29e0*/  LDG.E.U8 R41, desc[UR10][R10.64] ;  /* 0x0000000a0a297981 */ /* 0x000ee2000c1e1100 */
[----:B------:R-:W-:Y:S02]  /*29f0*/  IMAD.X R13, R27, 0x1, R9, P1 ;  /* 0x000000011b0d7824 */ /* 0x000fe400008e0609 */
[----:B------:R-:W-:Y:S01]  /*2a00*/  IMAD.X R15, R21, 0x1, R11, P2 ;  /* 0x00000001150f7824 */ /* 0x000fe200010e060b */
[----:B-1----:R-:W-:Y:S02]  /*2a10*/  IADD3 R16, P2, PT, R14, R25, RZ ;  /* 0x000000190e107210 */ /* 0x002fe40007f5e0ff */
[----:B------:R-:W3:Y:S01]  /*2a20*/  LDG.E.U8 R38, desc[UR10][R12.64] ;  /* 0x0000000a0c267981 */ /* 0x000ee2000c1e1100 */
[----:B----4-:R-:W-:-:S03]  /*2a30*/  IADD3 R6, P1, PT, R12, R23, RZ ;  /* 0x000000170c067210 */ /* 0x010fc60007f3e0ff */
[----:B------:R-:W4:Y:S01]  /*2a40*/  LDG.E.U8 R43, desc[UR10][R14.64] ;  /* 0x0000000a0e2b7981 */ /* 0x000f22000c1e1100 */
[----:B------:R-:W-:Y:S02]  /*2a50*/  IMAD.X R17, R21, 0x1, R15, P2 ;  /* 0x0000000115117824 */ /* 0x000fe400010e060f */
[----:B------:R-:W-:-:S04]  /*2a60*/  IMAD.X R7, R27, 0x1, R13, P1 ;  /* 0x000000011b077824 */ /* 0x000fc800008e060d */
[----:B------:R-:W4:Y:S04]  /*2a70*/  LDG.E.U8 R17, desc[UR10][R16.64] ;  /* 0x0000000a10117981 */ /* 0x000f28000c1e1100 */
[----:B------:R1:W4:Y:S01]  /*2a80*/  LDG.E.U8 R6, desc[UR10][R6.64] ;  /* 0x0000000a06067981 */ /* 0x000322000c1e1100 */
[----:B0----5:R-:W-:Y:S02]  /*2a90*/  PRMT R8, R29, 0x9910, RZ ;  /* 0x000099101d087816 */ /* 0x021fe400000000ff */
[----:B------:R-:W-:-:S04]  /*2aa0*/  IADD3 R40, PT, PT, R40, 0x8, RZ ;  /* 0x0000000828287810 */ /* 0x000fc80007ffe0ff */
[----:B------:R-:W-:Y:S01]  /*2ab0*/  ISETP.NE.AND P1, PT, R40, RZ, PT ;  /* 0x000000ff2800720c */ /* 0x000fe20003f25270 */
[----:B------:R-:W-:Y:S02]  /*2ac0*/  IMAD R22, R25, 0x8, R22 ;  /* 0x0000000819167824 */ /* 0x000fe400078e0216 */
[----:B------:R-:W-:Y:S02]  /*2ad0*/  IMAD R24, R23, 0x8, R24 ;  /* 0x0000000817187824 */ /* 0x000fe400078e0218 */
[----:B--2---:R-:W-:-:S05]  /*2ae0*/  IMAD R8, R31, R26, R8 ;  /* 0x0000001a1f087224 */ /* 0x004fca00078e0208 */
[----:B------:R-:W-:-:S05]  /*2af0*/  PRMT R8, R8, 0x9910, RZ ;  /* 0x0000991008087816 */ /* 0x000fca00000000ff */
[----:B------:R-:W-:-:S05]  /*2b00*/  IMAD R8, R33, R28, R8 ;  /* 0x0000001c21087224 */ /* 0x000fca00078e0208 */
        /* <DEDUP_REMOVED lines=9> */
[----:B----4-:R-:W-:-:S05]  /*2ba0*/  IMAD R7, R38, R43, R7 ;  /* 0x0000002b26077224 */ /* 0x010fca00078e0207 */
[----:B------:R-:W-:-:S05]  /*2bb0*/  PRMT R7, R7, 0x9910, RZ ;  /* 0x0000991007077816 */ /* 0x000fca00000000ff */
[----:B------:R-:W-:-:S05]  /*2bc0*/  IMAD R6, R6, R17, R7 ;  /* 0x0000001106067224 */ /* 0x000fca00078e0207 */
[----:B------:R-:W-:Y:S01]  /*2bd0*/  PRMT R29, R6, 0x7610, R29 ;  /* 0x00007610061d7816 */ /* 0x000fe2000000001d */
[----:B------:R-:W-:Y:S06]  /*2be0*/  @P1 BRA `(.L_x_1051) ;  /* 0xfffffff800e81947 */ /* 0x000fec000383ffff */
[----:B------:R-:W-:Y:S05]  /*2bf0*/  BSYNC.RECONVERGENT B2 ;  /* 0x0000000000027941 */ /* 0x000fea0003800200 */
.L_x_1050:
        /* <DEDUP_REMOVED lines=45> */
.L_x_1053:
        /* <DEDUP_REMOVED lines=26> */
[----:B---3--:R-:W-:-:S05]  /*3070*/  IMAD R6, R10, R13, R6 ;  /* 0x0000000d0a067224 */ /* 0x008fca00078e0206 */
[----:B------:R-:W-:-:S07]  /*3080*/  PRMT R29, R6, 0x7610, R29 ;  /* 0x00007610061d7816 */ /* 0x000fce000000001d */
.L_x_1054:
        /* <DEDUP_REMOVED lines=14> */
.L_x_1052:
[----:B-----5:R2:W-:Y:S01]  /*3170*/  STG.E.U8 desc[UR10][R4.64], R29 ;  /* 0x0000001d04007986 */ /* 0x0205e2000c10110a */
[----:B------:R-:W-:-:S07]  /*3180*/  IADD3 R3, PT, PT, R3, 0x80, RZ ;  /* 0x0000008003037810 */ /* 0x000fce0007ffe0ff */
.L_x_1043:
        /* <DEDUP_REMOVED lines=17> */
.L_x_1057:
        /* <DEDUP_REMOVED lines=8> */
[----:B------:R-:W-:Y:S01]  /*3320*/  IADD3.X R11, PT, PT, R27, R7, RZ, P1, !PT ;  /* 0x000000071b0b7210 */ /* 0x000fe20000ffe4ff */
[----:B------:R-:W-:Y:S01]  /*3330*/  IMAD.X R13, R21, 0x1, R9, P2 ;  /* 0x00000001150d7824 */ /* 0x000fe200010e0609 */
[----:B------:R-:W-:Y:S02]  /*3340*/  IADD3 R14, P1, PT, R10, R23, RZ ;  /* 0x000000170a0e7210 */ /* 0x000fe40007f3e0ff */
[----:B------:R-:W-:Y:S01]  /*3350*/  IADD3 R38, P2, PT, R12, R25, RZ ;  /* 0x000000190c267210 */ /* 0x000fe20007f5e0ff */
[----:B------:R4:W2:Y:S04]  /*3360*/  LDG.E.U8 R33, desc[UR10][R10.64] ;  /* 0x0000000a0a217981 */ /* 0x0008a8000c1e1100 */
[----:B------:R-:W2:Y:S01]  /*3370*/  LDG.E.U8 R28, desc[UR10][R12.64] ;  /* 0x0000000a0c1c7981 */ /* 0x000ea2000c1e1100 */
[----:B------:R-:W-:-:S02]  /*3380*/  IMAD.X R15, R27, 0x1, R11, P1 ;  /* 0x000000011b0f7824 */ /* 0x000fc400008e060b */
[----:B------:R-:W-:Y:S01]  /*3390*/  IMAD.X R39, R21, 0x1, R13, P2 ;  /* 0x0000000115277824 */ /* 0x000fe200010e060d */
[----:B------:R-:W-:Y:S02]  /*33a0*/  IADD3 R42, P1, PT, R14, R23, RZ ;  /* 0x000000170e2a7210 */ /* 0x000fe40007f3e0ff */
[----:B------:R0:W2:Y:S01]  /*33b0*/  LDG.E.U8 R35, desc[UR10][R14.64] ;  /* 0x0000000a0e237981 */ /* 0x0000a2000c1e1100 */
[----:B------:R-:W-:-:S03]  /*33c0*/  IADD3 R44, P2, PT, R38, R25, RZ ;  /* 0x00000019262c7210 */ /* 0x000fc60007f5e0ff */
[----:B------:R-:W2:Y:S01]  /*33d0*/  LDG.E.U8 R30, desc[UR10][R38.64] ;  /* 0x0000000a261e7981 */ /* 0x000ea2000c1e1100 */
[----:B------:R-:W-:Y:S01]  /*33e0*/  IMAD.X R43, R27, 0x1, R15, P1 ;  /* 0x000000011b2b7824 */ /* 0x000fe200008e060f */
[----:B------:R-:W-:Y:S02]  /*33f0*/  IADD3.X R45, PT, PT, R21, R39, RZ, P2, !PT ;  /* 0x00000027152d7210 */ /* 0x000fe400017fe4ff */
[----:B------:R-:W-:Y:S02]  /*3400*/  IADD3 R16, P1, PT, R42, R23, RZ ;  /* 0x000000172a107210 */ /* 0x000fe40007f3e0ff */
[----:B------:R-:W2:Y:S01]  /*3410*/  LDG.E.U8 R32, desc[UR10][R42.64] ;  /* 0x0000000a2a207981 */ /* 0x000ea2000c1e1100 */
[----:B-1----:R-:W-:-:S03]  /*3420*/  IADD3 R6, P2, PT, R44, R25, RZ ;  /* 0x000000192c067210 */ /* 0x002fc60007f5e0ff */
[----:B------:R-:W2:Y:S01]  /*3430*/  LDG.E.U8 R37, desc[UR10][R44.64] ;  /* 0x0000000a2c257981 */ /* 0x000ea2000c1e1100 */
[----:B------:R-:W-:Y:S02]  /*3440*/  IMAD.X R17, R27, 0x1, R43, P1 ;  /* 0x000000011b117824 */ /* 0x000fe400008e062b */
[----:B------:R-:W-:Y:S01]  /*3450*/  IMAD.X R7, R21, 0x1, R45, P2 ;  /* 0x0000000115077824 */ /* 0x000fe200010e062d */
[----:B---3--:R-:W-:Y:S02]  /*3460*/  IADD3 R8, P1, PT, R16, R23, RZ ;  /* 0x0000001710087210 */ /* 0x008fe40007f3e0ff */
[----:B------:R1:W3:Y:S01]  /*3470*/  LDG.E.U8 R34, desc[UR10][R16.64] ;  /* 0x0000000a10227981 */ /* 0x0002e2000c1e1100 */
[----:B----4-:R-:W-:-:S03]  /*3480*/  IADD3 R10, P2, PT, R6, R25, RZ ;  /* 0x00000019060a7210 */ /* 0x010fc60007f5e0ff */
[----:B------:R4:W3:Y:S01]  /*3490*/  LDG.E.U8 R39, desc[UR10][R6.64] ;  /* 0x0000000a06277981 */ /* 0x0008e2000c1e1100 */
[----:B------:R-:W-:Y:S02]  /*34a0*/  IMAD.X R9, R27, 0x1, R17, P1 ;  /* 0x000000011b097824 */ /* 0x000fe400008e0611 */
[----:B------:R-:W-:Y:S01]  /*34b0*/  IMAD.X R11, R21, 0x1, R7, P2 ;  /* 0x00000001150b7824 */ /* 0x000fe200010e0607 */
[----:B0-----:R-:W-:Y:S02]  /*34c0*/  IADD3 R14, P2, PT, R10, R25, RZ ;  /* 0x000000190a0e7210 */ /* 0x001fe40007f5e0ff */
[----:B------:R0:W3:Y:S01]  /*34d0*/  LDG.E.U8 R36, desc[UR10][R8.64] ;  /* 0x0000000a08247981 */ /* 0x0000e2000c1e1100 */
[----:B------:R-:W-:-:S03]  /*34e0*/  IADD3 R12, P1, PT, R8, R23, RZ ;  /* 0x00000017080c7210 */ /* 0x000fc60007f3e0ff */
[----:B------:R-:W3:Y:S01]  /*34f0*/  LDG.E.U8 R41, desc[UR10][R10.64] ;  /* 0x0000000a0a297981 */ /* 0x000ee2000c1e1100 */
[----:B------:R-:W-:Y:S01]  /*3500*/  IADD3.X R13, PT, PT, R27, R9, RZ, P1, !PT ;  /* 0x000000091b0d7210 */ /* 0x000fe20000ffe4ff */
[C---:B------:R-:W-:Y:S01]  /*3510*/  IMAD.X R15, R21.reuse, 0x1, R11, P2 ;  /* 0x00000001150f7824 */ /* 0x040fe200010e060b */
[----:B-1----:R-:W-:Y:S02]  /*3520*/  IADD3 R16, P2, PT, R14, R25, RZ ;  /* 0x000000190e107210 */ /* 0x002fe40007f5e0ff */
[----:B----4-:R-:W-:Y:S01]  /*3530*/  IADD3 R6, P1, PT, R12, R23, RZ ;  /* 0x000000170c067210 */ /* 0x010fe20007f3e0ff */
[----:B------:R-:W4:Y:S04]  /*3540*/  LDG.E.U8 R38, desc[UR10][R12.64] ;  /* 0x0000000a0c267981 */ /* 0x000f28000c1e1100 */
[----:B------:R-:W4:Y:S01]  /*3550*/  LDG.E.U8 R43, desc[UR10][R14.64] ;  /* 0x0000000a0e2b7981 */ /* 0x000f22000c1e1100 */
[----:B------:R-:W-:-:S02]  /*3560*/  IMAD.X R17, R21, 0x1, R15, P2 ;  /* 0x0000000115117824 */ /* 0x000fc400010e060f */
[----:B------:R-:W-:-:S04]  /*3570*/  IMAD.X R7, R27, 0x1, R13, P1 ;  /* 0x000000011b077824 */ /* 0x000fc800008e060d */
[----:B------:R-:W4:Y:S04]  /*3580*/  LDG.E.U8 R17, desc[UR10][R16.64] ;  /* 0x0000000a10117981 */ /* 0x000f28000c1e1100 */
[----:B------:R1:W4:Y:S01]  /*3590*/  LDG.E.U8 R6, desc[UR10][R6.64] ;  /* 0x0000000a06067981 */ /* 0x000322000c1e1100 */
[----:B0----5:R-:W-:Y:S01]  /*35a0*/  PRMT R8, R29, 0x9910, RZ ;  /* 0x000099101d087816 */ /* 0x021fe200000000ff */
[----:B------:R-:W-:-:S05]  /*35b0*/  VIADD R40, R40, 0x8 ;  /* 0x0000000828287836 */ /* 0x000fca0000000000 */
[----:B------:R-:W-:Y:S01]  /*35c0*/  ISETP.NE.AND P1, PT, R40, RZ, PT ;  /* 0x000000ff2800720c */ /* 0x000fe20003f25270 */
[----:B------:R-:W-:Y:S01]  /*35d0*/  IMAD R24, R23, 0x8, R24 ;  /* 0x0000000817187824 */ /* 0x000fe200078e0218 */
[----:B------:R-:W-:Y:S01]  /*35e0*/  LEA R22, R25, R22, 0x3 ;  /* 0x0000001619167211 */ /* 0x000fe200078e18ff */
        /* <DEDUP_REMOVED lines=18> */
.L_x_1056:
        /* <DEDUP_REMOVED lines=45> */
.L_x_1059:
        /* <DEDUP_REMOVED lines=28> */
.L_x_1060:
        /* <DEDUP_REMOVED lines=14> */
.L_x_1058:
[----:B-----5:R2:W-:Y:S01]  /*3c80*/  STG.E.U8 desc[UR10][R4.64], R29 ;  /* 0x0000001d04007986 */ /* 0x0205e2000c10110a */
[----:B------:R-:W-:-:S07]  /*3c90*/  VIADD R3, R3, 0x80 ;  /* 0x0000008003037836 */ /* 0x000fce0000000000 */
.L_x_1049:
[----:B------:R-:W-:-:S13]  /*3ca0*/  ISETP.GE.AND P0, PT, R3, UR36, PT ;  /* 0x0000002403007c0c */ /* 0x000fda000bf06270 */
[----:B------:R-:W-:Y:S05]  /*3cb0*/  @P0 BREAK.RELIABLE B0 ;  /* 0x0000000000000942 */ /* 0x000fea0003800100 */
[----:B------:R-:W-:Y:S05]  /*3cc0*/  @P0 BRA `(.L_x_1061) ;  /* 0x0000001400880947 */ /* 0x000fea0003800000 */
[----:B-12---:R-:W1:Y:S02]  /*3cd0*/  LDC.64 R4, c[0x0][0x5e8] ;  /* 0x00017a00ff047b82 */ /* 0x006e640000000a00 */
[----:B-1----:R1:W5:Y:S01]  /*3ce0*/  LDG.E.U8 R29, desc[UR10][R4.64] ;  /* 0x0000000a041d7981 */ /* 0x002362000c1e1100 */
[----:B------:R-:W-:Y:S01]  /*3cf0*/  ISETP.GE.U32.AND P1, PT, R0, 0x8, PT ;  /* 0x000000080000780c */ /* 0x000fe20003f26070 */
[----:B------:R-:W-:Y:S01]  /*3d00*/  HFMA2 R20, -RZ, RZ, 0, 0 ;  /* 0x00000000ff147431 */ /* 0x000fe200000001ff */
        /* <DEDUP_REMOVED lines=11> */
.L_x_1063:
        /* <DEDUP_REMOVED lines=8> */
[----:B------:R-:W-:Y:S01]  /*3e40*/  IMAD.X R11, R27, 0x1, R7, P1 ;  /* 0x000000011b0b7824 */ /* 0x000fe200008e0607 */
[----:B------:R-:W-:Y:S02]  /*3e50*/  IADD3.X R13, PT, PT, R21, R9, RZ, P2, !PT ;  /* 0x00000009150d7210 */ /* 0x000fe400017fe4ff */
        /* <DEDUP_REMOVED lines=10> */
[----:B------:R-:W-:Y:S02]  /*3f00*/  IMAD.X R43, R27, 0x1, R15, P1 ;  /* 0x000000011b2b7824 */ /* 0x000fe400008e060f */
[----:B------:R-:W-:Y:S01]  /*3f10*/  IMAD.X R45, R21, 0x1, R39, P2 ;  /* 0x00000001152d7824 */ /* 0x000fe200010e0627 */
[----:B-1----:R-:W-:Y:S02]  /*3f20*/  IADD3 R6, P2, PT, R44, R25, RZ ;  /* 0x000000192c067210 */ /* 0x002fe40007f5e0ff */
[----:B------:R-:W2:Y:S01]  /*3f30*/  LDG.E.U8 R32, desc[UR10][R42.64] ;  /* 0x0000000a2a207981 */ /* 0x000ea2000c1e1100 */
[----:B------:R-:W-:-:S03]  /*3f40*/  IADD3 R16, P1, PT, R42, R23, RZ ;  /* 0x000000172a107210 */ /* 0x000fc60007f3e0ff */
[----:B------:R-:W2:Y:S01]  /*3f50*/  LDG.E.U8 R37, desc[UR10][R44.64] ;  /* 0x0000000a2c257981 */ /* 0x000ea2000c1e1100 */
[----:B------:R-:W-:Y:S01]  /*3f60*/  IADD3.X R17, PT, PT, R27, R43, RZ, P1, !PT ;  /* 0x0000002b1b117210 */ /* 0x000fe20000ffe4ff */
[----:B------:R-:W-:Y:S01]  /*3f70*/  IMAD.X R7, R21, 0x1, R45, P2 ;  /* 0x0000000115077824 */ /* 0x000fe200010e062d */
[----:B---3--:R-:W-:Y:S02]  /*3f80*/  IADD3 R8, P1, PT, R16, R23, RZ ;  /* 0x0000001710087210 */ /* 0x008fe40007f3e0ff */
[----:B----4-:R-:W-:Y:S01]  /*3f90*/  IADD3 R10, P2, PT, R6, R25, RZ ;  /* 0x00000019060a7210 */ /* 0x010fe20007f5e0ff */
[----:B------:R1:W3:Y:S04]  /*3fa0*/  LDG.E.U8 R34, desc[UR10][R16.64] ;  /* 0x0000000a10227981 */ /* 0x0002e8000c1e1100 */
[----:B------:R4:W3:Y:S01]  /*3fb0*/  LDG.E.U8 R39, desc[UR10][R6.64] ;  /* 0x0000000a06277981 */ /* 0x0008e2000c1e1100 */
[----:B------:R-:W-:-:S02]  /*3fc0*/  IMAD.X R9, R27, 0x1, R17, P1 ;  /* 0x000000011b097824 */ /* 0x000fc400008e0611 */
[----:B------:R-:W-:Y:S01]  /*3fd0*/  IMAD.X R11, R21, 0x1, R7, P2 ;  /* 0x00000001150b7824 */ /* 0x000fe200010e0607 */
[----:B0-----:R-:W-:Y:S02]  /*3fe0*/  IADD3 R12, P1, PT, R8, R23, RZ ;  /* 0x00000017080c7210 */ /* 0x001fe40007f3e0ff */
[----:B------:R0:W3:Y:S01]  /*3ff0*/  LDG.E.U8 R36, desc[UR10][R8.64] ;  /* 0x0000000a08247981 */ /* 0x0000e2000c1e1100 */
[----:B------:R-:W-:-:S03]  /*4000*/  IADD3 R14, P2, PT, R10, R25, RZ ;  /* 0x000000190a0e7210 */ /* 0x000fc60007f5e0ff */
[----:B------:R-:W3:Y:S01]  /*4010*/  LDG.E.U8 R41, desc[UR10][R10.64] ;  /* 0x0000000a0a297981 */ /* 0x000ee2000c1e1100 */
[----:B------:R-:W-:Y:S01]  /*4020*/  IMAD.X R13, R27, 0x1, R9, P1 ;  /* 0x000000011b0d7824 */ /* 0x000fe200008e0609 */
[----:B------:R-:W-:Y:S02]  /*4030*/  IADD3.X R15, PT, PT, R21, R11, RZ, P2, !PT ;  /* 0x0000000b150f7210 */ /* 0x000fe400017fe4ff */
        /* <DEDUP_REMOVED lines=31> */
.L_x_1062:
        /* <DEDUP_REMOVED lines=45> */
.L_x_1065:
        /* <DEDUP_REMOVED lines=28> */
.L_x_1066:
        /* <DEDUP_REMOVED lines=14> */
.L_x_1064:
[----:B-----5:R3:W-:Y:S01]  /*47a0*/  STG.E.U8 desc[UR10][R4.64], R29 ;  /* 0x0000001d04007986 */ /* 0x0207e2000c10110a */
[----:B------:R-:W-:-:S07]  /*47b0*/  VIADD R3, R3, 0x80 ;  /* 0x0000008003037836 */ /* 0x000fce0000000000 */
.L_x_1055:
[----:B------:R-:W-:-:S13]  /*47c0*/  ISETP.GE.AND P0, PT, R3, UR36, PT ;  /* 0x0000002403007c0c */ /* 0x000fda000bf06270 */
[----:B------:R-:W-:Y:S05]  /*47d0*/  @P0 BREAK.RELIABLE B0 ;  /* 0x0000000000000942 */ /* 0x000fea0003800100 */
[----:B------:R-:W-:Y:S05]  /*47e0*/  @P0 BRA `(.L_x_1061) ;  /* 0x0000000800c00947 */ /* 0x000fea0003800000 */
[----:B0-----:R-:W-:Y:S05]  /*47f0*/  BSYNC.RELIABLE B0 ;  /* 0x0000000000007941 */ /* 0x001fea0003800100 */
.L_x_1030:
        /* <DEDUP_REMOVED lines=10> */
[----:B------:R-:W-:Y:S02]  /*48a0*/  IMAD.MOV.U32 R22, RZ, RZ, RZ ;  /* 0x000000ffff167224 */ /* 0x000fe400078e00ff */
[----:B------:R-:W-:Y:S02]  /*48b0*/  IMAD.MOV R40, RZ, RZ, -R20 ;  /* 0x000000ffff287224 */ /* 0x000fe400078e0a14 */
[----:B------:R-:W1:Y:S01]  /*48c0*/  LDC R25, c[0x0][0x608] ;  /* 0x00018200ff197b82 */ /* 0x000e620000000800 */
[----:B0-----:R-:W-:Y:S02]  /*48d0*/  SHF.R.S32.HI R27, RZ, 0x1f, R23 ;  /* 0x0000001fff1b7819 */ /* 0x001fe40000011417 */
[----:B-1----:R-:W-:-:S07]  /*48e0*/  SHF.R.S32.HI R21, RZ, 0x1f, R25 ;  /* 0x0000001fff157819 */ /* 0x002fce0000011419 */
.L_x_1068:
        /* <DEDUP_REMOVED lines=11> */
[----:B------:R3:W4:Y:S01]  /*49a0*/  LDG.E.U8 R33, desc[UR10][R10.64] ;  /* 0x0000000a0a217981 */ /* 0x000722000c1e1100 */
[----:B------:R-:W-:-:S03]  /*49b0*/  IADD3 R14, P1, PT, R10, R23, RZ ;  /* 0x000000170a0e7210 */ /* 0x000fc60007f3e0ff */
[----:B------:R3:W4:Y:S01]  /*49c0*/  LDG.E.U8 R28, desc[UR10][R12.64] ;  /* 0x0000000a0c1c7981 */ /* 0x000722000c1e1100 */
[----:B------:R-:W-:Y:S01]  /*49d0*/  IADD3.X R15, PT, PT, R27, R11, RZ, P1, !PT ;  /* 0x0000000b1b0f7210 */ /* 0x000fe20000ffe4ff */
[----:B------:R-:W-:Y:S01]  /*49e0*/  IMAD.X R39, R21, 0x1, R13, P2 ;  /* 0x0000000115277824 */ /* 0x000fe200010e060d */
[----:B------:R-:W-:Y:S02]  /*49f0*/  IADD3 R42, P1, PT, R14, R23, RZ ;  /* 0x000000170e2a7210 */ /* 0x000fe40007f3e0ff */
[----:B------:R-:W-:Y:S01]  /*4a00*/  IADD3 R44, P2, PT, R38, R25, RZ ;  /* 0x00000019262c7210 */ /* 0x000fe20007f5e0ff */
[----:B------:R3:W4:Y:S04]  /*4a10*/  LDG.E.U8 R35, desc[UR10][R14.64] ;  /* 0x0000000a0e237981 */ /* 0x000728000c1e1100 */
[----:B------:R-:W4:Y:S01]  /*4a20*/  LDG.E.U8 R30, desc[UR10][R38.64] ;  /* 0x0000000a261e7981 */ /* 0x000f22000c1e1100 */
[----:B------:R-:W-:-:S02]  /*4a30*/  IMAD.X R43, R27, 0x1, R15, P1 ;  /* 0x000000011b2b7824 */ /* 0x000fc400008e060f */
[----:B------:R-:W-:Y:S01]  /*4a40*/  IMAD.X R45, R21, 0x1, R39, P2 ;  /* 0x00000001152d7824 */ /* 0x000fe200010e0627 */
[----:B------:R-:W-:Y:S02]  /*4a50*/  IADD3 R16, P1, PT, R42, R23, RZ ;  /* 0x000000172a107210 */ /* 0x000fe40007f3e0ff */
[----:B------:R-:W4:Y:S01]  /*4a60*/  LDG.E.U8 R32, desc[UR10][R42.64] ;  /* 0x0000000a2a207981 */ /* 0x000f22000c1e1100 */
[----:B0-----:R-:W-:-:S03]  /*4a70*/  IADD3 R6, P2, PT, R44, R25, RZ ;  /* 0x000000192c067210 */ /* 0x001fc60007f5e0ff */
[----:B------:R-:W4:Y:S01]  /*4a80*/  LDG.E.U8 R37, desc[UR10][R44.64] ;  /* 0x0000000a2c257981 */ /* 0x000f22000c1e1100 */
[----:B------:R-:W-:Y:S01]  /*4a90*/  IMAD.X R17, R27, 0x1, R43, P1 ;  /* 0x000000011b117824 */ /* 0x000fe200008e062b */
[----:B------:R-:W-:Y:S02]  /*4aa0*/  IADD3.X R7, PT, PT, R21, R45, RZ, P2, !PT ;  /* 0x0000002d15077210 */ /* 0x000fe400017fe4ff */
[----:B-1----:R-:W-:Y:S02]  /*4ab0*/  IADD3 R8, P1, PT, R16, R23, RZ ;  /* 0x0000001710087210 */ /* 0x002fe40007f3e0ff */
[----:B------:R0:W4:Y:S01]  /*4ac0*/  LDG.E.U8 R34, desc[UR10][R16.64] ;  /* 0x0000000a10227981 */ /* 0x000122000c1e1100 */
[----:B---3--:R-:W-:-:S03]  /*4ad0*/  IADD3 R10, P2, PT, R6, R25, RZ ;  /* 0x00000019060a7210 */ /* 0x008fc60007f5e0ff */
[----:B------:R1:W3:Y:S01]  /*4ae0*/  LDG.E.U8 R39, desc[UR10][R6.64] ;  /* 0x0000000a06277981 */ /* 0x0002e2000c1e1100 */
[----:B------:R-:W-:Y:S02]  /*4af0*/  IMAD.X R9, R27, 0x1, R17, P1 ;  /* 0x000000011b097824 */ /* 0x000fe400008e0611 */
[----:B------:R-:W-:Y:S01]  /*4b00*/  IMAD.X R11, R21, 0x1, R7, P2 ;  /* 0x00000001150b7824 */ /* 0x000fe200010e0607 */
[----:B------:R-:W-:Y:S02]  /*4b10*/  IADD3 R12, P1, PT, R8, R23, RZ ;  /* 0x00000017080c7210 */ /* 0x000fe40007f3e0ff */
[----:B------:R1:W3:Y:S01]  /*4b20*/  LDG.E.U8 R36, desc[UR10][R8.64] ;  /* 0x0000000a08247981 */ /* 0x0002e2000c1e1100 */
[----:B------:R-:W-:-:S03]  /*4b30*/  IADD3 R14, P2, PT, R10, R25, RZ ;  /* 0x000000190a0e7210 */ /* 0x000fc60007f5e0ff */
[----:B------:R-:W3:Y:S01]  /*4b40*/  LDG.E.U8 R41, desc[UR10][R10.64] ;  /* 0x0000000a0a297981 */ /* 0x000ee2000c1e1100 */
[----:B------:R-:W-:Y:S02]  /*4b50*/  IMAD.X R13, R27, 0x1, R9, P1 ;  /* 0x000000011b0d7824 */ /* 0x000fe400008e0609 */
[----:B------:R-:W-:Y:S01]  /*4b60*/  IMAD.X R15, R21, 0x1, R11, P2 ;  /* 0x00000001150f7824 */ /* 0x000fe200010e060b */
[----:B0-----:R-:W-:Y:S02]  /*4b70*/  IADD3 R16, P2, PT, R14, R25, RZ ;  /* 0x000000190e107210 */ /* 0x001fe40007f5e0ff */
[----:B------:R-:W3:Y:S01]  /*4b80*/  LDG.E.U8 R38, desc[UR10][R12.64] ;  /* 0x0000000a0c267981 */ /* 0x000ee2000c1e1100 */
[----:B-1----:R-:W-:-:S03]  /*4b90*/  IADD3 R6, P1, PT, R12, R23, RZ ;  /* 0x000000170c067210 */ /* 0x002fc60007f3e0ff */
[----:B------:R-:W3:Y:S01]  /*4ba0*/  LDG.E.U8 R43, desc[UR10][R14.64] ;  /* 0x0000000a0e2b7981 */ /* 0x000ee2000c1e1100 */
[----:B------:R-:W-:Y:S01]  /*4bb0*/  IMAD.X R17, R21, 0x1, R15, P2 ;  /* 0x0000000115117824 */ /* 0x000fe200010e060f */
[----:B------:R-:W-:-:S05]  /*4bc0*/  IADD3.X R7, PT, PT, R27, R13, RZ, P1, !PT ;  /* 0x0000000d1b077210 */ /* 0x000fca0000ffe4ff */
[----:B------:R0:W3:Y:S04]  /*4bd0*/  LDG.E.U8 R6, desc[UR10][R6.64] ;  /* 0x0000000a06067981 */ /* 0x0000e8000c1e1100 */
[----:B------:R-:W3:Y:S01]  /*4be0*/  LDG.E.U8 R17, desc[UR10][R16.64] ;  /* 0x0000000a10117981 */ /* 0x000ee2000c1e1100 */
[----:B-----5:R-:W-:Y:S01]  /*4bf0*/  PRMT R8, R29, 0x9910, RZ ;  /* 0x000099101d087816 */ /* 0x020fe200000000ff */
        /* <DEDUP_REMOVED lines=9> */
[----:B0-----:R-:W-:-:S05]  /*4c90*/  PRMT R7, R8, 0x9910, RZ ;  /* 0x0000991008077816 */ /* 0x001fca00000000ff */
        /* <DEDUP_REMOVED lines=12> */
.L_x_1067:
        /* <DEDUP_REMOVED lines=22> */
[----:B------:R1:W3:Y:S01]  /*4ec0*/  LDG.E.U8 R23, desc[UR10][R10.64] ;  /* 0x0000000a0a177981 */ /* 0x0002e2000c1e1100 */
[----:B------:R-:W-:-:S03]  /*4ed0*/  IADD3 R16, P2, PT, R12, UR5, RZ ;  /* 0x000000050c107c10 */ /* 0x000fc6000ff5e0ff */
[----:B------:R-:W3:Y:S01]  /*4ee0*/  LDG.E.U8 R24, desc[UR10][R12.64] ;  /* 0x0000000a0c187981 */ /* 0x000ee2000c1e1100 */
[----:B------:R-:W-:Y:S02]  /*4ef0*/  IADD3.X R15, PT, PT, R11, UR6, RZ, P1, !PT ;  /* 0x000000060b0f7c10 */ /* 0x000fe40008ffe4ff */
[----:B------:R-:W-:Y:S02]  /*4f00*/  IADD3.X R17, PT, PT, R13, UR7, RZ, P2, !PT ;  /* 0x000000070d117c10 */ /* 0x000fe400097fe4ff */
[----:B0-----:R-:W-:Y:S01]  /*4f10*/  IADD3 R8, P2, PT, R16, UR5, RZ ;  /* 0x0000000510087c10 */ /* 0x001fe2000ff5e0ff */
[----:B------:R-:W4:Y:S01]  /*4f20*/  LDG.E.U8 R25, desc[UR10][R14.64] ;  /* 0x0000000a0e197981 */ /* 0x000f22000c1e1100 */
[----:B------:R-:W-:-:S03]  /*4f30*/  IADD3 R6, P1, PT, R14, UR4, RZ ;  /* 0x000000040e067c10 */ /* 0x000fc6000ff3e0ff */
[----:B------:R-:W4:Y:S01]  /*4f40*/  LDG.E.U8 R26, desc[UR10][R16.64] ;  /* 0x0000000a101a7981 */ /* 0x000f22000c1e1100 */
[----:B------:R-:W-:Y:S02]  /*4f50*/  IADD3.X R9, PT, PT, R17, UR7, RZ, P2, !PT ;  /* 0x0000000711097c10 */ /* 0x000fe400097fe4ff */
[----:B------:R-:W-:-:S04]  /*4f60*/  IADD3.X R7, PT, PT, R15, UR6, RZ, P1, !PT ;  /* 0x000000060f077c10 */ /* 0x000fc80008ffe4ff */
[----:B------:R-:W4:Y:S04]  /*4f70*/  LDG.E.U8 R9, desc[UR10][R8.64] ;  /* 0x0000000a08097981 */ /* 0x000f28000c1e1100 */
[----:B------:R0:W4:Y:S01]  /*4f80*/  LDG.E.U8 R6, desc[UR10][R6.64] ;  /* 0x0000000a06067981 */ /* 0x000122000c1e1100 */
[----:B-1---5:R-:W-:Y:S02]  /*4f90*/  PRMT R10, R29, 0x9910, RZ ;  /* 0x000099101d0a7816 */ /* 0x022fe400000000ff */
[----:B------:R-:W-:-:S03]  /*4fa0*/  IADD3 R20, PT, PT, R20, 0x4, RZ ;  /* 0x0000000414147810 */ /* 0x000fc60007ffe0ff */
[----:B--2---:R-:W-:-:S05]  /*4fb0*/  IMAD R10, R21, R22, R10 ;  /* 0x00000016150a7224 */ /* 0x004fca00078e020a */
[----:B------:R-:W-:-:S05]  /*4fc0*/  PRMT R10, R10, 0x9910, RZ ;  /* 0x000099100a0a7816 */ /* 0x000fca00000000ff */
[----:B---3--:R-:W-:-:S05]  /*4fd0*/  IMAD R10, R23, R24, R10 ;  /* 0x00000018170a7224 */ /* 0x008fca00078e020a */
[----:B------:R-:W-:-:S05]  /*4fe0*/  PRMT R10, R10, 0x9910, RZ ;  /* 0x000099100a0a7816 */ /* 0x000fca00000000ff */
[----:B----4-:R-:W-:-:S05]  /*4ff0*/  IMAD R10, R25, R26, R10 ;  /* 0x0000001a190a7224 */ /* 0x010fca00078e020a */
[----:B0-----:R-:W-:-:S05]  /*5000*/  PRMT R7, R10, 0x9910, RZ ;  /* 0x000099100a077816 */ /* 0x001fca00000000ff */
[----:B------:R-:W-:-:S05]  /*5010*/  IMAD R6, R6, R9, R7 ;  /* 0x0000000906067224 */ /* 0x000fca00078e0207 */
[----:B------:R-:W-:-:S07]  /*5020*/  PRMT R29, R6, 0x7610, R29 ;  /* 0x00007610061d7816 */ /* 0x000fce000000001d */
.L_x_1070:
        /* <DEDUP_REMOVED lines=28> */
.L_x_1071:
        /* <DEDUP_REMOVED lines=10> */
[----:B------:R-:W2:Y:S04]  /*5290*/  LDG.E.U8 R6, desc[UR10][R6.64] ;  /* 0x0000000a06067981 */ /* 0x000ea8000c1e1100 */
[----:B------:R-:W2:Y:S01]  /*52a0*/  LDG.E.U8 R9, desc[UR10][R8.64] ;  /* 0x0000000a08097981 */ /* 0x000ea2000c1e1100 */
[----:B-----5:R-:W-:-:S05]  /*52b0*/  PRMT R29, R29, 0x9910, RZ ;  /* 0x000099101d1d7816 */ /* 0x020fca00000000ff */
[----:B--2---:R-:W-:-:S07]  /*52c0*/  IMAD R29, R6, R9, R29 ;  /* 0x00000009061d7224 */ /* 0x004fce00078e021d */
.L_x_1069:
[----:B-----5:R4:W-:Y:S01]  /*52d0*/  STG.E.U8 desc[UR10][R4.64], R29 ;  /* 0x0000001d04007986 */ /* 0x0209e2000c10110a */
[----:B------:R-:W-:-:S07]  /*52e0*/  VIADD R3, R3, 0x80 ;  /* 0x0000008003037836 */ /* 0x000fce0000000000 */
.L_x_1061:
[----:B0-----:R-:W-:Y:S05]  /*52f0*/  BSYNC.RECONVERGENT B1 ;  /* 0x0000000000017941 */ /* 0x001fea0003800200 */
.L_x_1029:
        /* <DEDUP_REMOVED lines=18> */
.L_x_1073:
[----:B--2---:R-:W-:Y:S02]  /*5420*/  UIADD3 UR8, UP0, UPT, UR4, UR12, URZ ;  /* 0x0000000c04087290 */ /* 0x004fe4000ff1e0ff */
[----:B------:R-:W-:Y:S02]  /*5430*/  UIADD3 UR6, UP1, UPT, UR5, UR14, URZ ;  /* 0x0000000e05067290 */ /* 0x000fe4000ff3e0ff */
[----:B------:R-:W-:Y:S02]  /*5440*/  ULEA.HI.X.SX32 UR9, UR4, UR13, 0x1, UP0 ;  /* 0x0000000d04097291 */ /* 0x000fe400080f0eff */
[----:B------:R-:W-:Y:S01]  /*5450*/  ULEA.HI.X.SX32 UR7, UR5, UR15, 0x1, UP1 ;  /* 0x0000000f05077291 */ /* 0x000fe200088f0eff */
        /* <DEDUP_REMOVED lines=8> */
[----:B------:R-:W2:Y:S04]  /*54e0*/  LDG.E.U8 R6, desc[UR10][R10.64] ;  /* 0x0000000a0a067981 */ /* 0x000ea8000c1e1100 */
[----:B------:R0:W2:Y:S01]  /*54f0*/  LDG.E.U8 R9, desc[UR10][R12.64] ;  /* 0x0000000a0c097981 */ /* 0x0000a2000c1e1100 */
[----:B------:R-:W-:Y:S01]  /*5500*/  IMAD.U32 R14, RZ, RZ, UR8 ;  /* 0x00000008ff0e7e24 */ /* 0x000fe2000f8e00ff */
[----:B------:R-:W-:Y:S01]  /*5510*/  MOV R15, UR9 ;  /* 0x00000009000f7c02 */ /* 0x000fe20008000f00 */
[----:B------:R-:W-:Y:S01]  /*5520*/  IMAD.U32 R16, RZ, RZ, UR6 ;  /* 0x00000006ff107e24 */ /* 0x000fe2000f8e00ff */
[----:B------:R-:W-:Y:S01]  /*5530*/  UIADD3 UR8, UP0, UPT, UR8, UR16, URZ ;  /* 0x0000001008087290 */ /* 0x000fe2000ff1e0ff */
[----:B------:R-:W-:Y:S01]  /*5540*/  IMAD.U32 R17, RZ, RZ, UR7 ;  /* 0x00000007ff117e24 */ /* 0x000fe2000f8e00ff */
[----:B------:R-:W-:Y:S01]  /*5550*/  UIADD3 UR6, UP1, UPT, UR6, UR18, URZ ;  /* 0x0000001206067290 */ /* 0x000fe2000ff3e0ff */
[----:B------:R1:W3:Y:S01]  /*5560*/  LDG.E.U8 R8, desc[UR10][R14.64] ;  /* 0x0000000a0e087981 */ /* 0x0002e2000c1e1100 */
[----:B------:R-:W-:-:S02]  /*5570*/  UIADD3.X UR9, UPT, UPT, UR17, UR9, URZ, UP0, !UPT ;  /* 0x0000000911097290 */ /* 0x000fc400087fe4ff */
[----:B------:R-:W-:Y:S01]  /*5580*/  UIADD3.X UR7, UPT, UPT, UR19, UR7, URZ, UP1, !UPT ;  /* 0x0000000713077290 */ /* 0x000fe20008ffe4ff */
[----:B------:R4:W3:Y:S01]  /*5590*/  LDG.E.U8 R11, desc[UR10][R16.64] ;  /* 0x0000000a100b7981 */ /* 0x0008e2000c1e1100 */
[----:B------:R-:W-:Y:S01]  /*55a0*/  IMAD.U32 R20, RZ, RZ, UR8 ;  /* 0x00000008ff147e24 */ /* 0x000fe2000f8e00ff */
[----:B------:R-:W-:Y:S01]  /*55b0*/  MOV R22, UR6 ;  /* 0x0000000600167c02 */ /* 0x000fe20008000f00 */
[----:B------:R-:W-:Y:S01]  /*55c0*/  IMAD.U32 R21, RZ, RZ, UR9 ;  /* 0x00000009ff157e24 */ /* 0x000fe2000f8e00ff */
[----:B------:R-:W-:Y:S01]  /*55d0*/  UIADD3 UR8, UP0, UPT, UR8, UR16, URZ ;  /* 0x0000001008087290 */ /* 0x000fe2000ff1e0ff */
[----:B------:R-:W-:Y:S01]  /*55e0*/  IMAD.U32 R23, RZ, RZ, UR7 ;  /* 0x00000007ff177e24 */ /* 0x000fe2000f8e00ff */
[----:B------:R-:W-:Y:S02]  /*55f0*/  UIADD3 UR6, UP1, UPT, UR6, UR18, URZ ;  /* 0x0000001206067290 */ /* 0x000fe4000ff3e0ff */
[----:B------:R-:W-:Y:S01]  /*5600*/  UIADD3.X UR9, UPT, UPT, UR17, UR9, URZ, UP0, !UPT ;  /* 0x0000000911097290 */ /* 0x000fe200087fe4ff */
[----:B------:R4:W3:Y:S01]  /*5610*/  LDG.E.U8 R10, desc[UR10][R20.64] ;  /* 0x0000000a140a7981 */ /* 0x0008e2000c1e1100 */
[----:B------:R-:W-:-:S03]  /*5620*/  UIADD3.X UR7, UPT, UPT, UR19, UR7, URZ, UP1, !UPT ;  /* 0x0000000713077290 */ /* 0x000fc60008ffe4ff */
[----:B------:R4:W3:Y:S01]  /*5630*/  LDG.E.U8 R25, desc[UR10][R22.64] ;  /* 0x0000000a16197981 */ /* 0x0008e2000c1e1100 */
[----:B0-----:R-:W-:Y:S01]  /*5640*/  IMAD.U32 R12, RZ, RZ, UR8 ;  /* 0x00000008ff0c7e24 */ /* 0x001fe2000f8e00ff */
[----:B------:R-:W-:Y:S01]  /*5650*/  UIADD3 UR8, UP0, UPT, UR8, UR16, URZ ;  /* 0x0000001008087290 */ /* 0x000fe2000ff1e0ff */
[----:B-1----:R-:W-:Y:S01]  /*5660*/  IMAD.U32 R14, RZ, RZ, UR6 ;  /* 0x00000006ff0e7e24 */ /* 0x002fe2000f8e00ff */
[----:B------:R-:W-:Y:S01]  /*5670*/  MOV R15, UR7 ;  /* 0x00000007000f7c02 */ /* 0x000fe20008000f00 */
[----:B------:R-:W-:Y:S01]  /*5680*/  IMAD.U32 R13, RZ, RZ, UR9 ;  /* 0x00000009ff0d7e24 */ /* 0x000fe2000f8e00ff */
[----:B------:R-:W-:Y:S02]  /*5690*/  UIADD3 UR6, UP1, UPT, UR6, UR18, URZ ;  /* 0x0000001206067290 */ /* 0x000fe4000ff3e0ff */
[----:B------:R-:W-:Y:S01]  /*56a0*/  UIADD3.X UR9, UPT, UPT, UR17, UR9, URZ, UP0, !UPT ;  /* 0x0000000911097290 */ /* 0x000fe200087fe4ff */
[----:B------:R0:W3:Y:S01]  /*56b0*/  LDG.E.U8 R27, desc[UR10][R14.64] ;  /* 0x0000000a0e1b7981 */ /* 0x0000e2000c1e1100 */
[----:B------:R-:W-:-:S03]  /*56c0*/  UIADD3.X UR7, UPT, UPT, UR19, UR7, URZ, UP1, !UPT ;  /* 0x0000000713077290 */ /* 0x000fc60008ffe4ff */
[----:B------:R-:W3:Y:S01]  /*56d0*/  LDG.E.U8 R12, desc[UR10][R12.64] ;  /* 0x0000000a0c0c7981 */ /* 0x000ee2000c1e1100 */
[----:B----4-:R-:W-:Y:S01]  /*56e0*/  IMAD.U32 R16, RZ, RZ, UR8 ;  /* 0x00000008ff107e24 */ /* 0x010fe2000f8e00ff */
[----:B------:R-:W-:Y:S01]  /*56f0*/  UIADD3 UR8, UP0, UPT, UR8, UR16, URZ ;  /* 0x0000001008087290 */ /* 0x000fe2000ff1e0ff */
[----:B------:R-:W-:Y:S01]  /*5700*/  IMAD.U32 R20, RZ, RZ, UR6 ;  /* 0x00000006ff147e24 */ /* 0x000fe2000f8e00ff */
[----:B------:R-:W-:Y:S01]  /*5710*/  UIADD3 UR6, UP1, UPT, UR6, UR18, URZ ;  /* 0x0000001206067290 */ /* 0x000fe2000ff3e0ff */
[----:B------:R-:W-:Y:S02]  /*5720*/  IMAD.U32 R17, RZ, RZ, UR9 ;  /* 0x00000009ff117e24 */ /* 0x000fe4000f8e00ff */
[----:B------:R-:W-:Y:S01]  /*5730*/  IMAD.U32 R21, RZ, RZ, UR7 ;  /* 0x00000007ff157e24 */ /* 0x000fe2000f8e00ff */
[----:B------:R-:W-:Y:S02]  /*5740*/  UIADD3.X UR9, UPT, UPT, UR17, UR9, URZ, UP0, !UPT ;  /* 0x0000000911097290 */ /* 0x000fe400087fe4ff */
[----:B------:R-:W-:Y:S01]  /*5750*/  UIADD3.X UR7, UPT, UPT, UR19, UR7, URZ, UP1, !UPT ;  /* 0x0000000713077290 */ /* 0x000fe20008ffe4ff */
[----:B------:R-:W4:Y:S01]  /*5760*/  LDG.E.U8 R26, desc[UR10][R16.64] ;  /* 0x0000000a101a7981 */ /* 0x000f22000c1e1100 */
[----:B------:R-:W-:-:S03]  /*5770*/  IMAD.U32 R22, RZ, RZ, UR6 ;  /* 0x00000006ff167e24 */ /* 0x000fc6000f8e00ff */
[----:B------:R1:W4:Y:S01]  /*5780*/  LDG.E.U8 R13, desc[UR10][R20.64] ;  /* 0x0000000a140d7981 */ /* 0x000322000c1e1100 */
[----:B0-----:R-:W-:Y:S01]  /*5790*/  MOV R14, UR8 ;  /* 0x00000008000e7c02 */ /* 0x001fe20008000f00 */
[----:B------:R-:W-:Y:S01]  /*57a0*/  UIADD3 UR6, UP1, UPT, UR6, UR18, URZ ;  /* 0x0000001206067290 */ /* 0x000fe2000ff3e0ff */
[----:B------:R-:W-:Y:S01]  /*57b0*/  IMAD.U32 R15, RZ, RZ, UR9 ;  /* 0x00000009ff0f7e24 */ /* 0x000fe2000f8e00ff */
[----:B------:R-:W-:Y:S01]  /*57c0*/  UIADD3 UR8, UP0, UPT, UR8, UR16, URZ ;  /* 0x0000001008087290 */ /* 0x000fe2000ff1e0ff */
[----:B------:R-:W-:Y:S01]  /*57d0*/  IMAD.U32 R23, RZ, RZ, UR7 ;  /* 0x00000007ff177e24 */ /* 0x000fe2000f8e00ff */
[----:B------:R-:W-:Y:S02]  /*57e0*/  UIADD3.X UR7, UPT, UPT, UR19, UR7, URZ, UP1, !UPT ;  /* 0x0000000713077290 */ /* 0x000fe40008ffe4ff */
[----:B------:R-:W-:Y:S01]  /*57f0*/  UIADD3.X UR9, UPT, UPT, UR17, UR9, URZ, UP0, !UPT ;  /* 0x0000000911097290 */ /* 0x000fe200087fe4ff */
[----:B------:R0:W4:Y:S01]  /*5800*/  LDG.E.U8 R28, desc[UR10][R14.64] ;  /* 0x0000000a0e1c7981 */ /* 0x000122000c1e1100 */
[----:B-1----:R-:W-:-:S03]  /*5810*/  IMAD.U32 R20, RZ, RZ, UR6 ;  /* 0x00000006ff147e24 */ /* 0x002fc6000f8e00ff */
[----:B------:R1:W4:Y:S01]  /*5820*/  LDG.E.U8 R29, desc[UR10][R22.64] ;  /* 0x0000000a161d7981 */ /* 0x000322000c1e1100 */
[----:B------:R-:W-:Y:S01]  /*5830*/  IMAD.U32 R16, RZ, RZ, UR8 ;  /* 0x00000008ff107e24 */ /* 0x000fe2000f8e00ff */
[----:B------:R-:W-:Y:S01]  /*5840*/  UIADD3 UR6, UP1, UPT, UR6, UR18, URZ ;  /* 0x0000001206067290 */ /* 0x000fe2000ff3e0ff */
[----:B------:R-:W-:Y:S01]  /*5850*/  IMAD.U32 R21, RZ, RZ, UR7 ;  /* 0x00000007ff157e24 */ /* 0x000fe2000f8e00ff */
[----:B------:R-:W-:Y:S01]  /*5860*/  MOV R17, UR9 ;  /* 0x0000000900117c02 */ /* 0x000fe20008000f00 */
[----:B------:R-:W-:Y:S02]  /*5870*/  UIADD3 UR8, UP0, UPT, UR8, UR16, URZ ;  /* 0x0000001008087290 */ /* 0x000fe4000ff1e0ff */
[----:B------:R-:W-:Y:S02]  /*5880*/  UIADD3.X UR7, UPT, UPT, UR19, UR7, URZ, UP1, !UPT ;  /* 0x0000000713077290 */ /* 0x000fe40008ffe4ff */
[----:B------:R-:W-:Y:S01]  /*5890*/  UIADD3.X UR9, UPT, UPT, UR17, UR9, URZ, UP0, !UPT ;  /* 0x0000000911097290 */ /* 0x000fe200087fe4ff */
[----:B------:R-:W4:Y:S04]  /*58a0*/  LDG.E.U8 R16, desc[UR10][R16.64] ;  /* 0x0000000a10107981 */ /* 0x000f28000c1e1100 */
[----:B------:R-:W4:Y:S01]  /*58b0*/  LDG.E.U8 R21, desc[UR10][R20.64] ;  /* 0x0000000a14157981 */ /* 0x000f22000c1e1100 */
[----:B0-----:R-:W-:Y:S01]  /*58c0*/  IMAD.U32 R14, RZ, RZ, UR8 ;  /* 0x00000008ff0e7e24 */ /* 0x001fe2000f8e00ff */
[----:B-1----:R-:W-:Y:S01]  /*58d0*/  MOV R22, UR6 ;  /* 0x0000000600167c02 */ /* 0x002fe20008000f00 */
[----:B------:R-:W-:-:S02]  /*58e0*/  IMAD.U32 R23, RZ, RZ, UR7 ;  /* 0x00000007ff177e24 */ /* 0x000fc4000f8e00ff */
[----:B------:R-:W-:-:S04]  /*58f0*/  IMAD.U32 R15, RZ, RZ, UR9 ;  /* 0x00000009ff0f7e24 */ /* 0x000fc8000f8e00ff */
        /* <DEDUP_REMOVED lines=24> */
.L_x_1072:
        /* <DEDUP_REMOVED lines=11> */
[----:B0-----:R-:W-:-:S04]  /*5b30*/  IADD3 R8, P1, PT, R2, R8, RZ ;  /* 0x0000000802087210 */ /* 0x001fc80007f3e0ff */
[----:B------:R-:W-:Y:S02]  /*5b40*/  LEA.HI.X.SX32 R9, R2, R9, 0x1, P1 ;  /* 0x0000000902097211 */ /* 0x000fe400008f0eff */
[C---:B---3--:R-:W-:Y:S01]  /*5b50*/  IADD3 R10, P2, PT, R6.reuse, R10, RZ ;  /* 0x0000000a060a7210 */ /* 0x048fe20007f5e0ff */
        /* <DEDUP_REMOVED lines=30> */
[----:B------:R-:W-:-:S05]  /*5d40*/  IMAD R2, R8, R11, R2 ;  /* 0x0000000b08027224 */ /* 0x000fca00078e0202 */
[----:B------:R-:W-:-:S07]  /*5d50*/  PRMT R7, R2, 0x7610, R7 ;  /* 0x0000761002077816 */ /* 0x000fce0000000007 */
.L_x_1075:
        /* <DEDUP_REMOVED lines=13> */
[----:B---3--:R-:W-:-:S03]  /*5e30*/  IADD3 R10, P2, PT, R2, R10, RZ ;  /* 0x0000000a020a7210 */ /* 0x008fc60007f5e0ff */
        /* <DEDUP_REMOVED lines=15> */
.L_x_1076:
        /* <DEDUP_REMOVED lines=10> */
[----:B------:R-:W2:Y:S01]  /*5fd0*/  LDG.E.U8 R2, desc[UR10][R2.64] ;  /* 0x0000000a02027981 */ /* 0x000ea2000c1e1100 */
[----:B------:R-:W-:-:S06]  /*5fe0*/  LEA.HI.X.SX32 R9, R6, R11, 0x1, P1 ;  /* 0x0000000b06097211 */ /* 0x000fcc00008f0eff */
[----:B------:R-:W2:Y:S01]  /*5ff0*/  LDG.E.U8 R9, desc[UR10][R8.64] ;  /* 0x0000000a08097981 */ /* 0x000ea2000c1e1100 */
[----:B-----5:R-:W-:-:S05]  /*6000*/  PRMT R7, R7, 0x9910, RZ ;  /* 0x0000991007077816 */ /* 0x020fca00000000ff */
[----:B--2---:R-:W-:-:S07]  /*6010*/  IMAD R7, R2, R9, R7 ;  /* 0x0000000902077224 */ /* 0x004fce00078e0207 */
.L_x_1074:
[----:B-----5:R-:W-:Y:S01]  /*6020*/  STG.E.U8 desc[UR10][R4.64], R7 ;  /* 0x0000000704007986 */ /* 0x020fe2000c10110a */
[----:B------:R-:W-:Y:S05]  /*6030*/  EXIT ;  /* 0x000000000000794d */ /* 0x000fea0003800000 */
.L_x_1028:
[----:B------:R-:W0:Y:S02]  /*6040*/  LDC R0, c[0x0][0x600] ;  /* 0x00018000ff007b82 */ /* 0x000e240000000800 */
[----:B0-----:R-:W-:-:S13]  /*6050*/  ISETP.GE.AND P0, PT, R0, 0x1, PT ;  /* 0x000000010000780c */ /* 0x001fda0003f06270 */
[----:B------:R-:W-:Y:S05]  /*6060*/  @!P0 EXIT ;  /* 0x000000000000894d */ /* 0x000fea0003800000 */
[----:B------:R-:W0:Y:S01]  /*6070*/  LDCU UR6, c[0x0][0x380] ;  /* 0x00007000ff0677ac */ /* 0x000e220008000800 */
[----:B------:R-:W-:Y:S01]  /*6080*/  IADD3 R2, PT, PT, R2, -0x1, RZ ;  /* 0xffffffff02027810 */ /* 0x000fe20007ffe0ff */
[----:B------:R-:W-:Y:S01]  /*6090*/  BSSY.RECONVERGENT B1, `(.L_x_1077) ;  /* 0x0001034000017945 */ /* 0x000fe20003800200 */
[----:B------:R-:W-:Y:S01]  /*60a0*/  LOP3.LUT R4, R0, 0x3, RZ, 0xc0, !PT ;  /* 0x0000000300047812 */ /* 0x000fe200078ec0ff */
[----:B------:R-:W1:Y:S01]  /*60b0*/  LDCU.128 UR28, c[0x0][0x5f0] ;  /* 0x0000be00ff1c77ac */ /* 0x000e620008000c00 */
[----:B------:R-:W-:Y:S01]  /*60c0*/  VIMNMX.U32 R7, PT, PT, R2, 0x18, PT ;  /* 0x0000001802077848 */ /* 0x000fe20003fe0000 */
[----:B------:R-:W-:Y:S01]  /*60d0*/  BSSY.RELIABLE B0, `(.L_x_1078) ;  /* 0x0000de2000007945 */ /* 0x000fe20003800100 */
[----:B------:R-:W-:Y:S01]  /*60e0*/  LOP3.LUT R5, R0, 0x7, RZ, 0xc0, !PT ;  /* 0x0000000700057812 */ /* 0x000fe200078ec0ff */
[----:B------:R-:W2:Y:S01]  /*60f0*/  LDCU.128 UR24, c[0x0][0x5f0] ;  /* 0x0000be00ff1877ac */ /* 0x000ea20008000c00 */
[----:B------:R-:W-:Y:S02]  /*6100*/  VIADD R6, R4, 0xffffffff ;  /* 0xffffffff04067836 */ /* 0x000fe40000000000 */
[----:B------:R-:W-:Y:S01]  /*6110*/  VIADD R7, R7, 0x1 ;  /* 0x0000000107077836 */ /* 0x000fe20000000000 */
[----:B------:R-:W3:Y:S01]  /*6120*/  LDCU.128 UR20, c[0x0][0x5f0] ;  /* 0x0000be00ff1477ac */ /* 0x000ee20008000c00 */
[----:B------:R-:W4:Y:S01]  /*6130*/  LDCU.128 UR16, c[0x0][0x5f0] ;  /* 0x0000be00ff1077ac */ /* 0x000f220008000c00 */
[----:B0-----:R-:W-:Y:S01]  /*6140*/  ISETP.GE.AND P0, PT, R3, UR6, PT ;  /* 0x0000000603007c0c */ /* 0x001fe2000bf06270 */
[----:B------:R-:W0:-:S12]  /*6150*/  LDCU.128 UR12, c[0x0][0x5f0] ;  /* 0x0000be00ff0c77ac */ /* 0x000e180008000c00 */
[----:B-1234-:R-:W-:Y:S05]  /*6160*/  @P0 BRA `(.L_x_1079) ;  /* 0x0000004800600947 */ /* 0x01efea0003800000 */
[----:B------:R-:W1:Y:S01]  /*6170*/  LDCU.64 UR4, c[0x0][0x390] ;  /* 0x00007200ff0477ac */ /* 0x000e620008000a00 */
[----:B------:R-:W-:Y:S01]  /*6180*/  IMAD.MOV.U32 R8, RZ, RZ, RZ ;  /* 0x000000ffff087224 */ /* 0x000fe200078e00ff */
[----:B------:R-:W-:Y:S01]  /*6190*/  ISETP.NE.AND P0, PT, R2, RZ, PT ;  /* 0x000000ff0200720c */ /* 0x000fe20003f05270 */
[----:B------:R-:W-:Y:S01]  /*61a0*/  IMAD.MOV.U32 R9, RZ, RZ, R3 ;  /* 0x000000ffff097224 */ /* 0x000fe200078e0003 */
[----:B------:R-:W2:Y:S01]  /*61b0*/  LDCU UR7, c[0x0][0x38c] ;  /* 0x00007180ff0777ac */ /* 0x000ea20008000800 */
[----:B------:R-:W3:Y:S01]  /*61c0*/  LDCU.64 UR8, c[0x0][0x4b8] ;  /* 0x00009700ff0877ac */ /* 0x000ee20008000a00 */
[----:B-1----:R-:W-:Y:S01]  /*61d0*/  IMAD.HI.U32 R10, R3, UR4, R8 ;  /* 0x00000004030a7c27 */ /* 0x002fe2000f8e0008 */
[----:B------:R-:W1:Y:S04]  /*61e0*/  LDCU UR4, c[0x0][0x4c0] ;  /* 0x00009800ff0477ac */ /* 0x000e680008000800 */
[----:B------:R-:W-:-:S04]  /*61f0*/  SHF.R.U32.HI R11, RZ, UR5, R10 ;  /* 0x00000005ff0b7c19 */ /* 0x000fc8000801160a */
[----:B------:R-:W-:-:S05]  /*6200*/  IADD3 R8, PT, PT, -R11, RZ, RZ ;  /* 0x000000ff0b087210 */ /* 0x000fca0007ffe1ff */
[----:B--2---:R-:W-:-:S04]  /*6210*/  IMAD R25, R8, UR7, R3 ;  /* 0x0000000708197c24 */ /* 0x004fc8000f8e0203 */
[C---:B---3--:R-:W-:Y:S02]  /*6220*/  IMAD R9, R25.reuse, UR8, RZ ;  /* 0x0000000819097c24 */ /* 0x048fe4000f8e02ff */
[C---:B------:R-:W-:Y:S02]  /*6230*/  IMAD R23, R25.reuse, UR9, RZ ;  /* 0x0000000919177c24 */ /* 0x040fe4000f8e02ff */
[----:B-1----:R-:W-:Y:S01]  /*6240*/  IMAD R25, R25, UR4, RZ ;  /* 0x0000000419197c24 */ /* 0x002fe2000f8e02ff */
[----:B------:R-:W-:Y:S06]  /*6250*/  @!P0 BRA `(.L_x_1080) ;  /* 0x0000001400348947 */ /* 0x000fec0003800000 */
[----:B------:R-:W1:Y:S01]  /*6260*/  LDCU.64 UR8, c[0x0][0x398] ;  /* 0x00007300ff0877ac */ /* 0x000e620008000a00 */
[----:B------:R-:W-:Y:S01]  /*6270*/  IMAD.MOV.U32 R10, RZ, RZ, RZ ;  /* 0x000000ffff0a7224 */ /* 0x000fe200078e00ff */
[----:B------:R-:W-:Y:S01]  /*6280*/  ISETP.NE.AND P0, PT, R7, 0x2, PT ;  /* 0x000000020700780c */ /* 0x000fe20003f05270 */
[----:B------:R-:W2:Y:S01]  /*6290*/  LDCU UR4, c[0x0][0x3a0] ;  /* 0x00007400ff0477ac */ /* 0x000ea20008000800 */
[----:B------:R-:W3:Y:S01]  /*62a0*/  LDCU UR5, c[0x0][0x4c4] ;  /* 0x00009880ff0577ac */ /* 0x000ee20008000800 */
[----:B------:R-:W4:Y:S01]  /*62b0*/  LDCU.64 UR32, c[0x0][0x4c8] ;  /* 0x00009900ff2077ac */ /* 0x000f220008000a00 */
[----:B-1----:R-:W-:-:S05]  /*62c0*/  IMAD.HI.U32 R12, R11, UR9, R10 ;  /* 0x000000090b0c7c27 */ /* 0x002fca000f8e000a */
[----:B--2---:R-:W-:-:S05]  /*62d0*/  SHF.R.U32.HI R13, RZ, UR4, R12 ;  /* 0x00000004ff0d7c19 */ /* 0x004fca000801160c */
[----:B------:R-:W-:-:S04]  /*62e0*/  IMAD.MOV R10, RZ, RZ, -R13 ;  /* 0x000000ffff0a7224 */ /* 0x000fc800078e0a0d */
[----:B------:R-:W-:-:S04]  /*62f0*/  IMAD R10, R10, UR8, R11 ;  /* 0x000000080a0a7c24 */ /* 0x000fc8000f8e020b */
[C---:B---3--:R-:W-:Y:S02]  /*6300*/  IMAD R9, R10.reuse, UR5, R9 ;  /* 0x000000050a097c24 */ /* 0x048fe4000f8e0209 */
[C---:B----4-:R-:W-:Y:S02]  /*6310*/  IMAD R23, R10.reuse, UR32, R23 ;  /* 0x000000200a177c24 */ /* 0x050fe4000f8e0217 */
[----:B------:R-:W-:Y:S01]  /*6320*/  IMAD R25, R10, UR33, R25 ;  /* 0x000000210a197c24 */ /* 0x000fe2000f8e0219 */
[----:B------:R-:W-:Y:S06]  /*6330*/  @!P0 BRA `(.L_x_1080) ;  /* 0x0000001000fc8947 */ /* 0x000fec0003800000 */
[----:B------:R-:W1:Y:S01]  /*6340*/  LDCU.64 UR4, c[0x0][0x3a8] ;  /* 0x00007500ff0477ac */ /* 0x000e620008000a00 */
[----:B------:R-:W-:Y:S01]  /*6350*/  IMAD.MOV.U32 R12, RZ, RZ, RZ ;  /* 0x000000ffff0c7224 */ /* 0x000fe200078e00ff */
[----:B------:R-:W-:Y:S01]  /*6360*/  ISETP.NE.AND P0, PT, R7, 0x3, PT ;  /* 0x000000030700780c */ /* 0x000fe20003f05270 */
[----:B------:R-:W2:Y:S01]  /*6370*/  LDCU UR7, c[0x0][0x3a4] ;  /* 0x00007480ff0777ac */ /* 0x000ea20008000800 */
[----:B------:R-:W3:Y:S01]  /*6380*/  LDCU.64 UR8, c[0x0][0x4d0] ;  /* 0x00009a00ff0877ac */ /* 0x000ee20008000a00 */
[----:B-1----:R-:W-:Y:S01]  /*6390*/  IMAD.HI.U32 R10, R13, UR4, R12 ;  /* 0x000000040d0a7c27 */ /* 0x002fe2000f8e000c */
[----:B------:R-:W1:Y:S04]  /*63a0*/  LDCU UR4, c[0x0][0x4d8] ;  /* 0x00009b00ff0477ac */ /* 0x000e680008000800 */
[----:B------:R-:W-:-:S05]  /*63b0*/  SHF.R.U32.HI R11, RZ, UR5, R10 ;  /* 0x00000005ff0b7c19 */ /* 0x000fca000801160a */
[----:B------:R-:W-:-:S04]  /*63c0*/  IMAD.MOV R12, RZ, RZ, -R11 ;  /* 0x000000ffff0c7224 */ /* 0x000fc800078e0a0b */
[----:B--2---:R-:W-:-:S04]  /*63d0*/  IMAD R12, R12, UR7, R13 ;  /* 0x000000070c0c7c24 */ /* 0x004fc8000f8e020d */
[C---:B---3--:R-:W-:Y:S02]  /*63e0*/  IMAD R9, R12.reuse, UR8, R9 ;  /* 0x000000080c097c24 */ /* 0x048fe4000f8e0209 */
[C---:B------:R-:W-:Y:S02]  /*63f0*/  IMAD R23, R12.reuse, UR9, R23 ;  /* 0x000000090c177c24 */ /* 0x040fe4000f8e0217 */
[----:B-1----:R-:W-:Y:S01]  /*6400*/  IMAD R25, R12, UR4, R25 ;  /* 0x000000040c197c24 */ /* 0x002fe2000f8e0219 */
[----:B------:R-:W-:Y:S06]  /*6410*/  @!P0 BRA `(.L_x_1080) ;  /* 0x0000001000c48947 */ /* 0x000fec0003800000 */
[----:B------:R-:W1:Y:S01]  /*6420*/  LDCU.64 UR8, c[0x0][0x3b0] ;  /* 0x00007600ff0877ac */ /* 0x000e620008000a00 */
[----:B------:R-:W-:Y:S01]  /*6430*/  HFMA2 R10, -RZ, RZ, 0, 0 ;  /* 0x00000000ff0a7431 */ /* 0x000fe200000001ff */
        /* <DEDUP_REMOVED lines=33> */
[----:B--2---:R-:W-:-:S04]  /*6650*/  SHF.R.U32.HI R13, RZ, UR4, R12 ;  /* 0x00000004ff0d7c19 */ /* 0x004fc8000801160c */
[----:B------:R-:W-:-:S05]  /*6660*/  IADD3 R10, PT, PT, -R13, RZ, RZ ;  /* 0x000000ff0d0a7210 */ /* 0x000fca0007ffe1ff */
        /* <DEDUP_REMOVED lines=243> */
[----:B------:R-:W-:Y:S01]  /*75a0*/  ISETP.NE.AND P0, PT, R7, 0x18, PT ;  /* 0x000000180700780c */ /* 0x000fe20003f05270 */
[----:B------:R-:W1:Y:S01]  /*75b0*/  LDCU.64 UR8, c[0x0][0x4a0] ;  /* 0x00009400ff0877ac */ /* 0x000e620008000a00 */
[----:B------:R-:W-:Y:S01]  /*75c0*/  IMAD.MOV.U32 R10, RZ, RZ, RZ ;  /* 0x000000ffff0a7224 */ /* 0x000fe200078e00ff */
[----:B------:R-:W2:Y:S01]  /*75d0*/  LDCU UR4, c[0x0][0x4a8] ;  /* 0x00009500ff0477ac */ /* 0x000ea20008000800 */
[----:B------:R-:W3:Y:S09]  /*75e0*/  LDCU UR5, c[0x0][0x5cc] ;  /* 0x0000b980ff0577ac */ /* 0x000ef20008000800 */
[----:B------:R-:W4:Y:S01]  /*75f0*/  @P0 LDC.64 R14, c[0x0][0x4b0] ;  /* 0x00012c00ff0e0b82 */ /* 0x000f220000000a00 */
[----:B------:R-:W5:Y:S01]  /*7600*/  LDCU.64 UR32, c[0x0][0x5d0] ;  /* 0x0000ba00ff2077ac */ /* 0x000f620008000a00 */
[----:B-1----:R-:W-:-:S06]  /*7610*/  IMAD.HI.U32 R12, R11, UR9, R10 ;  /* 0x000000090b0c7c27 */ /* 0x002fcc000f8e000a */
[----:B------:R-:W1:Y:S01]  /*7620*/  @P0 LDC R17, c[0x0][0x4ac] ;  /* 0x00012b00ff110b82 */ /* 0x000e620000000800 */
[----:B--2---:R-:W-:Y:S02]  /*7630*/  SHF.R.U32.HI R13, RZ, UR4, R12 ;  /* 0x00000004ff0d7c19 */ /* 0x004fe4000801160c */
[----:B------:R-:W-:-:S05]  /*7640*/  @P0 MOV R12, RZ ;  /* 0x000000ff000c0202 */ /* 0x000fca0000000f00 */
[----:B------:R-:W2:Y:S01]  /*7650*/  @P0 LDC.64 R18, c[0x0][0x5d8] ;  /* 0x00017600ff120b82 */ /* 0x000ea20000000a00 */
[----:B------:R-:W-:-:S04]  /*7660*/  IMAD.MOV R10, RZ, RZ, -R13 ;  /* 0x000000ffff0a7224 */ /* 0x000fc800078e0a0d */
[----:B------:R-:W-:-:S03]  /*7670*/  IMAD R10, R10, UR8, R11 ;  /* 0x000000080a0a7c24 */ /* 0x000fc6000f8e020b */
[----:B------:R-:W0:Y:S01]  /*7680*/  @P0 LDC R16, c[0x0][0x5e0] ;  /* 0x00017800ff100b82 */ /* 0x000e220000000800 */
[----:B----4-:R-:W-:-:S04]  /*7690*/  @P0 IMAD.HI.U32 R8, R13, R14, R12 ;  /* 0x0000000e0d080227 */ /* 0x010fc800078e000c */
[C---:B---3--:R-:W-:Y:S01]  /*76a0*/  IMAD R9, R10.reuse, UR5, R9 ;  /* 0x000000050a097c24 */ /* 0x048fe2000f8e0209 */
[----:B------:R-:W-:Y:S01]  /*76b0*/  @P0 SHF.R.U32.HI R8, RZ, R15, R8 ;  /* 0x0000000fff080219 */ /* 0x000fe20000011608 */
[C---:B-----5:R-:W-:Y:S02]  /*76c0*/  IMAD R23, R10.reuse, UR32, R23 ;  /* 0x000000200a177c24 */ /* 0x060fe4000f8e0217 */
[----:B------:R-:W-:Y:S02]  /*76d0*/  IMAD R25, R10, UR33, R25 ;  /* 0x000000210a197c24 */ /* 0x000fe4000f8e0219 */
[----:B------:R-:W-:-:S04]  /*76e0*/  @P0 IMAD.MOV R12, RZ, RZ, -R8 ;  /* 0x000000ffff0c0224 */ /* 0x000fc800078e0a08 */
[----:B-1----:R-:W-:-:S04]  /*76f0*/  @P0 IMAD R12, R12, R17, R13 ;  /* 0x000000110c0c0224 */ /* 0x002fc800078e020d */
[C---:B--2---:R-:W-:Y:S02]  /*7700*/  @P0 IMAD R9, R12.reuse, R18, R9 ;  /* 0x000000120c090224 */ /* 0x044fe400078e0209 */
[C---:B------:R-:W-:Y:S02]  /*7710*/  @P0 IMAD R23, R12.reuse, R19, R23 ;  /* 0x000000130c170224 */ /* 0x040fe400078e0217 */
[----:B0-----:R-:W-:-:S07]  /*7720*/  @P0 IMAD R25, R12, R16, R25 ;  /* 0x000000100c190224 */ /* 0x001fce00078e0219 */
.L_x_1080:
[----:B------:R-:W1:Y:S02]  /*7730*/  LDCU.64 UR4, c[0x0][0x5e8] ;  /* 0x0000bd00ff0477ac */ /* 0x000e640008000a00 */
[----:B-1----:R-:W-:-:S05]  /*7740*/  IADD3 R8, P0, PT, R9, UR4, RZ ;  /* 0x0000000409087c10 */ /* 0x002fca000ff1e0ff */
[----:B------:R-:W-:-:S05]  /*7750*/  IMAD.X R9, RZ, RZ, UR5, P0 ;  /* 0x00000005ff097e24 */ /* 0x000fca00080e06ff */
[----:B------:R1:W5:Y:S01]  /*7760*/  LDG.E.U8 R27, desc[UR10][R8.64] ;  /* 0x0000000a081b7981 */ /* 0x000362000c1e1100 */
[----:B------:R-:W-:Y:S02]  /*7770*/  ISETP.GE.U32.AND P1, PT, R0, 0x8, PT ;  /* 0x000000080000780c */ /* 0x000fe40003f26070 */
[----:B------:R-:W-:Y:S02]  /*7780*/  ISETP.NE.AND P0, PT, R5, RZ, PT ;  /* 0x000000ff0500720c */ /* 0x000fe40003f05270 */
[----:B------:R-:W-:-:S09]  /*7790*/  MOV R22, RZ ;  /* 0x000000ff00167202 */ /* 0x000fd20000000f00 */
[----:B-1----:R-:W-:Y:S05]  /*77a0*/  @!P1 BRA `(.L_x_1081) ;  /* 0x0000000400e89947 */ /* 0x002fea0003800000 */
[----:B------:R-:W1:Y:S01]  /*77b0*/  LDC.64 R10, c[0x0][0x5f0] ;  /* 0x00017c00ff0a7b82 */ /* 0x000e620000000a00 */
[----:B------:R-:W2:Y:S01]  /*77c0*/  LDCU UR45, c[0x0][0x608] ;  /* 0x0000c100ff2d77ac */ /* 0x000ea20008000800 */
        /* <DEDUP_REMOVED lines=19> */
[----:B0-----:R-:W-:-:S12]  /*7900*/  UIMAD UR40, UR46, 0x7, URZ ;  /* 0x000000072e2878a4 */ /* 0x001fd8000f8e02ff */
.L_x_1082:
[----:B------:R-:W-:Y:S02]  /*7910*/  USHF.R.S32.HI UR43, URZ, 0x1f, UR4 ;  /* 0x0000001fff2b7899 */ /* 0x000fe40008011404 */
[----:B-1----:R-:W-:Y:S01]  /*7920*/  IADD3 R14, P1, P2, R10, UR4, R23 ;  /* 0x000000040a0e7c10 */ /* 0x002fe2000fa3e017 */
[----:B------:R-:W-:Y:S02]  /*7930*/  USHF.R.S32.HI UR44, URZ, 0x1f, UR5 ;  /* 0x0000001fff2c7899 */ /* 0x000fe40008011405 */
[----:B----4-:R-:W-:Y:S02]  /*7940*/  IADD3 R16, P3, P4, R12, UR5, R25 ;  /* 0x000000050c107c10 */ /* 0x010fe4000fc7e019 */
[----:B------:R-:W-:Y:S01]  /*7950*/  IADD3.X R15, PT, PT, R11, UR43, RZ, P1, P2 ;  /* 0x0000002b0b0f7c10 */ /* 0x000fe20008fe44ff */
[----:B------:R-:W-:Y:S01]  /*7960*/  USHF.R.S32.HI UR43, URZ, 0x1f, UR41 ;  /* 0x0000001fff2b7899 */ /* 0x000fe20008011429 */
[----:B------:R-:W-:Y:S01]  /*7970*/  IADD3.X R17, PT, PT, R13, UR44, RZ, P3, P4 ;  /* 0x0000002c0d117c10 */ /* 0x000fe20009fe84ff */
[----:B------:R-:W-:Y:S01]  /*7980*/  USHF.R.S32.HI UR44, URZ, 0x1f, UR42 ;  /* 0x0000001fff2c7899 */ /* 0x000fe2000801142a */
[----:B------:R-:W-:Y:S01]  /*7990*/  IADD3 R18, P1, P2, R10, UR41, R23 ;  /* 0x000000290a127c10 */ /* 0x000fe2000fa3e017 */
[----:B------:R0:W2:Y:S01]  /*79a0*/  LDG.E.U8 R24, desc[UR10][R14.64] ;  /* 0x0000000a0e187981 */ /* 0x0000a2000c1e1100 */
[----:B------:R-:W-:-:S03]  /*79b0*/  IADD3 R20, P3, P4, R12, UR42, R25 ;  /* 0x0000002a0c147c10 */ /* 0x000fc6000fc7e019 */
[----:B------:R1:W2:Y:S01]  /*79c0*/  LDG.E.U8 R29, desc[UR10][R16.64] ;  /* 0x0000000a101d7981 */ /* 0x0002a2000c1e1100 */
[----:B------:R-:W-:Y:S02]  /*79d0*/  IADD3.X R19, PT, PT, R11, UR43, RZ, P1, P2 ;  /* 0x0000002b0b137c10 */ /* 0x000fe40008fe44ff */
[----:B------:R-:W-:Y:S01]  /*79e0*/  IADD3.X R21, PT, PT, R13, UR44, RZ, P3, P4 ;  /* 0x0000002c0d157c10 */ /* 0x000fe20009fe84ff */
[----:B------:R-:W-:Y:S02]  /*79f0*/  USHF.R.S32.HI UR43, URZ, 0x1f, UR35 ;  /* 0x0000001fff2b7899 */ /* 0x000fe40008011423 */
[----:B------:R-:W-:Y:S01]  /*7a00*/  USHF.R.S32.HI UR44, URZ, 0x1f, UR7 ;  /* 0x0000001fff2c7899 */ /* 0x000fe20008011407 */
[----:B------:R3:W4:Y:S01]  /*7a10*/  LDG.E.U8 R26, desc[UR10][R18.64] ;  /* 0x0000000a121a7981 */ /* 0x000722000c1e1100 */
[----:B------:R-:W-:Y:S02]  /*7a20*/  IADD3 R38, P1, P2, R10, UR35, R23 ;  /* 0x000000230a267c10 */ /* 0x000fe4000fa3e017 */
[----:B0-----:R-:W-:Y:S01]  /*7a30*/  IADD3 R14, P3, P4, R12, UR7, R25 ;  /* 0x000000070c0e7c10 */ /* 0x001fe2000fc7e019 */
[----:B------:R0:W4:Y:S01]  /*7a40*/  LDG.E.U8 R31, desc[UR10][R20.64] ;  /* 0x0000000a141f7981 */ /* 0x000122000c1e1100 */
[----:B------:R-:W-:-:S02]  /*7a50*/  IADD3.X R39, PT, PT, R11, UR43, RZ, P1, P2 ;  /* 0x0000002b0b277c10 */ /* 0x000fc40008fe44ff */
[----:B------:R-:W-:Y:S01]  /*7a60*/  IADD3.X R15, PT, PT, R13, UR44, RZ, P3, P4 ;  /* 0x0000002c0d0f7c10 */ /* 0x000fe20009fe84ff */
[----:B------:R-:W-:Y:S02]  /*7a70*/  USHF.R.S32.HI UR43, URZ, 0x1f, UR36 ;  /* 0x0000001fff2b7899 */ /* 0x000fe40008011424 */
[----:B------:R-:W-:Y:S01]  /*7a80*/  USHF.R.S32.HI UR44, URZ, 0x1f, UR8 ;  /* 0x0000001fff2c7899 */ /* 0x000fe20008011408 */
[----:B------:R-:W4:Y:S01]  /*7a90*/  LDG.E.U8 R28, desc[UR10][R38.64] ;  /* 0x0000000a261c7981 */ /* 0x000f22000c1e1100 */
[----:B-1----:R-:W-:Y:S02]  /*7aa0*/  IADD3 R16, P1, P2, R10, UR36, R23 ;  /* 0x000000240a107c10 */ /* 0x002fe4000fa3e017 */
[----:B---3--:R-:W-:Y:S01]  /*7ab0*/  IADD3 R18, P3, P4, R12, UR8, R25 ;  /* 0x000000080c127c10 */ /* 0x008fe2000fc7e019 */
[----:B------:R1:W3:Y:S01]  /*7ac0*/  LDG.E.U8 R33, desc[UR10][R14.64] ;  /* 0x0000000a0e217981 */ /* 0x0002e2000c1e1100 */
[----:B------:R-:W-:Y:S02]  /*7ad0*/  IADD3.X R17, PT, PT, R11, UR43, RZ, P1, P2 ;  /* 0x0000002b0b117c10 */ /* 0x000fe40008fe44ff */
[----:B------:R-:W-:Y:S01]  /*7ae0*/  IADD3.X R19, PT, PT, R13, UR44, RZ, P3, P4 ;  /* 0x0000002c0d137c10 */ /* 0x000fe20009fe84ff */
[----:B------:R-:W-:-:S02]  /*7af0*/  USHF.R.S32.HI UR43, URZ, 0x1f, UR37 ;  /* 0x0000001fff2b7899 */ /* 0x000fc40008011425 */
[----:B------:R-:W-:Y:S01]  /*7b00*/  USHF.R.S32.HI UR44, URZ, 0x1f, UR9 ;  /* 0x0000001fff2c7899 */ /* 0x000fe20008011409 */
[----:B------:R-:W3:Y:S01]  /*7b10*/  LDG.E.U8 R30, desc[UR10][R16.64] ;  /* 0x0000000a101e7981 */ /* 0x000ee2000c1e1100 */
[----:B------:R-:W-:Y:S02]  /*7b20*/  IADD3 R40, P1, P2, R10, UR37, R23 ;  /* 0x000000250a287c10 */ /* 0x000fe4000fa3e017 */
[----:B------:R-:W-:Y:S01]  /*7b30*/  IADD3 R42, P3, P4, R12, UR9, R25 ;  /* 0x000000090c2a7c10 */ /* 0x000fe2000fc7e019 */
[----:B------:R1:W3:Y:S01]  /*7b40*/  LDG.E.U8 R35, desc[UR10][R18.64] ;  /* 0x0000000a12237981 */ /* 0x0002e2000c1e1100 */
[----:B------:R-:W-:Y:S02]  /*7b50*/  IADD3.X R41, PT, PT, R11, UR43, RZ, P1, P2 ;  /* 0x0000002b0b297c10 */ /* 0x000fe40008fe44ff */
[----:B------:R-:W-:Y:S01]  /*7b60*/  IADD3.X R43, PT, PT, R13, UR44, RZ, P3, P4 ;  /* 0x0000002c0d2b7c10 */ /* 0x000fe20009fe84ff */
[----:B------:R-:W-:Y:S02]  /*7b70*/  USHF.R.S32.HI UR43, URZ, 0x1f, UR38 ;  /* 0x0000001fff2b7899 */ /* 0x000fe40008011426 */
[----:B------:R-:W-:Y:S01]  /*7b80*/  USHF.R.S32.HI UR44, URZ, 0x1f, UR32 ;  /* 0x0000001fff2c7899 */ /* 0x000fe20008011420 */
[----:B------:R-:W3:Y:S01]  /*7b90*/  LDG.E.U8 R32, desc[UR10][R40.64] ;  /* 0x0000000a28207981 */ /* 0x000ee2000c1e1100 */
[----:B0-----:R-:W-:-:S02]  /*7ba0*/  IADD3 R20, P1, P2, R10, UR38, R23 ;  /* 0x000000260a147c10 */ /* 0x001fc4000fa3e017 */
[C-C-:B-1----:R-:W-:Y:S01]  /*7bb0*/  IADD3 R14, P3, P4, R12.reuse, UR32, R25.reuse ;  /* 0x000000200c0e7c10 */ /* 0x142fe2000fc7e019 */
[----:B------:R-:W3:Y:S01]  /*7bc0*/  LDG.E.U8 R37, desc[UR10][R42.64] ;  /* 0x0000000a2a257981 */ /* 0x000ee2000c1e1100 */
[----:B------:R-:W-:Y:S02]  /*7bd0*/  IADD3.X R21, PT, PT, R11, UR43, RZ, P1, P2 ;  /* 0x0000002b0b157c10 */ /* 0x000fe40008fe44ff */
[----:B------:R-:W-:Y:S01]  /*7be0*/  IADD3.X R15, PT, PT, R13, UR44, RZ, P3, P4 ;  /* 0x0000002c0d0f7c10 */ /* 0x000fe20009fe84ff */
[----:B------:R-:W-:Y:S02]  /*7bf0*/  USHF.R.S32.HI UR44, URZ, 0x1f, UR33 ;  /* 0x0000001fff2c7899 */ /* 0x000fe40008011421 */
[----:B------:R-:W-:Y:S01]  /*7c00*/  IADD3 R18, P3, P4, R12, UR33, R25 ;  /* 0x000000210c127c10 */ /* 0x000fe2000fc7e019 */
[----:B------:R-:W-:Y:S01]  /*7c10*/  USHF.R.S32.HI UR43, URZ, 0x1f, UR39 ;  /* 0x0000001fff2b7899 */ /* 0x000fe20008011427 */
[----:B------:R0:W3:Y:S01]  /*7c20*/  LDG.E.U8 R34, desc[UR10][R20.64] ;  /* 0x0000000a14227981 */ /* 0x0000e2000c1e1100 */
[----:B------:R-:W-:-:S03]  /*7c30*/  IADD3 R16, P1, P2, R10, UR39, R23 ;  /* 0x000000270a107c10 */ /* 0x000fc6000fa3e017 */
[----:B------:R1:W3:Y:S01]  /*7c40*/  LDG.E.U8 R39, desc[UR10][R14.64] ;  /* 0x0000000a0e277981 */ /* 0x0002e2000c1e1100 */
[----:B------:R-:W-:Y:S02]  /*7c50*/  IADD3.X R19, PT, PT, R13, UR44, RZ, P3, P4 ;  /* 0x0000002c0d137c10 */ /* 0x000fe40009fe84ff */
[C---:B------:R-:W-:Y:S01]  /*7c60*/  IADD3.X R17, PT, PT, R11.reuse, UR43, RZ, P1, P2 ;  /* 0x0000002b0b117c10 */ /* 0x040fe20008fe44ff */
[----:B------:R-:W-:Y:S02]  /*7c70*/  USHF.R.S32.HI UR44, URZ, 0x1f, UR34 ;  /* 0x0000001fff2c7899 */ /* 0x000fe40008011422 */
[----:B------:R-:W-:Y:S01]  /*7c80*/  USHF.R.S32.HI UR43, URZ, 0x1f, UR40 ;  /* 0x0000001fff2b7899 */ /* 0x000fe20008011428 */
[----:B------:R-:W3:Y:S01]  /*7c90*/  LDG.E.U8 R19, desc[UR10][R18.64] ;  /* 0x0000000a12137981 */ /* 0x000ee2000c1e1100 */
[----:B0-----:R-:W-:Y:S02]  /*7ca0*/  IADD3 R20, P1, P2, R10, UR40, R23 ;  /* 0x000000280a147c10 */ /* 0x001fe4000fa3e017 */
[----:B-1----:R-:W-:Y:S01]  /*7cb0*/  IADD3 R14, P3, P4, R12, UR34, R25 ;  /* 0x000000220c0e7c10 */ /* 0x002fe2000fc7e019 */
[----:B------:R0:W3:Y:S01]  /*7cc0*/  LDG.E.U8 R16, desc[UR10][R16.64] ;  /* 0x0000000a10107981 */ /* 0x0000e2000c1e1100 */
[----:B------:R-:W-:-:S02]  /*7cd0*/  IADD3.X R21, PT, PT, R11, UR43, RZ, P1, P2 ;  /* 0x0000002b0b157c10 */ /* 0x000fc40008fe44ff */
[----:B------:R-:W-:-:S03]  /*7ce0*/  IADD3.X R15, PT, PT, R13, UR44, RZ, P3, P4 ;  /* 0x0000002c0d0f7c10 */ /* 0x000fc60009fe84ff */
[----:B------:R-:W3:Y:S04]  /*7cf0*/  LDG.E.U8 R20, desc[UR10][R20.64] ;  /* 0x0000000a14147981 */ /* 0x000ee8000c1e1100 */
[----:B------:R1:W3:Y:S01]  /*7d00*/  LDG.E.U8 R15, desc[UR10][R14.64] ;  /* 0x0000000a0e0f7981 */ /* 0x0002e2000c1e1100 */
[----:B0----5:R-:W-:Y:S01]  /*7d10*/  PRMT R17, R27, 0x9910, RZ ;  /* 0x000099101b117816 */ /* 0x021fe200000000ff */
        /* <DEDUP_REMOVED lines=18> */
[----:B--2---:R-:W-:-:S05]  /*7e40*/  IMAD R17, R24, R29, R17 ;  /* 0x0000001d18117224 */ /* 0x004fca00078e0211 */
[----:B------:R-:W-:-:S05]  /*7e50*/  PRMT R17, R17, 0x9910, RZ ;  /* 0x0000991011117816 */ /* 0x000fca00000000ff */
[----:B----4-:R-:W-:-:S05]  /*7e60*/  IMAD R17, R26, R31, R17 ;  /* 0x0000001f1a117224 */ /* 0x010fca00078e0211 */
[----:B------:R-:W-:-:S05]  /*7e70*/  PRMT R17, R17, 0x9910, RZ ;  /* 0x0000991011117816 */ /* 0x000fca00000000ff */
[----:B---3--:R-:W-:-:S05]  /*7e80*/  IMAD R17, R28, R33, R17 ;  /* 0x000000211c117224 */ /* 0x008fca00078e0211 */
[----:B-1----:R-:W-:-:S05]  /*7e90*/  PRMT R14, R17, 0x9910, RZ ;  /* 0x00009910110e7816 */ /* 0x002fca00000000ff */
        /* <DEDUP_REMOVED lines=11> */
.L_x_1081:
[----:B------:R-:W-:Y:S05]  /*7f50*/  @!P0 BRA `(.L_x_1083) ;  /* 0x0000000400a88947 */ /* 0x000fea0003800000 */
[----:B------:R-:W-:Y:S02]  /*7f60*/  ISETP.GE.U32.AND P1, PT, R5, 0x4, PT ;  /* 0x000000040500780c */ /* 0x000fe40003f26070 */
[----:B------:R-:W-:-:S11]  /*7f70*/  ISETP.NE.AND P0, PT, R4, RZ, PT ;  /* 0x000000ff0400720c */ /* 0x000fd60003f05270 */
[----:B------:R-:W-:Y:S05]  /*7f80*/  @!P1 BRA `(.L_x_1084) ;  /* 0x0000000000d49947 */ /* 0x000fea0003800000 */
[----:B------:R-:W1:Y:S01]  /*7f90*/  LDCU UR4, c[0x0][0x604] ;  /* 0x0000c080ff0477ac */ /* 0x000e620008000800 */
[----:B------:R-:W2:Y:S01]  /*7fa0*/  LDCU UR5, c[0x0][0x608] ;  /* 0x0000c100ff0577ac */ /* 0x000ea20008000800 */
[----:B------:R-:W3:Y:S01]  /*7fb0*/  LDCU.128 UR32, c[0x0][0x5f0] ;  /* 0x0000be00ff2077ac */ /* 0x000ee20008000c00 */
[C---:B-1----:R-:W-:Y:S02]  /*7fc0*/  IMAD R14, R22.reuse, UR4, RZ ;  /* 0x00000004160e7c24 */ /* 0x042fe4000f8e02ff */
[----:B--2---:R-:W-:-:S03]  /*7fd0*/  IMAD R16, R22, UR5, RZ ;  /* 0x0000000516107c24 */ /* 0x004fc6000f8e02ff */
[----:B------:R-:W-:Y:S01]  /*7fe0*/  SHF.R.S32.HI R11, RZ, 0x1f, R14 ;  /* 0x0000001fff0b7819 */ /* 0x000fe2000001140e */
[C---:B------:R-:W-:Y:S01]  /*7ff0*/  VIADD R20, R14.reuse, UR4 ;  /* 0x000000040e147c36 */ /* 0x040fe20008000000 */
[----:B---3--:R-:W-:Y:S02]  /*8000*/  IADD3 R10, P1, P2, R14, UR32, R23 ;  /* 0x000000200e0a7c10 */ /* 0x008fe4000fa3e017 */
[----:B------:R-:W-:Y:S02]  /*8010*/  SHF.R.S32.HI R13, RZ, 0x1f, R16 ;  /* 0x0000001fff0d7819 */ /* 0x000fe40000011410 */
[----:B------:R-:W-:Y:S02]  /*8020*/  IADD3 R12, P3, P4, R16, UR34, R25 ;  /* 0x00000022100c7c10 */ /* 0x000fe4000fc7e019 */
[----:B------:R-:W-:Y:S02]  /*8030*/  IADD3.X R11, PT, PT, R11, UR33, RZ, P1, P2 ;  /* 0x000000210b0b7c10 */ /* 0x000fe40008fe44ff */
[----:B------:R-:W-:-:S02]  /*8040*/  IADD3.X R13, PT, PT, R13, UR35, RZ, P3, P4 ;  /* 0x000000230d0d7c10 */ /* 0x000fc40009fe84ff */
[----:B------:R-:W-:Y:S01]  /*8050*/  IADD3 R24, PT, PT, R16, UR5, RZ ;  /* 0x0000000510187c10 */ /* 0x000fe2000fffe0ff */
[----:B------:R1:W2:Y:S01]  /*8060*/  LDG.E.U8 R18, desc[UR10][R10.64] ;  /* 0x0000000a0a127981 */ /* 0x0002a2000c1e1100 */
[----:B------:R-:W-:Y:S02]  /*8070*/  SHF.R.S32.HI R15, RZ, 0x1f, R20 ;  /* 0x0000001fff0f7819 */ /* 0x000fe40000011414 */
[----:B------:R-:W-:Y:S01]  /*8080*/  IADD3 R14, P1, P2, R20, UR32, R23 ;  /* 0x00000020140e7c10 */ /* 0x000fe2000fa3e017 */
[----:B------:R3:W2:Y:S01]  /*8090*/  LDG.E.U8 R19, desc[UR10][R12.64] ;  /* 0x0000000a0c137981 */ /* 0x0006a2000c1e1100 */
[----:B------:R-:W-:Y:S02]  /*80a0*/  SHF.R.S32.HI R17, RZ, 0x1f, R24 ;  /* 0x0000001fff117819 */ /* 0x000fe40000011418 */
[----:B------:R-:W-:Y:S01]  /*80b0*/  IADD3 R16, P3, P4, R24, UR34, R25 ;  /* 0x0000002218107c10 */ /* 0x000fe2000fc7e019 */
[----:B------:R-:W-:Y:S01]  /*80c0*/  VIADD R26, R20, UR4 ;  /* 0x00000004141a7c36 */ /* 0x000fe20008000000 */
[----:B------:R-:W-:Y:S01]  /*80d0*/  IADD3.X R15, PT, PT, R15, UR33, RZ, P1, P2 ;  /* 0x000000210f0f7c10 */ /* 0x000fe20008fe44ff */
[----:B------:R-:W-:Y:S01]  /*80e0*/  VIADD R24, R24, UR5 ;  /* 0x0000000518187c36 */ /* 0x000fe20008000000 */
[----:B------:R-:W-:-:S02]  /*80f0*/  IADD3.X R17, PT, PT, R17, UR35, RZ, P3, P4 ;  /* 0x0000002311117c10 */ /* 0x000fc40009fe84ff */
[----:B-1----:R-:W-:Y:S01]  /*8100*/  SHF.R.S32.HI R11, RZ, 0x1f, R26 ;  /* 0x0000001fff0b7819 */ /* 0x002fe2000001141a */
[----:B------:R1:W4:Y:S01]  /*8110*/  LDG.E.U8 R21, desc[UR10][R14.64] ;  /* 0x0000000a0e157981 */ /* 0x000322000c1e1100 */
[----:B------:R-:W-:Y:S02]  /*8120*/  IADD3 R10, P1, P2, R26, UR32, R23 ;  /* 0x000000201a0a7c10 */ /* 0x000fe4000fa3e017 */
[----:B---3--:R-:W-:Y:S01]  /*8130*/  SHF.R.S32.HI R13, RZ, 0x1f, R24 ;  /* 0x0000001fff0d7819 */ /* 0x008fe20000011418 */
[----:B------:R3:W4:Y:S01]  /*8140*/  LDG.E.U8 R20, desc[UR10][R16.64] ;  /* 0x0000000a10147981 */ /* 0x000722000c1e1100 */
[----:B------:R-:W-:Y:S01]  /*8150*/  IADD3 R12, P3, P4, R24, UR34, R25 ;  /* 0x00000022180c7c10 */ /* 0x000fe2000fc7e019 */
[----:B------:R-:W-:Y:S01]  /*8160*/  VIADD R26, R26, UR4 ;  /* 0x000000041a1a7c36 */ /* 0x000fe20008000000 */
[----:B------:R-:W-:Y:S02]  /*8170*/  IADD3.X R11, PT, PT, R11, UR33, RZ, P1, P2 ;  /* 0x000000210b0b7c10 */ /* 0x000fe40008fe44ff */
[----:B------:R-:W-:-:S02]  /*8180*/  IADD3.X R13, PT, PT, R13, UR35, RZ, P3, P4 ;  /* 0x000000230d0d7c10 */ /* 0x000fc40009fe84ff */
[----:B------:R-:W-:Y:S02]  /*8190*/  IADD3 R24, PT, PT, R24, UR5, RZ ;  /* 0x0000000518187c10 */ /* 0x000fe4000fffe0ff */
[----:B------:R0:W4:Y:S01]  /*81a0*/  LDG.E.U8 R11, desc[UR10][R10.64] ;  /* 0x0000000a0a0b7981 */ /* 0x000122000c1e1100 */
[----:B-1----:R-:W-:Y:S02]  /*81b0*/  IADD3 R14, P1, P2, R26, UR32, R23 ;  /* 0x000000201a0e7c10 */ /* 0x002fe4000fa3e017 */
[----:B---3--:R-:W-:Y:S01]  /*81c0*/  IADD3 R16, P3, P4, R24, UR34, R25 ;  /* 0x0000002218107c10 */ /* 0x008fe2000fc7e019 */
[----:B------:R-:W3:Y:S01]  /*81d0*/  LDG.E.U8 R12, desc[UR10][R12.64] ;  /* 0x0000000a0c0c7981 */ /* 0x000ee2000c1e1100 */
[----:B------:R-:W-:Y:S02]  /*81e0*/  SHF.R.S32.HI R24, RZ, 0x1f, R24 ;  /* 0x0000001fff187819 */ /* 0x000fe40000011418 */
[----:B------:R-:W-:Y:S02]  /*81f0*/  SHF.R.S32.HI R26, RZ, 0x1f, R26 ;  /* 0x0000001fff1a7819 */ /* 0x000fe4000001141a */
[----:B------:R-:W-:-:S02]  /*8200*/  IADD3.X R17, PT, PT, R24, UR35, RZ, P3, P4 ;  /* 0x0000002318117c10 */ /* 0x000fc40009fe84ff */
[----:B------:R-:W-:-:S04]  /*8210*/  IADD3.X R15, PT, PT, R26, UR33, RZ, P1, P2 ;  /* 0x000000211a0f7c10 */ /* 0x000fc80008fe44ff */
[----:B------:R-:W3:Y:S04]  /*8220*/  LDG.E.U8 R17, desc[UR10][R16.64] ;  /* 0x0000000a10117981 */ /* 0x000ee8000c1e1100 */
[----:B------:R-:W3:Y:S01]  /*8230*/  LDG.E.U8 R14, desc[UR10][R14.64] ;  /* 0x0000000a0e0e7981 */ /* 0x000ee2000c1e1100 */
[----:B0----5:R-:W-:Y:S01]  /*8240*/  PRMT R10, R27, 0x9910, RZ ;  /* 0x000099101b0a7816 */ /* 0x021fe200000000ff */
[----:B------:R-:W-:-:S04]  /*8250*/  VIADD R22, R22, 0x4 ;  /* 0x0000000416167836 */ /* 0x000fc80000000000 */
[----:B--2---:R-:W-:-:S05]  /*8260*/  IMAD R10, R18, R19, R10 ;  /* 0x00000013120a7224 */ /* 0x004fca00078e020a */
[----:B------:R-:W-:-:S05]  /*8270*/  PRMT R10, R10, 0x9910, RZ ;  /* 0x000099100a0a7816 */ /* 0x000fca00000000ff */
[----:B----4-:R-:W-:-:S05]  /*8280*/  IMAD R10, R21, R20, R10 ;  /* 0x00000014150a7224 */ /* 0x010fca00078e020a */
[----:B------:R-:W-:-:S05]  /*8290*/  PRMT R10, R10, 0x9910, RZ ;  /* 0x000099100a0a7816 */ /* 0x000fca00000000ff */
[----:B---3--:R-:W-:-:S05]  /*82a0*/  IMAD R10, R11, R12, R10 ;  /* 0x0000000c0b0a7224 */ /* 0x008fca00078e020a */
[----:B------:R-:W-:-:S05]  /*82b0*/  PRMT R10, R10, 0x9910, RZ ;  /* 0x000099100a0a7816 */ /* 0x000fca00000000ff */
[----:B------:R-:W-:-:S05]  /*82c0*/  IMAD R10, R14, R17, R10 ;  /* 0x000000110e0a7224 */ /* 0x000fca00078e020a */
[----:B------:R-:W-:-:S07]  /*82d0*/  PRMT R27, R10, 0x7610, R27 ;  /* 0x000076100a1b7816 */ /* 0x000fce000000001b */
.L_x_1084:
[----:B------:R-:W-:Y:S05]  /*82e0*/  @!P0 BRA `(.L_x_1083) ;  /* 0x0000000000c48947 */ /* 0x000fea0003800000 */
[----:B------:R-:W-:Y:S02]  /*82f0*/  ISETP.NE.AND P1, PT, R6, RZ, PT ;  /* 0x000000ff0600720c */ /* 0x000fe40003f25270 */
[----:B------:R-:W-:-:S04]  /*8300*/  LOP3.LUT R10, R0, 0x1, RZ, 0xc0, !PT ;  /* 0x00000001000a7812 */ /* 0x000fc800078ec0ff */
[----:B------:R-:W-:-:S07]  /*8310*/  ISETP.NE.U32.AND P0, PT, R10, 0x1, PT ;  /* 0x000000010a00780c */ /* 0x000fce0003f05070 */
[----:B------:R-:W-:Y:S06]  /*8320*/  @!P1 BRA `(.L_x_1085) ;  /* 0x0000000000749947 */ /* 0x000fec0003800000 */
[----:B------:R-:W1:Y:S01]  /*8330*/  LDCU UR5, c[0x0][0x608] ;  /* 0x0000c100ff0577ac */ /* 0x000e620008000800 */
[----:B------:R-:W2:Y:S01]  /*8340*/  LDCU UR4, c[0x0][0x604] ;  /* 0x0000c080ff0477ac */ /* 0x000ea20008000800 */
[----:B------:R-:W3:Y:S01]  /*8350*/  LDCU.128 UR32, c[0x0][0x5f0] ;  /* 0x0000be00ff2077ac */ /* 0x000ee20008000c00 */
[C---:B-1----:R-:W-:Y:S02]  /*8360*/  IMAD R16, R22.reuse, UR5, RZ ;  /* 0x0000000516107c24 */ /* 0x042fe4000f8e02ff */
[----:B--2---:R-:W-:-:S03]  /*8370*/  IMAD R14, R22, UR4, RZ ;  /* 0x00000004160e7c24 */ /* 0x004fc6000f8e02ff */
[----:B------:R-:W-:Y:S02]  /*8380*/  SHF.R.S32.HI R13, RZ, 0x1f, R16 ;  /* 0x0000001fff0d7819 */ /* 0x000fe40000011410 */
[C---:B---3--:R-:W-:Y:S01]  /*8390*/  IADD3 R12, P3, P4, R16.reuse, UR34, R25 ;  /* 0x00000022100c7c10 */ /* 0x048fe2000fc7e019 */
[----:B------:R-:W-:Y:S01]  /*83a0*/  VIADD R20, R16, UR5 ;  /* 0x0000000510147c36 */ /* 0x000fe20008000000 */
[----:B------:R-:W-:Y:S01]  /*83b0*/  SHF.R.S32.HI R11, RZ, 0x1f, R14 ;  /* 0x0000001fff0b7819 */ /* 0x000fe2000001140e */
[C---:B------:R-:W-:Y:S01]  /*83c0*/  VIADD R18, R14.reuse, UR4 ;  /* 0x000000040e127c36 */ /* 0x040fe20008000000 */
[----:B------:R-:W-:Y:S02]  /*83d0*/  IADD3 R10, P1, P2, R14, UR32, R23 ;  /* 0x000000200e0a7c10 */ /* 0x000fe4000fa3e017 */
[----:B------:R-:W-:Y:S02]  /*83e0*/  IADD3.X R13, PT, PT, R13, UR35, RZ, P3, P4 ;  /* 0x000000230d0d7c10 */ /* 0x000fe40009fe84ff */
[----:B------:R-:W-:-:S02]  /*83f0*/  IADD3.X R11, PT, PT, R11, UR33, RZ, P1, P2 ;  /* 0x000000210b0b7c10 */ /* 0x000fc40008fe44ff */
[----:B------:R-:W-:Y:S02]  /*8400*/  IADD3 R16, P3, P4, R20, UR34, R25 ;  /* 0x0000002214107c10 */ /* 0x000fe4000fc7e019 */
[----:B------:R-:W2:Y:S01]  /*8410*/  LDG.E.U8 R13, desc[UR10][R12.64] ;  /* 0x0000000a0c0d7981 */ /* 0x000ea2000c1e1100 */
[----:B------:R-:W-:Y:S02]  /*8420*/  IADD3 R14, P1, P2, R18, UR32, R23 ;  /* 0x00000020120e7c10 */ /* 0x000fe4000fa3e017 */
[----:B------:R-:W-:Y:S01]  /*8430*/  SHF.R.S32.HI R20, RZ, 0x1f, R20 ;  /* 0x0000001fff147819 */ /* 0x000fe20000011414 */
[----:B------:R1:W2:Y:S01]  /*8440*/  LDG.E.U8 R10, desc[UR10][R10.64] ;  /* 0x0000000a0a0a7981 */ /* 0x0002a2000c1e1100 */
[----:B------:R-:W-:Y:S02]  /*8450*/  SHF.R.S32.HI R18, RZ, 0x1f, R18 ;  /* 0x0000001fff127819 */ /* 0x000fe40000011412 */
[----:B------:R-:W-:Y:S02]  /*8460*/  IADD3.X R17, PT, PT, R20, UR35, RZ, P3, P4 ;  /* 0x0000002314117c10 */ /* 0x000fe40009fe84ff */
[----:B------:R-:W-:-:S04]  /*8470*/  IADD3.X R15, PT, PT, R18, UR33, RZ, P1, P2 ;  /* 0x00000021120f7c10 */ /* 0x000fc80008fe44ff */
[----:B------:R-:W3:Y:S04]  /*8480*/  LDG.E.U8 R17, desc[UR10][R16.64] ;  /* 0x0000000a10117981 */ /* 0x000ee8000c1e1100 */
[----:B------:R-:W3:Y:S01]  /*8490*/  LDG.E.U8 R14, desc[UR10][R14.64] ;  /* 0x0000000a0e0e7981 */ /* 0x000ee2000c1e1100 */
[----:B-1---5:R-:W-:Y:S02]  /*84a0*/  PRMT R11, R27, 0x9910, RZ ;  /* 0x000099101b0b7816 */ /* 0x022fe400000000ff */
[----:B------:R-:W-:-:S03]  /*84b0*/  IADD3 R22, PT, PT, R22, 0x2, RZ ;  /* 0x0000000216167810 */ /* 0x000fc60007ffe0ff */
[----:B--2---:R-:W-:-:S05]  /*84c0*/  IMAD R10, R10, R13, R11 ;  /* 0x0000000d0a0a7224 */ /* 0x004fca00078e020b */
[----:B------:R-:W-:-:S05]  /*84d0*/  PRMT R10, R10, 0x9910, RZ ;  /* 0x000099100a0a7816 */ /* 0x000fca00000000ff */
[----:B---3--:R-:W-:-:S05]  /*84e0*/  IMAD R10, R14, R17, R10 ;  /* 0x000000110e0a7224 */ /* 0x008fca00078e020a */
[----:B------:R-:W-:-:S07]  /*84f0*/  PRMT R27, R10, 0x7610, R27 ;  /* 0x000076100a1b7816 */ /* 0x000fce000000001b */
.L_x_1085:
[----:B------:R-:W-:Y:S05]  /*8500*/  @P0 BRA `(.L_x_1083) ;  /* 0x00000000003c0947 */ /* 0x000fea0003800000 */
[----:B------:R-:W1:Y:S01]  /*8510*/  LDCU UR4, c[0x0][0x604] ;  /* 0x0000c080ff0477ac */ /* 0x000e620008000800 */
[----:B------:R-:W2:Y:S01]  /*8520*/  LDCU UR5, c[0x0][0x608] ;  /* 0x0000c100ff0577ac */ /* 0x000ea20008000800 */
[----:B------:R-:W3:Y:S01]  /*8530*/  LDCU.128 UR32, c[0x0][0x5f0] ;  /* 0x0000be00ff2077ac */ /* 0x000ee20008000c00 */
[C---:B-1----:R-:W-:Y:S02]  /*8540*/  IMAD R14, R22.reuse, UR4, RZ ;  /* 0x00000004160e7c24 */ /* 0x042fe4000f8e02ff */
[----:B--2---:R-:W-:-:S03]  /*8550*/  IMAD R22, R22, UR5, RZ ;  /* 0x0000000516167c24 */ /* 0x004fc6000f8e02ff */
[----:B---3--:R-:W-:Y:S02]  /*8560*/  IADD3 R10, P0, P1, R14, UR32, R23 ;  /* 0x000000200e0a7c10 */ /* 0x008fe4000f91e017 */
[----:B------:R-:W-:Y:S02]  /*8570*/  IADD3 R12, P2, P3, R22, UR34, R25 ;  /* 0x00000022160c7c10 */ /* 0x000fe4000fb5e019 */
[----:B------:R-:W-:Y:S02]  /*8580*/  SHF.R.S32.HI R22, RZ, 0x1f, R22 ;  /* 0x0000001fff167819 */ /* 0x000fe40000011416 */
[----:B------:R-:W-:Y:S02]  /*8590*/  SHF.R.S32.HI R14, RZ, 0x1f, R14 ;  /* 0x0000001fff0e7819 */ /* 0x000fe4000001140e */
[----:B------:R-:W-:Y:S02]  /*85a0*/  IADD3.X R13, PT, PT, R22, UR35, RZ, P2, P3 ;  /* 0x00000023160d7c10 */ /* 0x000fe400097e64ff */
[----:B------:R-:W-:-:S04]  /*85b0*/  IADD3.X R11, PT, PT, R14, UR33, RZ, P0, P1 ;  /* 0x000000210e0b7c10 */ /* 0x000fc800087e24ff */
[----:B------:R-:W2:Y:S04]  /*85c0*/  LDG.E.U8 R13, desc[UR10][R12.64] ;  /* 0x0000000a0c0d7981 */ /* 0x000ea8000c1e1100 */
[----:B------:R-:W2:Y:S01]  /*85d0*/  LDG.E.U8 R10, desc[UR10][R10.64] ;  /* 0x0000000a0a0a7981 */ /* 0x000ea2000c1e1100 */
[----:B-----5:R-:W-:-:S05]  /*85e0*/  PRMT R27, R27, 0x9910, RZ ;  /* 0x000099101b1b7816 */ /* 0x020fca00000000ff */
[----:B--2---:R-:W-:-:S07]  /*85f0*/  IMAD R27, R10, R13, R27 ;  /* 0x0000000d0a1b7224 */ /* 0x004fce00078e021b */
.L_x_1083:
        /* <DEDUP_REMOVED lines=40> */
[----:B------:R-:W-:-:S04]  /*8880*/  SHF.R.U32.HI R11, RZ, UR5, R10 ;  /* 0x00000005ff0b7c19 */ /* 0x000fc8000801160a */
[----:B------:R-:W-:-:S05]  /*8890*/  IADD3 R12, PT, PT, -R11, RZ, RZ ;  /* 0x000000ff0b0c7210 */ /* 0x000fca0007ffe1ff */
        /* <DEDUP_REMOVED lines=294> */
[----:B--2---:R-:W-:Y:S01]  /*9b00*/  SHF.R.U32.HI R13, RZ, UR4, R12 ;  /* 0x00000004ff0d7c19 */ /* 0x004fe2000801160c */
[----:B------:R-:W-:-:S06]  /*9b10*/  @P0 IMAD.MOV.U32 R12, RZ, RZ, RZ ;  /* 0x000000ffff0c0224 */ /* 0x000fcc00078e00ff */
        /* <DEDUP_REMOVED lines=8> */
[----:B------:R-:W-:Y:S01]  /*9ba0*/  IMAD R25, R10, UR33, R25 ;  /* 0x000000210a197c24 */ /* 0x000fe2000f8e0219 */
[----:B------:R-:W-:-:S05]  /*9bb0*/  @P0 IADD3 R12, PT, PT, -R8, RZ, RZ ;  /* 0x000000ff080c0210 */ /* 0x000fca0007ffe1ff */
[----:B-1----:R-:W-:-:S04]  /*9bc0*/  @P0 IMAD R12, R17, R12, R13 ;  /* 0x0000000c110c0224 */ /* 0x002fc800078e020d */
[C---:B--2---:R-:W-:Y:S02]  /*9bd0*/  @P0 IMAD R9, R12.reuse, R18, R9 ;  /* 0x000000120c090224 */ /* 0x044fe400078e0209 */
[C---:B------:R-:W-:Y:S02]  /*9be0*/  @P0 IMAD R23, R12.reuse, R19, R23 ;  /* 0x000000130c170224 */ /* 0x040fe400078e0217 */
[----:B0-----:R-:W-:-:S07]  /*9bf0*/  @P0 IMAD R25, R12, R16, R25 ;  /* 0x000000100c190224 */ /* 0x001fce00078e0219 */
.L_x_1087:
        /* <DEDUP_REMOVED lines=30> */
.L_x_1089:
        /* <DEDUP_REMOVED lines=64> */
[----:B0----5:R-:W-:Y:S02]  /*a1e0*/  PRMT R17, R27, 0x9910, RZ ;  /* 0x000099101b117816 */ /* 0x021fe400000000ff */
[----:B------:R-:W-:-:S04]  /*a1f0*/  IADD3 R36, PT, PT, R36, 0x8, RZ ;  /* 0x0000000824247810 */ /* 0x000fc80007ffe0ff */
        /* <DEDUP_REMOVED lines=34> */
.L_x_1088:
        /* <DEDUP_REMOVED lines=13> */
[C---:B------:R-:W-:Y:S01]  /*a4f0*/  IADD3 R12, P3, P4, R16.reuse, UR34, R25 ;  /* 0x00000022100c7c10 */ /* 0x040fe2000fc7e019 */
[----:B------:R-:W-:Y:S01]  /*a500*/  VIADD R24, R16, UR5 ;  /* 0x0000000510187c36 */ /* 0x000fe20008000000 */
[----:B------:R-:W-:Y:S02]  /*a510*/  IADD3.X R11, PT, PT, R11, UR33, RZ, P1, P2 ;  /* 0x000000210b0b7c10 */ /* 0x000fe40008fe44ff */
[----:B------:R-:W-:-:S02]  /*a520*/  IADD3.X R13, PT, PT, R13, UR35, RZ, P3, P4 ;  /* 0x000000230d0d7c10 */ /* 0x000fc40009fe84ff */
[----:B------:R-:W-:Y:S01]  /*a530*/  SHF.R.S32.HI R15, RZ, 0x1f, R20 ;  /* 0x0000001fff0f7819 */ /* 0x000fe20000011414 */
[----:B------:R1:W2:Y:S01]  /*a540*/  LDG.E.U8 R18, desc[UR10][R10.64] ;  /* 0x0000000a0a127981 */ /* 0x0002a2000c1e1100 */
[----:B------:R-:W-:Y:S02]  /*a550*/  IADD3 R14, P1, P2, R20, UR32, R23 ;  /* 0x00000020140e7c10 */ /* 0x000fe4000fa3e017 */
[----:B------:R-:W-:Y:S01]  /*a560*/  SHF.R.S32.HI R17, RZ, 0x1f, R24 ;  /* 0x0000001fff117819 */ /* 0x000fe20000011418 */
[----:B------:R3:W2:Y:S01]  /*a570*/  LDG.E.U8 R19, desc[UR10][R12.64] ;  /* 0x0000000a0c137981 */ /* 0x0006a2000c1e1100 */
[----:B------:R-:W-:Y:S01]  /*a580*/  IADD3 R16, P3, P4, R24, UR34, R25 ;  /* 0x0000002218107c10 */ /* 0x000fe2000fc7e019 */
[----:B------:R-:W-:Y:S01]  /*a590*/  VIADD R26, R20, UR4 ;  /* 0x00000004141a7c36 */ /* 0x000fe20008000000 */
[----:B------:R-:W-:Y:S02]  /*a5a0*/  IADD3.X R15, PT, PT, R15, UR33, RZ, P1, P2 ;  /* 0x000000210f0f7c10 */ /* 0x000fe40008fe44ff */
[----:B------:R-:W-:-:S02]  /*a5b0*/  IADD3.X R17, PT, PT, R17, UR35, RZ, P3, P4 ;  /* 0x0000002311117c10 */ /* 0x000fc40009fe84ff */
[----:B------:R-:W-:Y:S01]  /*a5c0*/  IADD3 R24, PT, PT, R24, UR5, RZ ;  /* 0x0000000518187c10 */ /* 0x000fe2000fffe0ff */
[----:B------:R-:W4:Y:S01]  /*a5d0*/  LDG.E.U8 R21, desc[UR10][R14.64] ;  /* 0x0000000a0e157981 */ /* 0x000f22000c1e1100 */
[----:B-1----:R-:W-:Y:S02]  /*a5e0*/  SHF.R.S32.HI R11, RZ, 0x1f, R26 ;  /* 0x0000001fff0b7819 */ /* 0x002fe4000001141a */
[----:B------:R-:W-:Y:S01]  /*a5f0*/  IADD3 R10, P1, P2, R26, UR32, R23 ;  /* 0x000000201a0a7c10 */ /* 0x000fe2000fa3e017 */
[----:B------:R1:W4:Y:S01]  /*a600*/  LDG.E.U8 R20, desc[UR10][R16.64] ;  /* 0x0000000a10147981 */ /* 0x000322000c1e1100 */
[----:B---3--:R-:W-:Y:S02]  /*a610*/  SHF.R.S32.HI R13, RZ, 0x1f, R24 ;  /* 0x0000001fff0d7819 */ /* 0x008fe40000011418 */
[C---:B------:R-:W-:Y:S01]  /*a620*/  IADD3 R12, P3, P4, R24.reuse, UR34, R25 ;  /* 0x00000022180c7c10 */ /* 0x040fe2000fc7e019 */
[----:B------:R-:W-:Y:S01]  /*a630*/  VIADD R24, R24, UR5 ;  /* 0x0000000518187c36 */ /* 0x000fe20008000000 */
[----:B------:R-:W-:Y:S01]  /*a640*/  IADD3.X R11, PT, PT, R11, UR33, RZ, P1, P2 ;  /* 0x000000210b0b7c10 */ /* 0x000fe20008fe44ff */
[----:B------:R-:W-:Y:S01]  /*a650*/  VIADD R26, R26, UR4 ;  /* 0x000000041a1a7c36 */ /* 0x000fe20008000000 */
[----:B------:R-:W-:-:S02]  /*a660*/  IADD3.X R13, PT, PT, R13, UR35, RZ, P3, P4 ;  /* 0x000000230d0d7c10 */ /* 0x000fc40009fe84ff */
[----:B-1----:R-:W-:Y:S02]  /*a670*/  IADD3 R16, P3, P4, R24, UR34, R25 ;  /* 0x0000002218107c10 */ /* 0x002fe4000fc7e019 */
[----:B------:R1:W3:Y:S01]  /*a680*/  LDG.E.U8 R11, desc[UR10][R10.64] ;  /* 0x0000000a0a0b7981 */ /* 0x0002e2000c1e1100 */
[----:B------:R-:W-:Y:S02]  /*a690*/  IADD3 R14, P1, P2, R26, UR32, R23 ;  /* 0x000000201a0e7c10 */ /* 0x000fe4000fa3e017 */
[----:B------:R-:W-:Y:S01]  /*a6a0*/  SHF.R.S32.HI R24, RZ, 0x1f, R24 ;  /* 0x0000001fff187819 */ /* 0x000fe20000011418 */
[----:B------:R-:W3:Y:S01]  /*a6b0*/  LDG.E.U8 R12, desc[UR10][R12.64] ;  /* 0x0000000a0c0c7981 */ /* 0x000ee2000c1e1100 */
[----:B------:R-:W-:Y:S02]  /*a6c0*/  SHF.R.S32.HI R26, RZ, 0x1f, R26 ;  /* 0x0000001fff1a7819 */ /* 0x000fe4000001141a */
[----:B------:R-:W-:Y:S02]  /*a6d0*/  IADD3.X R17, PT, PT, R24, UR35, RZ, P3, P4 ;  /* 0x0000002318117c10 */ /* 0x000fe40009fe84ff */
[----:B------:R-:W-:-:S04]  /*a6e0*/  IADD3.X R15, PT, PT, R26, UR33, RZ, P1, P2 ;  /* 0x000000211a0f7c10 */ /* 0x000fc80008fe44ff */
[----:B------:R-:W3:Y:S04]  /*a6f0*/  LDG.E.U8 R17, desc[UR10][R16.64] ;  /* 0x0000000a10117981 */ /* 0x000ee8000c1e1100 */
[----:B------:R-:W3:Y:S01]  /*a700*/  LDG.E.U8 R14, desc[UR10][R14.64] ;  /* 0x0000000a0e0e7981 */ /* 0x000ee2000c1e1100 */
[----:B-1---5:R-:W-:Y:S01]  /*a710*/  PRMT R10, R27, 0x9910, RZ ;  /* 0x000099101b0a7816 */ /* 0x022fe200000000ff */
        /* <DEDUP_REMOVED lines=9> */
.L_x_1091:
        /* <DEDUP_REMOVED lines=11> */
[----:B---3--:R-:W-:Y:S02]  /*a860*/  IADD3 R12, P3, P4, R16, UR34, R25 ;  /* 0x00000022100c7c10 */ /* 0x008fe4000fc7e019 */
[----:B------:R-:W-:Y:S02]  /*a870*/  SHF.R.S32.HI R11, RZ, 0x1f, R14 ;  /* 0x0000001fff0b7819 */ /* 0x000fe4000001140e */
[----:B------:R-:W-:Y:S01]  /*a880*/  IADD3 R10, P1, P2, R14, UR32, R23 ;  /* 0x000000200e0a7c10 */ /* 0x000fe2000fa3e017 */
[----:B------:R-:W-:Y:S01]  /*a890*/  VIADD R20, R16, UR5 ;  /* 0x0000000510147c36 */ /* 0x000fe20008000000 */
[----:B------:R-:W-:Y:S02]  /*a8a0*/  IADD3.X R13, PT, PT, R13, UR35, RZ, P3, P4 ;  /* 0x000000230d0d7c10 */ /* 0x000fe40009fe84ff */
[----:B------:R-:W-:-:S02]  /*a8b0*/  IADD3.X R11, PT, PT, R11, UR33, RZ, P1, P2 ;  /* 0x000000210b0b7c10 */ /* 0x000fc40008fe44ff */
[----:B------:R-:W-:Y:S02]  /*a8c0*/  IADD3 R18, PT, PT, R14, UR4, RZ ;  /* 0x000000040e127c10 */ /* 0x000fe4000fffe0ff */
[----:B------:R-:W-:Y:S01]  /*a8d0*/  IADD3 R16, P3, P4, R20, UR34, R25 ;  /* 0x0000002214107c10 */ /* 0x000fe2000fc7e019 */
[----:B------:R1:W2:Y:S01]  /*a8e0*/  LDG.E.U8 R10, desc[UR10][R10.64] ;  /* 0x0000000a0a0a7981 */ /* 0x0002a2000c1e1100 */
[----:B------:R-:W-:Y:S02]  /*a8f0*/  IADD3 R14, P1, P2, R18, UR32, R23 ;  /* 0x00000020120e7c10 */ /* 0x000fe4000fa3e017 */
[----:B------:R-:W-:Y:S01]  /*a900*/  SHF.R.S32.HI R20, RZ, 0x1f, R20 ;  /* 0x0000001fff147819 */ /* 0x000fe20000011414 */
[----:B------:R-:W2:Y:S01]  /*a910*/  LDG.E.U8 R13, desc[UR10][R12.64] ;  /* 0x0000000a0c0d7981 */ /* 0x000ea2000c1e1100 */
[----:B------:R-:W-:Y:S02]  /*a920*/  SHF.R.S32.HI R18, RZ, 0x1f, R18 ;  /* 0x0000001fff127819 */ /* 0x000fe40000011412 */
[----:B------:R-:W-:-:S02]  /*a930*/  IADD3.X R17, PT, PT, R20, UR35, RZ, P3, P4 ;  /* 0x0000002314117c10 */ /* 0x000fc40009fe84ff */
[----:B------:R-:W-:-:S04]  /*a940*/  IADD3.X R15, PT, PT, R18, UR33, RZ, P1, P2 ;  /* 0x00000021120f7c10 */ /* 0x000fc80008fe44ff */
[----:B------:R-:W3:Y:S04]  /*a950*/  LDG.E.U8 R17, desc[UR10][R16.64] ;  /* 0x0000000a10117981 */ /* 0x000ee8000c1e1100 */
[----:B------:R-:W3:Y:S01]  /*a960*/  LDG.E.U8 R14, desc[UR10][R14.64] ;  /* 0x0000000a0e0e7981 */ /* 0x000ee2000c1e1100 */
[----:B-1---5:R-:W-:Y:S01]  /*a970*/  PRMT R11, R27, 0x9910, RZ ;  /* 0x000099101b0b7816 */ /* 0x022fe200000000ff */
[----:B------:R-:W-:-:S04]  /*a980*/  VIADD R22, R22, 0x2 ;  /* 0x0000000216167836 */ /* 0x000fc80000000000 */
[----:B--2---:R-:W-:-:S05]  /*a990*/  IMAD R10, R10, R13, R11 ;  /* 0x0000000d0a0a7224 */ /* 0x004fca00078e020b */
[----:B------:R-:W-:-:S05]  /*a9a0*/  PRMT R10, R10, 0x9910, RZ ;  /* 0x000099100a0a7816 */ /* 0x000fca00000000ff */
[----:B---3--:R-:W-:-:S05]  /*a9b0*/  IMAD R10, R14, R17, R10 ;  /* 0x000000110e0a7224 */ /* 0x008fca00078e020a */
[----:B------:R-:W-:-:S07]  /*a9c0*/  PRMT R27, R10, 0x7610, R27 ;  /* 0x000076100a1b7816 */ /* 0x000fce000000001b */
.L_x_1092:
        /* <DEDUP_REMOVED lines=16> */
.L_x_1090:
[----:B-----5:R1:W-:Y:S01]  /*aad0*/  STG.E.U8 desc[UR10][R8.64], R27 ;  /* 0x0000001b08007986 */ /* 0x0203e2000c10110a */
[----:B------:R-:W-:-:S07]  /*aae0*/  VIADD R3, R3, 0x80 ;  /* 0x0000008003037836 */ /* 0x000fce0000000000 */
.L_x_1079:
[----:B------:R-:W-:-:S13]  /*aaf0*/  ISETP.GE.AND P0, PT, R3, UR6, PT ;  /* 0x0000000603007c0c */ /* 0x000fda000bf06270 */
[----:B------:R-:W-:Y:S05]  /*ab00*/  @P0 BRA `(.L_x_1093) ;  /* 0x0000004800700947 */ /* 0x000fea0003800000 */
[----:B------:R-:W2:Y:S01]  /*ab10*/  LDCU.64 UR4, c[0x0][0x390] ;  /* 0x00007200ff0477ac */ /* 0x000ea20008000a00 */
[----:B-1----:R-:W-:Y:S02]  /*ab20*/  HFMA2 R8, -RZ, RZ, 0, 0 ;  /* 0x00000000ff087431 */ /* 0x002fe400000001ff */
[----:B------:R-:W-:Y:S01]  /*ab30*/  IMAD.MOV.U32 R9, RZ, RZ, R3 ;  /* 0x000000ffff097224 */ /* 0x000fe200078e0003 */
[----:B------:R-:W-:Y:S01]  /*ab40*/  ISETP.NE.AND P0, PT, R2, RZ, PT ;  /* 0x000000ff0200720c */ /* 0x000fe20003f05270 */
[----:B------:R-:W1:Y:S01]  /*ab50*/  LDCU UR7, c[0x0][0x38c] ;  /* 0x00007180ff0777ac */ /* 0x000e620008000800 */
[----:B------:R-:W3:Y:S01]  /*ab60*/  LDCU.64 UR8, c[0x0][0x4b8] ;  /* 0x00009700ff0877ac */ /* 0x000ee20008000a00 */
[----:B--2---:R-:W-:Y:S01]  /*ab70*/  IMAD.HI.U32 R10, R3, UR4, R8 ;  /* 0x00000004030a7c27 */ /* 0x004fe2000f8e0008 */
[----:B------:R-:W2:Y:S04]  /*ab80*/  LDCU UR4, c[0x0][0x4c0] ;  /* 0x00009800ff0477ac */ /* 0x000ea80008000800 */
[----:B------:R-:W-:-:S05]  /*ab90*/  SHF.R.U32.HI R11, RZ, UR5, R10 ;  /* 0x00000005ff0b7c19 */ /* 0x000fca000801160a */
[----:B------:R-:W-:-:S04]  /*aba0*/  IMAD.MOV R8, RZ, RZ, -R11 ;  /* 0x000000ffff087224 */ /* 0x000fc800078e0a0b */
[----:B-1----:R-:W-:-:S04]  /*abb0*/  IMAD R9, R8, UR7, R3 ;  /* 0x0000000708097c24 */ /* 0x002fc8000f8e0203 */
[C---:B---3--:R-:W-:Y:S02]  /*abc0*/  IMAD R25, R9.reuse, UR8, RZ ;  /* 0x0000000809197c24 */ /* 0x048fe4000f8e02ff */
[C---:B------:R-:W-:Y:S02]  /*abd0*/  IMAD R8, R9.reuse, UR9, RZ ;  /* 0x0000000909087c24 */ /* 0x040fe4000f8e02ff */
[----:B--2---:R-:W-:Y:S01]  /*abe0*/  IMAD R9, R9, UR4, RZ ;  /* 0x0000000409097c24 */ /* 0x004fe2000f8e02ff */
        /* <DEDUP_REMOVED lines=320> */
[----:B------:R-:W2:Y:S08]  /*bff0*/  @P0 LDC.64 R18, c[0x0][0x5d8] ;  /* 0x00017600ff120b82 */ /* 0x000eb00000000a00 */
[----:B------:R-:W0:Y:S01]  /*c000*/  @P0 LDC R16, c[0x0][0x5e0] ;  /* 0x00017800ff100b82 */ /* 0x000e220000000800 */
[----:B----4-:R-:W-:-:S05]  /*c010*/  @P0 IMAD.HI.U32 R10, R13, R14, R12 ;  /* 0x0000000e0d0a0227 */ /* 0x010fca00078e000c */
[----:B------:R-:W-:Y:S01]  /*c020*/  @P0 SHF.R.U32.HI R10, RZ, R15, R10 ;  /* 0x0000000fff0a0219 */ /* 0x000fe2000001160a */
[----:B------:R-:W-:-:S04]  /*c030*/  IMAD.MOV R15, RZ, RZ, -R13 ;  /* 0x000000ffff0f7224 */ /* 0x000fc800078e0a0d */
[----:B------:R-:W-:Y:S02]  /*c040*/  @P0 IMAD.MOV R12, RZ, RZ, -R10 ;  /* 0x000000ffff0c0224 */ /* 0x000fe400078e0a0a */
[----:B------:R-:W-:Y:S02]  /*c050*/  IMAD R10, R15, UR8, R11 ;  /* 0x000000080f0a7c24 */ /* 0x000fe4000f8e020b */
[----:B-1----:R-:W-:Y:S02]  /*c060*/  @P0 IMAD R12, R17, R12, R13 ;  /* 0x0000000c110c0224 */ /* 0x002fe400078e020d */
[C---:B---3--:R-:W-:Y:S02]  /*c070*/  IMAD R25, R10.reuse, UR5, R25 ;  /* 0x000000050a197c24 */ /* 0x048fe4000f8e0219 */
[C---:B-----5:R-:W-:Y:S02]  /*c080*/  IMAD R8, R10.reuse, UR32, R8 ;  /* 0x000000200a087c24 */ /* 0x060fe4000f8e0208 */
[----:B------:R-:W-:-:S02]  /*c090*/  IMAD R9, R10, UR33, R9 ;  /* 0x000000210a097c24 */ /* 0x000fc4000f8e0209 */
[C---:B--2---:R-:W-:Y:S02]  /*c0a0*/  @P0 IMAD R25, R12.reuse, R18, R25 ;  /* 0x000000120c190224 */ /* 0x044fe400078e0219 */
[C---:B------:R-:W-:Y:S02]  /*c0b0*/  @P0 IMAD R8, R12.reuse, R19, R8 ;  /* 0x000000130c080224 */ /* 0x040fe400078e0208 */
[----:B0-----:R-:W-:-:S07]  /*c0c0*/  @P0 IMAD R9, R12, R16, R9 ;  /* 0x000000100c090224 */ /* 0x001fce00078e0209 */
.L_x_1094:
        /* <DEDUP_REMOVED lines=8> */
[----:B------:R-:W1:Y:S01]  /*c150*/  LDC R12, c[0x0][0x608] ;  /* 0x00018200ff0c7b82 */ /* 0x000e620000000800 */
[----:B------:R-:W2:Y:S01]  /*c160*/  LDCU UR4, c[0x0][0x604] ;  /* 0x0000c080ff0477ac */ /* 0x000ea20008000800 */
[----:B------:R-:W-:Y:S01]  /*c170*/  LOP3.LUT R10, R0, 0x7ffffff8, RZ, 0xc0, !PT ;  /* 0x7ffffff8000a7812 */ /* 0x000fe200078ec0ff */
[----:B------:R-:W-:Y:S01]  /*c180*/  BSSY.RECONVERGENT B2, `(.L_x_1095) ;  /* 0x0000078000027945 */ /* 0x000fe20003800200 */
[----:B------:R-:W-:Y:S01]  /*c190*/  IMAD.MOV.U32 R11, RZ, RZ, RZ ;  /* 0x000000ffff0b7224 */ /* 0x000fe200078e00ff */
[----:B------:R-:W3:Y:S01]  /*c1a0*/  LDCU UR5, c[0x0][0x608] ;  /* 0x0000c100ff0577ac */ /* 0x000ee20008000800 */
[----:B------:R-:W-:Y:S02]  /*c1b0*/  IMAD.MOV.U32 R34, RZ, RZ, RZ ;  /* 0x000000ffff227224 */ /* 0x000fe400078e00ff */
[----:B------:R-:W4:Y:S01]  /*c1c0*/  LDC R14, c[0x0][0x604] ;  /* 0x00018100ff0e7b82 */ /* 0x000f220000000800 */
[----:B------:R-:W-:Y:S01]  /*c1d0*/  IMAD.MOV R18, RZ, RZ, -R10 ;  /* 0x000000ffff127224 */ /* 0x000fe200078e0a0a */
[----:B--2---:R-:W-:Y:S01]  /*c1e0*/  MOV R15, UR4 ;  /* 0x00000004000f7c02 */ /* 0x004fe20008000f00 */
[----:B---3--:R-:W-:-:S02]  /*c1f0*/  IMAD.U32 R16, RZ, RZ, UR5 ;  /* 0x00000005ff107e24 */ /* 0x008fc4000f8e00ff */
[C---:B-1----:R-:W-:Y:S02]  /*c200*/  IMAD.SHL.U32 R13, R12.reuse, 0x2, RZ ;  /* 0x000000020c0d7824 */ /* 0x042fe400078e00ff */
[C---:B------:R-:W-:Y:S02]  /*c210*/  IMAD R19, R12.reuse, 0x3, RZ ;  /* 0x000000030c137824 */ /* 0x040fe400078e02ff */
[C---:B------:R-:W-:Y:S02]  /*c220*/  IMAD.SHL.U32 R20, R12.reuse, 0x4, RZ ;  /* 0x000000040c147824 */ /* 0x040fe400078e00ff */
[----:B------:R-:W-:Y:S01]  /*c230*/  IMAD R21, R12, 0x5, RZ ;  /* 0x000000050c157824 */ /* 0x000fe200078e02ff */
[----:B----4-:R-:W-:Y:S01]  /*c240*/  SHF.L.U32 R17, R14, 0x1, RZ ;  /* 0x000000010e117819 */ /* 0x010fe200000006ff */
[C---:B------:R-:W-:Y:S02]  /*c250*/  IMAD R22, R12.reuse, 0x6, RZ ;  /* 0x000000060c167824 */ /* 0x040fe400078e02ff */
[----:B------:R-:W-:-:S02]  /*c260*/  IMAD R23, R12, 0x7, RZ ;  /* 0x000000070c177824 */ /* 0x000fc400078e02ff */
[C---:B------:R-:W-:Y:S02]  /*c270*/  IMAD R35, R14.reuse, 0x3, RZ ;  /* 0x000000030e237824 */ /* 0x040fe400078e02ff */
[C---:B------:R-:W-:Y:S02]  /*c280*/  IMAD.SHL.U32 R37, R14.reuse, 0x4, RZ ;  /* 0x000000040e257824 */ /* 0x040fe400078e00ff */
[C---:B------:R-:W-:Y:S02]  /*c290*/  IMAD R39, R14.reuse, 0x5, RZ ;  /* 0x000000050e277824 */ /* 0x040fe400078e02ff */
[C---:B------:R-:W-:Y:S02]  /*c2a0*/  IMAD R41, R14.reuse, 0x6, RZ ;  /* 0x000000060e297824 */ /* 0x040fe400078e02ff */
[----:B------:R-:W-:-:S07]  /*c2b0*/  IMAD R43, R14, 0x7, RZ ;  /* 0x000000070e2b7824 */ /* 0x000fce00078e02ff */
.L_x_1096:
[----:B------:R-:W-:Y:S02]  /*c2c0*/  SHF.R.S32.HI R27, RZ, 0x1f, R11 ;  /* 0x0000001fff1b7819 */ /* 0x000fe4000001140b */
[----:B------:R-:W-:Y:S02]  /*c2d0*/  IADD3 R26, P1, P2, R11, UR24, R8 ;  /* 0x000000180b1a7c10 */ /* 0x000fe4000fa3e008 */
[----:B------:R-:W-:Y:S02]  /*c2e0*/  SHF.R.S32.HI R29, RZ, 0x1f, R34 ;  /* 0x0000001fff1d7819 */ /* 0x000fe40000011422 */
[----:B------:R-:W-:Y:S02]  /*c2f0*/  IADD3 R28, P3, P4, R34, UR26, R9 ;  /* 0x0000001a221c7c10 */ /* 0x000fe4000fc7e009 */
[----:B------:R-:W-:Y:S02]  /*c300*/  IADD3.X R27, PT, PT, R27, UR25, RZ, P1, P2 ;  /* 0x000000191b1b7c10 */ /* 0x000fe40008fe44ff */
[----:B------:R-:W-:-:S02]  /*c310*/  IADD3.X R29, PT, PT, R29, UR27, RZ, P3, P4 ;  /* 0x0000001b1d1d7c10 */ /* 0x000fc40009fe84ff */
[----:B------:R-:W-:Y:S01]  /*c320*/  SHF.R.S32.HI R31, RZ, 0x1f, R15 ;  /* 0x0000001fff1f7819 */ /* 0x000fe2000001140f */
[----:B------:R1:W2:Y:S01]  /*c330*/  LDG.E.U8 R47, desc[UR10][R26.64] ;  /* 0x0000000a1a2f7981 */ /* 0x0002a2000c1e1100 */
[----:B------:R-:W-:Y:S02]  /*c340*/  IADD3 R30, P1, P2, R15, UR24, R8 ;  /* 0x000000180f1e7c10 */ /* 0x000fe4000fa3e008 */
[----:B------:R-:W-:Y:S01]  /*c350*/  SHF.R.S32.HI R33, RZ, 0x1f, R16 ;  /* 0x0000001fff217819 */ /* 0x000fe20000011410 */
[----:B------:R3:W2:Y:S01]  /*c360*/  LDG.E.U8 R36, desc[UR10][R28.64] ;  /* 0x0000000a1c247981 */ /* 0x0006a2000c1e1100 */
[----:B------:R-:W-:Y:S02]  /*c370*/  IADD3 R32, P3, P4, R16, UR26, R9 ;  /* 0x0000001a10207c10 */ /* 0x000fe4000fc7e009 */
[----:B------:R-:W-:Y:S02]  /*c380*/  IADD3.X R31, PT, PT, R31, UR25, RZ, P1, P2 ;  /* 0x000000191f1f7c10 */ /* 0x000fe40008fe44ff */
[----:B------:R-:W-:-:S02]  /*c390*/  IADD3.X R33, PT, PT, R33, UR27, RZ, P3, P4 ;  /* 0x0000001b21217c10 */ /* 0x000fc40009fe84ff */
[----:B------:R-:W-:Y:S01]  /*c3a0*/  SHF.R.S32.HI R40, RZ, 0x1f, R17 ;  /* 0x0000001fff287819 */ /* 0x000fe20000011411 */
[----:B------:R4:W2:Y:S01]  /*c3b0*/  LDG.E.U8 R49, desc[UR10][R30.64] ;  /* 0x0000000a1e317981 */ /* 0x0008a2000c1e1100 */
[----:B-1----:R-:W-:Y:S02]  /*c3c0*/  IADD3 R26, P1, P2, R17, UR24, R8 ;  /* 0x00000018111a7c10 */ /* 0x002fe4000fa3e008 */
[----:B---3--:R-:W-:Y:S01]  /*c3d0*/  SHF.R.S32.HI R29, RZ, 0x1f, R13 ;  /* 0x0000001fff1d7819 */ /* 0x008fe2000001140d */
[----:B------:R1:W3:Y:S01]  /*c3e0*/  LDG.E.U8 R38, desc[UR10][R32.64] ;  /* 0x0000000a20267981 */ /* 0x0002e2000c1e1100 */
[----:B------:R-:W-:Y:S02]  /*c3f0*/  IADD3 R28, P3, P4, R13, UR26, R9 ;  /* 0x0000001a0d1c7c10 */ /* 0x000fe4000fc7e009 */
[----:B------:R-:W-:Y:S02]  /*c400*/  IADD3.X R27, PT, PT, R40, UR25, RZ, P1, P2 ;  /* 0x00000019281b7c10 */ /* 0x000fe40008fe44ff */
[----:B------:R-:W-:-:S02]  /*c410*/  IADD3.X R29, PT, PT, R29, UR27, RZ, P3, P4 ;  /* 0x0000001b1d1d7c10 */ /* 0x000fc40009fe84ff */
[----:B------:R-:W-:Y:S01]  /*c420*/  SHF.R.S32.HI R40, RZ, 0x1f, R35 ;  /* 0x0000001fff287819 */ /* 0x000fe20000011423 */
[----:B------:R0:W3:Y:S01]  /*c430*/  LDG.E.U8 R44, desc[UR10][R26.64] ;  /* 0x0000000a1a2c7981 */ /* 0x0000e2000c1e1100 */
[----:B----4-:R-:W-:Y:S02]  /*c440*/  IADD3 R30, P1, P2, R35, UR24, R8 ;  /* 0x00000018231e7c10 */ /* 0x010fe4000fa3e008 */
[----:B-1----:R-:W-:Y:S01]  /*c450*/  SHF.R.S32.HI R33, RZ, 0x1f, R19 ;  /* 0x0000001fff217819 */ /* 0x002fe20000011413 */
[----:B------:R1:W4:Y:S01]  /*c460*/  LDG.E.U8 R46, desc[UR10][R28.64] ;  /* 0x0000000a1c2e7981 */ /* 0x000322000c1e1100 */
[----:B------:R-:W-:Y:S02]  /*c470*/  IADD3 R32, P3, P4, R19, UR26, R9 ;  /* 0x0000001a13207c10 */ /* 0x000fe4000fc7e009 */
[----:B------:R-:W-:Y:S02]  /*c480*/  IADD3.X R31, PT, PT, R40, UR25, RZ, P1, P2 ;  /* 0x00000019281f7c10 */ /* 0x000fe40008fe44ff */
[----:B------:R-:W-:-:S02]  /*c490*/  IADD3.X R33, PT, PT, R33, UR27, RZ, P3, P4 ;  /* 0x0000001b21217c10 */ /* 0x000fc40009fe84ff */
[----:B------:R-:W-:Y:S01]  /*c4a0*/  SHF.R.S32.HI R40, RZ, 0x1f, R37 ;  /* 0x0000001fff287819 */ /* 0x000fe20000011425 */
[----:B------:R1:W4:Y:S01]  /*c4b0*/  LDG.E.U8 R42, desc[UR10][R30.64] ;  /* 0x0000000a1e2a7981 */ /* 0x000322000c1e1100 */
[----:B0-----:R-:W-:Y:S02]  /*c4c0*/  IADD3 R26, P1, P2, R37, UR24, R8 ;  /* 0x00000018251a7c10 */ /* 0x001fe4000fa3e008 */
[----:B-1----:R-:W-:Y:S01]  /*c4d0*/  SHF.R.S32.HI R29, RZ, 0x1f, R20 ;  /* 0x0000001fff1d7819 */ /* 0x002fe20000011414 */
[----:B------:R0:W4:Y:S01]  /*c4e0*/  LDG.E.U8 R53, desc[UR10][R32.64] ;  /* 0x0000000a20357981 */ /* 0x000122000c1e1100 */
[----:B------:R-:W-:Y:S02]  /*c4f0*/  IADD3 R28, P3, P4, R20, UR26, R9 ;  /* 0x0000001a141c7c10 */ /* 0x000fe4000fc7e009 */
[----:B------:R-:W-:Y:S02]  /*c500*/  IADD3.X R27, PT, PT, R40, UR25, RZ, P1, P2 ;  /* 0x00000019281b7c10 */ /* 0x000fe40008fe44ff */
[----:B------:R-:W-:-:S02]  /*c510*/  IADD3.X R29, PT, PT, R29, UR27, RZ, P3, P4 ;  /* 0x0000001b1d1d7c10 */ /* 0x000fc40009fe84ff */
[----:B------:R-:W-:Y:S01]  /*c520*/  SHF.R.S32.HI R48, RZ, 0x1f, R39 ;  /* 0x0000001fff307819 */ /* 0x000fe20000011427 */
[----:B------:R1:W4:Y:S01]  /*c530*/  LDG.E.U8 R40, desc[UR10][R26.64] ;  /* 0x0000000a1a287981 */ /* 0x000322000c1e1100 */
[----:B------:R-:W-:Y:S02]  /*c540*/  IADD3 R30, P1, P2, R39, UR24, R8 ;  /* 0x00000018271e7c10 */ /* 0x000fe4000fa3e008 */
[----:B0-----:R-:W-:Y:S01]  /*c550*/  SHF.R.S32.HI R33, RZ, 0x1f, R21 ;  /* 0x0000001fff217819 */ /* 0x001fe20000011415 */
[----:B------:R0:W4:Y:S01]  /*c560*/  LDG.E.U8 R51, desc[UR10][R28.64] ;  /* 0x0000000a1c337981 */ /* 0x000122000c1e1100 */
[----:B------:R-:W-:Y:S02]  /*c570*/  IADD3 R32, P3, P4, R21, UR26, R9 ;  /* 0x0000001a15207c10 */ /* 0x000fe4000fc7e009 */
[----:B------:R-:W-:Y:S02]  /*c580*/  IADD3.X R31, PT, PT, R48, UR25, RZ, P1, P2 ;  /* 0x00000019301f7c10 */ /* 0x000fe40008fe44ff */
[----:B------:R-:W-:-:S02]  /*c590*/  IADD3.X R33, PT, PT, R33, UR27, RZ, P3, P4 ;  /* 0x0000001b21217c10 */ /* 0x000fc40009fe84ff */
[----:B------:R-:W-:Y:S01]  /*c5a0*/  SHF.R.S32.HI R52, RZ, 0x1f, R41 ;  /* 0x0000001fff347819 */ /* 0x000fe20000011429 */
[----:B------:R0:W4:Y:S01]  /*c5b0*/  LDG.E.U8 R48, desc[UR10][R30.64] ;  /* 0x0000000a1e307981 */ /* 0x000122000c1e1100 */
[----:B-1----:R-:W-:Y:S02]  /*c5c0*/  IADD3 R26, P1, P2, R41, UR24, R8 ;  /* 0x00000018291a7c10 */ /* 0x002fe4000fa3e008 */
[----:B0-----:R-:W-:Y:S01]  /*c5d0*/  SHF.R.S32.HI R29, RZ, 0x1f, R22 ;  /* 0x0000001fff1d7819 */ /* 0x001fe20000011416 */
        /* <DEDUP_REMOVED lines=8> */
[----:B------:R-:W4:Y:S01]  /*c660*/  LDG.E.U8 R29, desc[UR10][R28.64] ;  /* 0x0000000a1c1d7981 */ /* 0x000f22000c1e1100 */
[----:B------:R-:W-:Y:S02]  /*c670*/  IADD3 R32, P3, P4, R23, UR26, R9 ;  /* 0x0000001a17207c10 */ /* 0x000fe4000fc7e009 */
[----:B------:R-:W-:Y:S02]  /*c680*/  IADD3.X R31, PT, PT, R52, UR25, RZ, P1, P2 ;  /* 0x00000019341f7c10 */ /* 0x000fe40008fe44ff */
[----:B------:R-:W-:-:S03]  /*c690*/  IADD3.X R33, PT, PT, R33, UR27, RZ, P3, P4 ;  /* 0x0000001b21217c10 */ /* 0x000fc60009fe84ff */
[----:B------:R-:W4:Y:S04]  /*c6a0*/  LDG.E.U8 R30, desc[UR10][R30.64] ;  /* 0x0000000a1e1e7981 */ /* 0x000f28000c1e1100 */
[----:B------:R-:W4:Y:S01]  /*c6b0*/  LDG.E.U8 R33, desc[UR10][R32.64] ;  /* 0x0000000a20217981 */ /* 0x000f22000c1e1100 */
[----:B-1---5:R-:W-:Y:S01]  /*c6c0*/  PRMT R27, R45, 0x9910, RZ ;  /* 0x000099102d1b7816 */ /* 0x022fe200000000ff */
[----:B------:R-:W-:Y:S01]  /*c6d0*/  VIADD R18, R18, 0x8 ;  /* 0x0000000812127836 */ /* 0x000fe20000000000 */
[C---:B------:R-:W-:Y:S01]  /*c6e0*/  LEA R13, R12.reuse, R13, 0x3 ;  /* 0x0000000d0c0d7211 */ /* 0x040fe200078e18ff */
[C---:B------:R-:W-:Y:S01]  /*c6f0*/  IMAD R16, R12.reuse, 0x8, R16 ;  /* 0x000000080c107824 */ /* 0x040fe200078e0210 */
[C---:B------:R-:W-:Y:S01]  /*c700*/  LEA R22, R12.reuse, R22, 0x3 ;  /* 0x000000160c167211 */ /* 0x040fe200078e18ff */
[----:B------:R-:W-:Y:S01]  /*c710*/  IMAD R19, R12, 0x8, R19 ;  /* 0x000000080c137824 */ /* 0x000fe200078e0213 */
[----:B------:R-:W-:Y:S01]  /*c720*/  ISETP.NE.AND P1, PT, R18, RZ, PT ;  /* 0x000000ff1200720c */ /* 0x000fe20003f25270 */
[----:B------:R-:W-:Y:S01]  /*c730*/  IMAD R20, R12, 0x8, R20 ;  /* 0x000000080c147824 */ /* 0x000fe200078e0214 */
[----:B------:R-:W-:Y:S01]  /*c740*/  LEA R17, R14, R17, 0x3 ;  /* 0x000000110e117211 */ /* 0x000fe200078e18ff */
[----:B------:R-:W-:Y:S01]  /*c750*/  IMAD R21, R12, 0x8, R21 ;  /* 0x000000080c157824 */ /* 0x000fe200078e0215 */
[----:B------:R-:W-:Y:S01]  /*c760*/  LEA R41, R14, R41, 0x3 ;  /* 0x000000290e297211 */ /* 0x000fe200078e18ff */
[----:B------:R-:W-:-:S02]  /*c770*/  IMAD R23, R12, 0x8, R23 ;  /* 0x000000080c177824 */ /* 0x000fc400078e0217 */
[----:B------:R-:W-:Y:S02]  /*c780*/  IMAD R34, R12, 0x8, R34 ;  /* 0x000000080c227824 */ /* 0x000fe400078e0222 */
[C---:B------:R-:W-:Y:S02]  /*c790*/  IMAD R15, R14.reuse, 0x8, R15 ;  /* 0x000000080e0f7824 */ /* 0x040fe400078e020f */
[C---:B------:R-:W-:Y:S02]  /*c7a0*/  IMAD R35, R14.reuse, 0x8, R35 ;  /* 0x000000080e237824 */ /* 0x040fe400078e0223 */
[C---:B------:R-:W-:Y:S02]  /*c7b0*/  IMAD R37, R14.reuse, 0x8, R37 ;  /* 0x000000080e257824 */ /* 0x040fe400078e0225 */
[C---:B------:R-:W-:Y:S02]  /*c7c0*/  IMAD R39, R14.reuse, 0x8, R39 ;  /* 0x000000080e277824 */ /* 0x040fe400078e0227 */
[----:B------:R-:W-:-:S02]  /*c7d0*/  IMAD R43, R14, 0x8, R43 ;  /* 0x000000080e2b7824 */ /* 0x000fc400078e022b */
[----:B------:R-:W-:Y:S02]  /*c7e0*/  IMAD R11, R14, 0x8, R11 ;  /* 0x000000080e0b7824 */ /* 0x000fe400078e020b */
        /* <DEDUP_REMOVED lines=18> */
.L_x_1095:
        /* <DEDUP_REMOVED lines=19> */
[C---:B------:R-:W-:Y:S01]  /*ca40*/  IADD3 R16, P1, P2, R21.reuse, UR32, R8 ;  /* 0x0000002015107c10 */ /* 0x040fe2000fa3e008 */
[----:B------:R3:W2:Y:S01]  /*ca50*/  LDG.E.U8 R20, desc[UR10][R14.64] ;  /* 0x0000000a0e147981 */ /* 0x0006a2000c1e1100 */
[----:B------:R-:W-:Y:S02]  /*ca60*/  SHF.R.S32.HI R19, RZ, 0x1f, R26 ;  /* 0x0000001fff137819 */ /* 0x000fe4000001141a */
[C---:B------:R-:W-:Y:S01]  /*ca70*/  IADD3 R18, P3, P4, R26.reuse, UR34, R9 ;  /* 0x000000221a127c10 */ /* 0x040fe2000fc7e009 */
[----:B------:R-:W-:Y:S01]  /*ca80*/  VIADD R23, R21, UR4 ;  /* 0x0000000415177c36 */ /* 0x000fe20008000000 */
[----:B------:R-:W-:Y:S01]  /*ca90*/  IADD3.X R17, PT, PT, R17, UR33, RZ, P1, P2 ;  /* 0x0000002111117c10 */ /* 0x000fe20008fe44ff */
[----:B------:R-:W-:Y:S01]  /*caa0*/  VIADD R26, R26, UR5 ;  /* 0x000000051a1a7c36 */ /* 0x000fe20008000000 */
[----:B------:R-:W-:-:S02]  /*cab0*/  IADD3.X R19, PT, PT, R19, UR35, RZ, P3, P4 ;  /* 0x0000002313137c10 */ /* 0x000fc40009fe84ff */
[----:B-1----:R-:W-:Y:S01]  /*cac0*/  SHF.R.S32.HI R13, RZ, 0x1f, R23 ;  /* 0x0000001fff0d7819 */ /* 0x002fe20000011417 */
[----:B------:R1:W4:Y:S01]  /*cad0*/  LDG.E.U8 R22, desc[UR10][R16.64] ;  /* 0x0000000a10167981 */ /* 0x000322000c1e1100 */
[C---:B------:R-:W-:Y:S02]  /*cae0*/  IADD3 R12, P1, P2, R23.reuse, UR32, R8 ;  /* 0x00000020170c7c10 */ /* 0x040fe4000fa3e008 */
        /* <DEDUP_REMOVED lines=27> */
.L_x_1098:
        /* <DEDUP_REMOVED lines=11> */
[C---:B---3--:R-:W-:Y:S02]  /*cd50*/  IADD3 R14, P3, P4, R16.reuse, UR34, R9 ;  /* 0x00000022100e7c10 */ /* 0x048fe4000fc7e009 */
[----:B------:R-:W-:Y:S02]  /*cd60*/  SHF.R.S32.HI R13, RZ, 0x1f, R11 ;  /* 0x0000001fff0d7819 */ /* 0x000fe4000001140b */
[----:B------:R-:W-:Y:S01]  /*cd70*/  IADD3 R12, P1, P2, R11, UR32, R8 ;  /* 0x000000200b0c7c10 */ /* 0x000fe2000fa3e008 */
[----:B------:R-:W-:Y:S01]  /*cd80*/  VIADD R20, R16, UR5 ;  /* 0x0000000510147c36 */ /* 0x000fe20008000000 */
[----:B------:R-:W-:Y:S01]  /*cd90*/  IADD3.X R15, PT, PT, R15, UR35, RZ, P3, P4 ;  /* 0x000000230f0f7c10 */ /* 0x000fe20009fe84ff */
[----:B------:R-:W-:Y:S01]  /*cda0*/  VIADD R11, R11, UR4 ;  /* 0x000000040b0b7c36 */ /* 0x000fe20008000000 */
[----:B------:R-:W-:-:S02]  /*cdb0*/  IADD3.X R13, PT, PT, R13, UR33, RZ, P1, P2 ;  /* 0x000000210d0d7c10 */ /* 0x000fc40008fe44ff */
[----:B------:R-:W-:Y:S02]  /*cdc0*/  IADD3 R18, P3, P4, R20, UR34, R9 ;  /* 0x0000002214127c10 */ /* 0x000fe4000fc7e009 */
[----:B------:R-:W2:Y:S01]  /*cdd0*/  LDG.E.U8 R15, desc[UR10][R14.64] ;  /* 0x0000000a0e0f7981 */ /* 0x000ea2000c1e1100 */
[----:B------:R-:W-:Y:S02]  /*cde0*/  IADD3 R16, P1, P2, R11, UR32, R8 ;  /* 0x000000200b107c10 */ /* 0x000fe4000fa3e008 */
[----:B------:R-:W-:Y:S01]  /*cdf0*/  SHF.R.S32.HI R20, RZ, 0x1f, R20 ;  /* 0x0000001fff147819 */ /* 0x000fe20000011414 */
[----:B------:R-:W2:Y:S01]  /*ce00*/  LDG.E.U8 R12, desc[UR10][R12.64] ;  /* 0x0000000a0c0c7981 */ /* 0x000ea2000c1e1100 */
[----:B------:R-:W-:Y:S02]  /*ce10*/  SHF.R.S32.HI R11, RZ, 0x1f, R11 ;  /* 0x0000001fff0b7819 */ /* 0x000fe4000001140b */
[----:B------:R-:W-:Y:S02]  /*ce20*/  IADD3.X R19, PT, PT, R20, UR35, RZ, P3, P4 ;  /* 0x0000002314137c10 */ /* 0x000fe40009fe84ff */
[----:B------:R-:W-:-:S04]  /*ce30*/  IADD3.X R17, PT, PT, R11, UR33, RZ, P1, P2 ;  /* 0x000000210b117c10 */ /* 0x000fc80008fe44ff */
        /* <DEDUP_REMOVED lines=8> */
.L_x_1099:
        /* <DEDUP_REMOVED lines=11> */
[----:B------:R-:W-:-:S03]  /*cf70*/  IADD3.X R11, PT, PT, R12, UR35, RZ, P2, P3 ;  /* 0x000000230c0b7c10 */ /* 0x000fc600097e64ff */
[----:B------:R-:W2:Y:S04]  /*cf80*/  LDG.E.U8 R8, desc[UR10][R8.64] ;  /* 0x0000000a08087981 */ /* 0x000ea8000c1e1100 */
[----:B------:R-:W2:Y:S01]  /*cf90*/  LDG.E.U8 R11, desc[UR10][R10.64] ;  /* 0x0000000a0a0b7981 */ /* 0x000ea2000c1e1100 */
[----:B-----5:R-:W-:-:S05]  /*cfa0*/  PRMT R45, R45, 0x9910, RZ ;  /* 0x000099102d2d7816 */ /* 0x020fca00000000ff */
[----:B--2---:R-:W-:-:S07]  /*cfb0*/  IMAD R45, R8, R11, R45 ;  /* 0x0000000b082d7224 */ /* 0x004fce00078e022d */
.L_x_1097:
[----:B-----5:R1:W-:Y:S01]  /*cfc0*/  STG.E.U8 desc[UR10][R24.64], R45 ;  /* 0x0000002d18007986 */ /* 0x0203e2000c10110a */
[----:B------:R-:W-:-:S07]  /*cfd0*/  VIADD R3, R3, 0x80 ;  /* 0x0000008003037836 */ /* 0x000fce0000000000 */
.L_x_1086:
[----:B------:R-:W-:-:S13]  /*cfe0*/  ISETP.GE.AND P0, PT, R3, UR6, PT ;  /* 0x0000000603007c0c */ /* 0x000fda000bf06270 */
[----:B------:R-:W-:Y:S05]  /*cff0*/  @P0 BRA `(.L_x_1100) ;  /* 0x0000004800700947 */ /* 0x000fea0003800000 */
[----:B------:R-:W2:Y:S01]  /*d000*/  LDCU.64 UR4, c[0x0][0x390] ;  /* 0x00007200ff0477ac */ /* 0x000ea20008000a00 */
[----:B------:R-:W-:Y:S01]  /*d010*/  IMAD.MOV.U32 R8, RZ, RZ, RZ ;  /* 0x000000ffff087224 */ /* 0x000fe200078e00ff */
[----:B------:R-:W-:Y:S01]  /*d020*/  ISETP.NE.AND P0, PT, R2, RZ, PT ;  /* 0x000000ff0200720c */ /* 0x000fe20003f05270 */
[----:B------:R-:W-:Y:S01]  /*d030*/  IMAD.MOV.U32 R9, RZ, RZ, R3 ;  /* 0x000000ffff097224 */ /* 0x000fe200078e0003 */
[----:B------:R-:W3:Y:S01]  /*d040*/  LDCU UR7, c[0x0][0x38c] ;  /* 0x00007180ff0777ac */ /* 0x000ee20008000800 */
[----:B------:R-:W1:Y:S01]  /*d050*/  LDCU.64 UR8, c[0x0][0x4b8] ;  /* 0x00009700ff0877ac */ /* 0x000e620008000a00 */
[----:B--2---:R-:W-:Y:S01]  /*d060*/  IMAD.HI.U32 R10, R3, UR4, R8 ;  /* 0x00000004030a7c27 */ /* 0x004fe2000f8e0008 */
[----:B------:R-:W2:Y:S04]  /*d070*/  LDCU UR4, c[0x0][0x4c0] ;  /* 0x00009800ff0477ac */ /* 0x000ea80008000800 */
[----:B------:R-:W-:-:S04]  /*d080*/  SHF.R.U32.HI R11, RZ, UR5, R10 ;  /* 0x00000005ff0b7c19 */ /* 0x000fc8000801160a */
[----:B------:R-:W-:-:S05]  /*d090*/  IADD3 R8, PT, PT, -R11, RZ, RZ ;  /* 0x000000ff0b087210 */ /* 0x000fca0007ffe1ff */
[----:B---3--:R-:W-:-:S04]  /*d0a0*/  IMAD R9, R8, UR7, R3 ;  /* 0x0000000708097c24 */ /* 0x008fc8000f8e0203 */
        /* <DEDUP_REMOVED lines=323> */
[----:B------:R-:W2:Y:S08]  /*e4e0*/  @P0 LDC.64 R18, c[0x0][0x5d8] ;  /* 0x00017600ff120b82 */ /* 0x000eb00000000a00 */
[----:B------:R-:W0:Y:S01]  /*e4f0*/  @P0 LDC R16, c[0x0][0x5e0] ;  /* 0x00017800ff100b82 */ /* 0x000e220000000800 */
[----:B----4-:R-:W-:-:S05]  /*e500*/  @P0 IMAD.HI.U32 R10, R13, R14, R12 ;  /* 0x0000000e0d0a0227 */ /* 0x010fca00078e000c */
[----:B------:R-:W-:Y:S01]  /*e510*/  @P0 SHF.R.U32.HI R10, RZ, R15, R10 ;  /* 0x0000000fff0a0219 */ /* 0x000fe2000001160a */
[----:B------:R-:W-:-:S03]  /*e520*/  IMAD.MOV R15, RZ, RZ, -R13 ;  /* 0x000000ffff0f7224 */ /* 0x000fc600078e0a0d */
[----:B------:R-:W-:Y:S01]  /*e530*/  @P0 IADD3 R12, PT, PT, -R10, RZ, RZ ;  /* 0x000000ff0a0c0210 */ /* 0x000fe20007ffe1ff */
[----:B------:R-:W-:-:S04]  /*e540*/  IMAD R10, R15, UR8, R11 ;  /* 0x000000080f0a7c24 */ /* 0x000fc8000f8e020b */
[----:B-1----:R-:W-:Y:S02]  /*e550*/  @P0 IMAD R12, R17, R12, R13 ;  /* 0x0000000c110c0224 */ /* 0x002fe400078e020d */
[C---:B---3--:R-:W-:Y:S02]  /*e560*/  IMAD R25, R10.reuse, UR5, R25 ;  /* 0x000000050a197c24 */ /* 0x048fe4000f8e0219 */
[C---:B-----5:R-:W-:Y:S02]  /*e570*/  IMAD R8, R10.reuse, UR32, R8 ;  /* 0x000000200a087c24 */ /* 0x060fe4000f8e0208 */
[----:B------:R-:W-:Y:S02]  /*e580*/  IMAD R9, R10, UR33, R9 ;  /* 0x000000210a097c24 */ /* 0x000fe4000f8e0209 */
[C---:B--2---:R-:W-:Y:S02]  /*e590*/  @P0 IMAD R25, R12.reuse, R18, R25 ;  /* 0x000000120c190224 */ /* 0x044fe400078e0219 */
[----:B------:R-:W-:-:S02]  /*e5a0*/  @P0 IMAD R8, R12, R19, R8 ;  /* 0x000000130c080224 */ /* 0x000fc400078e0208 */
[----:B0-----:R-:W-:-:S07]  /*e5b0*/  @P0 IMAD R9, R12, R16, R9 ;  /* 0x000000100c090224 */ /* 0x001fce00078e0209 */
.L_x_1101:
        /* <DEDUP_REMOVED lines=11> */
[----:B------:R-:W-:Y:S01]  /*e670*/  HFMA2 R34, -RZ, RZ, 0, 0 ;  /* 0x00000000ff227431 */ /* 0x000fe200000001ff */
[----:B------:R-:W-:Y:S01]  /*e680*/  BSSY.RECONVERGENT B2, `(.L_x_1102) ;  /* 0x0000077000027945 */ /* 0x000fe20003800200 */
[----:B------:R-:W3:Y:S01]  /*e690*/  LDCU UR5, c[0x0][0x608] ;  /* 0x0000c100ff0577ac */ /* 0x000ee20008000800 */
[----:B------:R-:W-:Y:S02]  /*e6a0*/  IMAD.MOV.U32 R11, RZ, RZ, RZ ;  /* 0x000000ffff0b7224 */ /* 0x000fe400078e00ff */
[----:B------:R-:W4:Y:S01]  /*e6b0*/  LDC R14, c[0x0][0x604] ;  /* 0x00018100ff0e7b82 */ /* 0x000f220000000800 */
[----:B------:R-:W-:Y:S02]  /*e6c0*/  IMAD.MOV R18, RZ, RZ, -R10 ;  /* 0x000000ffff127224 */ /* 0x000fe400078e0a0a */
[----:B--2---:R-:W-:-:S02]  /*e6d0*/  IMAD.U32 R15, RZ, RZ, UR4 ;  /* 0x00000004ff0f7e24 */ /* 0x004fc4000f8e00ff */
[----:B---3--:R-:W-:Y:S01]  /*e6e0*/  IMAD.U32 R16, RZ, RZ, UR5 ;  /* 0x00000005ff107e24 */ /* 0x008fe2000f8e00ff */
[C---:B-1----:R-:W-:Y:S01]  /*e6f0*/  SHF.L.U32 R13, R12.reuse, 0x1, RZ ;  /* 0x000000010c0d7819 */ /* 0x042fe200000006ff */
[C---:B------:R-:W-:Y:S02]  /*e700*/  IMAD R19, R12.reuse, 0x3, RZ ;  /* 0x000000030c137824 */ /* 0x040fe400078e02ff */
[C---:B------:R-:W-:Y:S02]  /*e710*/  IMAD.SHL.U32 R20, R12.reuse, 0x4, RZ ;  /* 0x000000040c147824 */ /* 0x040fe400078e00ff */
[C---:B------:R-:W-:Y:S02]  /*e720*/  IMAD R21, R12.reuse, 0x5, RZ ;  /* 0x000000050c157824 */ /* 0x040fe400078e02ff */
[C---:B------:R-:W-:Y:S02]  /*e730*/  IMAD R22, R12.reuse, 0x6, RZ ;  /* 0x000000060c167824 */ /* 0x040fe400078e02ff */
[----:B------:R-:W-:-:S02]  /*e740*/  IMAD R23, R12, 0x7, RZ ;  /* 0x000000070c177824 */ /* 0x000fc400078e02ff */
[C---:B----4-:R-:W-:Y:S02]  /*e750*/  IMAD.SHL.U32 R17, R14.reuse, 0x2, RZ ;  /* 0x000000020e117824 */ /* 0x050fe400078e00ff */
[C---:B------:R-:W-:Y:S02]  /*e760*/  IMAD R35, R14.reuse, 0x3, RZ ;  /* 0x000000030e237824 */ /* 0x040fe400078e02ff */
[C---:B------:R-:W-:Y:S02]  /*e770*/  IMAD.SHL.U32 R37, R14.reuse, 0x4, RZ ;  /* 0x000000040e257824 */ /* 0x040fe400078e00ff */
[C---:B------:R-:W-:Y:S02]  /*e780*/  IMAD R39, R14.reuse, 0x5, RZ ;  /* 0x000000050e277824 */ /* 0x040fe400078e02ff */
[C---:B------:R-:W-:Y:S02]  /*e790*/  IMAD R41, R14.reuse, 0x6, RZ ;  /* 0x000000060e297824 */ /* 0x040fe400078e02ff */
[----:B------:R-:W-:-:S07]  /*e7a0*/  IMAD R43, R14, 0x7, RZ ;  /* 0x000000070e2b7824 */ /* 0x000fce00078e02ff */
.L_x_1103:
        /* <DEDUP_REMOVED lines=65> */
[----:B------:R-:W-:Y:S01]  /*ebc0*/  IMAD R16, R12, 0x8, R16 ;  /* 0x000000080c107824 */ /* 0x000fe200078e0210 */
[----:B------:R-:W-:Y:S01]  /*ebd0*/  IADD3 R18, PT, PT, R18, 0x8, RZ ;  /* 0x0000000812127810 */ /* 0x000fe20007ffe0ff */
[C---:B------:R-:W-:Y:S01]  /*ebe0*/  IMAD R13, R12.reuse, 0x8, R13 ;  /* 0x000000080c0d7824 */ /* 0x040fe200078e020d */
[C---:B------:R-:W-:Y:S01]  /*ebf0*/  LEA R20, R12.reuse, R20, 0x3 ;  /* 0x000000140c147211 */ /* 0x040fe200078e18ff */
[----:B------:R-:W-:Y:S01]  /*ec00*/  IMAD R19, R12, 0x8, R19 ;  /* 0x000000080c137824 */ /* 0x000fe200078e0213 */
[----:B------:R-:W-:Y:S01]  /*ec10*/  ISETP.NE.AND P1, PT, R18, RZ, PT ;  /* 0x000000ff1200720c */ /* 0x000fe20003f25270 */
[C---:B------:R-:W-:Y:S01]  /*ec20*/  IMAD R21, R12.reuse, 0x8, R21 ;  /* 0x000000080c157824 */ /* 0x040fe200078e0215 */
[C---:B------:R-:W-:Y:S01]  /*ec30*/  LEA R34, R12.reuse, R34, 0x3 ;  /* 0x000000220c227211 */ /* 0x040fe200078e18ff */
[----:B------:R-:W-:Y:S01]  /*ec40*/  IMAD R22, R12, 0x8, R22 ;  /* 0x000000080c167824 */ /* 0x000fe200078e0216 */
[----:B------:R-:W-:Y:S01]  /*ec50*/  LEA R37, R14, R37, 0x3 ;  /* 0x000000250e257211 */ /* 0x000fe200078e18ff */
[----:B------:R-:W-:Y:S01]  /*ec60*/  IMAD R23, R12, 0x8, R23 ;  /* 0x000000080c177824 */ /* 0x000fe200078e0217 */
[C---:B------:R-:W-:Y:S01]  /*ec70*/  LEA R11, R14.reuse, R11, 0x3 ;  /* 0x0000000b0e0b7211 */ /* 0x040fe200078e18ff */
[----:B------:R-:W-:-:S02]  /*ec80*/  IMAD R15, R14, 0x8, R15 ;  /* 0x000000080e0f7824 */ /* 0x000fc400078e020f */
[C---:B------:R-:W-:Y:S02]  /*ec90*/  IMAD R17, R14.reuse, 0x8, R17 ;  /* 0x000000080e117824 */ /* 0x040fe400078e0211 */
[C---:B------:R-:W-:Y:S02]  /*eca0*/  IMAD R35, R14.reuse, 0x8, R35 ;  /* 0x000000080e237824 */ /* 0x040fe400078e0223 */
[C---:B------:R-:W-:Y:S02]  /*ecb0*/  IMAD R39, R14.reuse, 0x8, R39 ;  /* 0x000000080e277824 */ /* 0x040fe400078e0227 */
[C---:B------:R-:W-:Y:S02]  /*ecc0*/  IMAD R41, R14.reuse, 0x8, R41 ;  /* 0x000000080e297824 */ /* 0x040fe400078e0229 */
        /* <DEDUP_REMOVED lines=19> */
.L_x_1102:
        /* <DEDUP_REMOVED lines=19> */
[C---:B------:R-:W-:Y:S02]  /*ef30*/  IADD3 R16, P1, P2, R21.reuse, UR32, R8 ;  /* 0x0000002015107c10 */ /* 0x040fe4000fa3e008 */
        /* <DEDUP_REMOVED lines=37> */
.L_x_1105:
        /* <DEDUP_REMOVED lines=15> */
[----:B------:R-:W-:Y:S02]  /*f280*/  IADD3.X R15, PT, PT, R15, UR35, RZ, P3, P4 ;  /* 0x000000230f0f7c10 */ /* 0x000fe40009fe84ff */
[----:B------:R-:W-:-:S02]  /*f290*/  IADD3.X R13, PT, PT, R13, UR33, RZ, P1, P2 ;  /* 0x000000210d0d7c10 */ /* 0x000fc40008fe44ff */
[----:B------:R-:W-:Y:S02]  /*f2a0*/  IADD3 R11, PT, PT, R11, UR4, RZ ;  /* 0x000000040b0b7c10 */ /* 0x000fe4000fffe0ff */
[----:B------:R-:W-:Y:S01]  /*f2b0*/  IADD3 R18, P3, P4, R20, UR34, R9 ;  /* 0x0000002214127c10 */ /* 0x000fe2000fc7e009 */
[----:B------:R-:W2:Y:S01]  /*f2c0*/  LDG.E.U8 R12, desc[UR10][R12.64] ;  /* 0x0000000a0c0c7981 */ /* 0x000ea2000c1e1100 */
        /* <DEDUP_REMOVED lines=14> */
.L_x_1106:
        /* <DEDUP_REMOVED lines=16> */
.L_x_1104:
[----:B-----5:R2:W-:Y:S01]  /*f4b0*/  STG.E.U8 desc[UR10][R24.64], R45 ;  /* 0x0000002d18007986 */ /* 0x0205e2000c10110a */
[----:B------:R-:W-:-:S07]  /*f4c0*/  VIADD R3, R3, 0x80 ;  /* 0x0000008003037836 */ /* 0x000fce0000000000 */
.L_x_1093:
[----:B------:R-:W-:-:S13]  /*f4d0*/  ISETP.GE.AND P0, PT, R3, UR6, PT ;  /* 0x0000000603007c0c */ /* 0x000fda000bf06270 */
[----:B------:R-:W-:Y:S05]  /*f4e0*/  @P0 BRA `(.L_x_1107) ;  /* 0x0000004800740947 */ /* 0x000fea0003800000 */
[----:B------:R-:W3:Y:S01]  /*f4f0*/  LDCU.64 UR4, c[0x0][0x390] ;  /* 0x00007200ff0477ac */ /* 0x000ee20008000a00 */
[----:B-1----:R-:W-:Y:S01]  /*f500*/  MOV R8, RZ ;  /* 0x000000ff00087202 */ /* 0x002fe20000000f00 */
[----:B------:R-:W-:Y:S01]  /*f510*/  IMAD.MOV.U32 R9, RZ, RZ, R3 ;  /* 0x000000ffff097224 */ /* 0x000fe200078e0003 */
[----:B------:R-:W-:Y:S01]  /*f520*/  ISETP.NE.AND P0, PT, R2, RZ, PT ;  /* 0x000000ff0200720c */ /* 0x000fe20003f05270 */
[----:B------:R-:W1:Y:S01]  /*f530*/  LDCU UR7, c[0x0][0x38c] ;  /* 0x00007180ff0777ac */ /* 0x000e620008000800 */
[----:B------:R-:W2:Y:S01]  /*f540*/  LDCU.64 UR8, c[0x0][0x4b8] ;  /* 0x00009700ff0877ac */ /* 0x000ea20008000a00 */
[----:B---3--:R-:W-:Y:S01]  /*f550*/  IMAD.HI.U32 R10, R3, UR4, R8 ;  /* 0x00000004030a7c27 */ /* 0x008fe2000f8e0008 */
[----:B------:R-:W3:Y:S04]  /*f560*/  LDCU UR4, c[0x0][0x4c0] ;  /* 0x00009800ff0477ac */ /* 0x000ee80008000800 */
[----:B------:R-:W-:-:S05]  /*f570*/  SHF.R.U32.HI R11, RZ, UR5, R10 ;  /* 0x00000005ff0b7c19 */ /* 0x000fca000801160a */
[----:B------:R-:W-:-:S04]  /*f580*/  IMAD.MOV R8, RZ, RZ, -R11 ;  /* 0x000000ffff087224 */ /* 0x000fc800078e0a0b */
[----:B-1----:R-:W-:-:S04]  /*f590*/  IMAD R9, R8, UR7, R3 ;  /* 0x0000000708097c24 */ /* 0x002fc8000f8e0203 */
[C---:B--2---:R-:W-:Y:S02]  /*f5a0*/  IMAD R25, R9.reuse, UR8, RZ ;  /* 0x0000000809197c24 */ /* 0x044fe4000f8e02ff */
[C---:B------:R-:W-:Y:S02]  /*f5b0*/  IMAD R8, R9.reuse, UR9, RZ ;  /* 0x0000000909087c24 */ /* 0x040fe4000f8e02ff */
[----:B---3--:R-:W-:Y:S01]  /*f5c0*/  IMAD R9, R9, UR4, RZ ;  /* 0x0000000409097c24 */ /* 0x008fe2000f8e02ff */
        /* <DEDUP_REMOVED lines=334> */
.L_x_1108:
        /* <DEDUP_REMOVED lines=31> */
.L_x_1110:
        /* <DEDUP_REMOVED lines=101> */
.L_x_1109:
        /* <DEDUP_REMOVED lines=57> */
.L_x_1112:
        /* <DEDUP_REMOVED lines=34> */
.L_x_1113:
        /* <DEDUP_REMOVED lines=16> */
.L_x_1111:
[----:B-----5:R2:W-:Y:S01]  /*119a0*/  STG.E.U8 desc[UR10][R24.64], R45 ;  /* 0x0000002d18007986 */ /* 0x0205e2000c10110a */
[----:B------:R-:W-:-:S07]  /*119b0*/  VIADD R3, R3, 0x80 ;  /* 0x0000008003037836 */ /* 0x000fce0000000000 */
.L_x_1100:
[----:B------:R-:W-:-:S13]  /*119c0*/  ISETP.GE.AND P0, PT, R3, UR6, PT ;  /* 0x0000000603007c0c */ /* 0x000fda000bf06270 */
[----:B------:R-:W-:Y:S05]  /*119d0*/  @P0 BREAK.RELIABLE B0 ;  /* 0x0000000000000942 */ /* 0x000fea0003800100 */
[----:B------:R-:W-:Y:S05]  /*119e0*/  @P0 BRA `(.L_x_1114) ;  /* 0x0000004800780947 */ /* 0x000fea0003800000 */
[----:B------:R-:W3:Y:S01]  /*119f0*/  LDCU.64 UR4, c[0x0][0x390] ;  /* 0x00007200ff0477ac */ /* 0x000ee20008000a00 */
[----:B------:R-:W-:Y:S01]  /*11a00*/  IMAD.MOV.U32 R8, RZ, RZ, RZ ;  /* 0x000000ffff087224 */ /* 0x000fe200078e00ff */
[----:B------:R-:W-:Y:S01]  /*11a10*/  ISETP.NE.AND P0, PT, R2, RZ, PT ;  /* 0x000000ff0200720c */ /* 0x000fe20003f05270 */
[----:B------:R-:W-:Y:S01]  /*11a20*/  IMAD.MOV.U32 R9, RZ, RZ, R3 ;  /* 0x000000ffff097224 */ /* 0x000fe200078e0003 */
[----:B------:R-:W4:Y:S01]  /*11a30*/  LDCU UR7, c[0x0][0x38c] ;  /* 0x00007180ff0777ac */ /* 0x000f220008000800 */
[----:B------:R-:W1:Y:S01]  /*11a40*/  LDCU.64 UR8, c[0x0][0x4b8] ;  /* 0x00009700ff0877ac */ /* 0x000e620008000a00 */
[----:B---3--:R-:W-:Y:S01]  /*11a50*/  IMAD.HI.U32 R10, R3, UR4, R8 ;  /* 0x00000004030a7c27 */ /* 0x008fe2000f8e0008 */
[----:B------:R-:W3:Y:S04]  /*11a60*/  LDCU UR4, c[0x0][0x4c0] ;  /* 0x00009800ff0477ac */ /* 0x000ee80008000800 */
[----:B------:R-:W-:-:S04]  /*11a70*/  SHF.R.U32.HI R11, RZ, UR5, R10 ;  /* 0x00000005ff0b7c19 */ /* 0x000fc8000801160a */
[----:B------:R-:W-:-:S05]  /*11a80*/  IADD3 R8, PT, PT, -R11, RZ, RZ ;  /* 0x000000ff0b087210 */ /* 0x000fca0007ffe1ff */
[----:B----4-:R-:W-:-:S04]  /*11a90*/  IMAD R9, R8, UR7, R3 ;  /* 0x0000000708097c24 */ /* 0x010fc8000f8e0203 */
[C---:B-12---:R-:W-:Y:S02]  /*11aa0*/  IMAD R25, R9.reuse, UR8, RZ ;  /* 0x0000000809197c24 */ /* 0x046fe4000f8e02ff */
        /* <DEDUP_REMOVED lines=336> */
.L_x_1115:
        /* <DEDUP_REMOVED lines=31> */
.L_x_1117:
[----:B------:R-:W-:Y:S02]  /*131a0*/  SHF.R.S32.HI R27, RZ, 0x1f, R11 ;  /* 0x0000001fff1b7819 */ /* 0x000fe4000001140b */
[----:B0-----:R-:W-:Y:S02]  /*131b0*/  IADD3 R26, P1, P2, R11, UR12, R8 ;  /* 0x0000000c0b1a7c10 */ /* 0x001fe4000fa3e008 */
        /* <DEDUP_REMOVED lines=22> */
[----:B---3--:R-:W-:Y:S02]  /*13320*/  IADD3 R30, P1, P2, R35, UR12, R8 ;  /* 0x0000000c231e7c10 */ /* 0x008fe4000fa3e008 */
[----:B0-----:R-:W-:Y:S01]  /*13330*/  SHF.R.S32.HI R33, RZ, 0x1f, R19 ;  /* 0x0000001fff217819 */ /* 0x001fe20000011413 */
[----:B------:R0:W3:Y:S01]  /*13340*/  LDG.E.U8 R46, desc[UR10][R28.64] ;  /* 0x0000000a1c2e7981 */ /* 0x0000e2000c1e1100 */
[----:B------:R-:W-:Y:S02]  /*13350*/  IADD3 R32, P3, P4, R19, UR14, R9 ;  /* 0x0000000e13207c10 */ /* 0x000fe4000fc7e009 */
[----:B------:R-:W-:Y:S02]  /*13360*/  IADD3.X R31, PT, PT, R40, UR13, RZ, P1, P2 ;  /* 0x0000000d281f7c10 */ /* 0x000fe40008fe44ff */
[----:B------:R-:W-:-:S02]  /*13370*/  IADD3.X R33, PT, PT, R33, UR15, RZ, P3, P4 ;  /* 0x0000000f21217c10 */ /* 0x000fc40009fe84ff */
[----:B------:R-:W-:Y:S01]  /*13380*/  SHF.R.S32.HI R40, RZ, 0x1f, R37 ;  /* 0x0000001fff287819 */ /* 0x000fe20000011425 */
[----:B------:R0:W3:Y:S01]  /*13390*/  LDG.E.U8 R42, desc[UR10][R30.64] ;  /* 0x0000000a1e2a7981 */ /* 0x0000e2000c1e1100 */
[----:B-1----:R-:W-:Y:S02]  /*133a0*/  IADD3 R26, P1, P2, R37, UR12, R8 ;  /* 0x0000000c251a7c10 */ /* 0x002fe4000fa3e008 */
[----:B0-----:R-:W-:Y:S01]  /*133b0*/  SHF.R.S32.HI R29, RZ, 0x1f, R20 ;  /* 0x0000001fff1d7819 */ /* 0x001fe20000011414 */
[----:B------:R0:W3:Y:S01]  /*133c0*/  LDG.E.U8 R53, desc[UR10][R32.64] ;  /* 0x0000000a20357981 */ /* 0x0000e2000c1e1100 */
[----:B------:R-:W-:Y:S02]  /*133d0*/  IADD3 R28, P3, P4, R20, UR14, R9 ;  /* 0x0000000e141c7c10 */ /* 0x000fe4000fc7e009 */
[----:B------:R-:W-:Y:S02]  /*133e0*/  IADD3.X R27, PT, PT, R40, UR13, RZ, P1, P2 ;  /* 0x0000000d281b7c10 */ /* 0x000fe40008fe44ff */
[----:B------:R-:W-:-:S02]  /*133f0*/  IADD3.X R29, PT, PT, R29, UR15, RZ, P3, P4 ;  /* 0x0000000f1d1d7c10 */ /* 0x000fc40009fe84ff */
[----:B------:R-:W-:Y:S01]  /*13400*/  SHF.R.S32.HI R48, RZ, 0x1f, R39 ;  /* 0x0000001fff307819 */ /* 0x000fe20000011427 */
[----:B------:R1:W3:Y:S01]  /*13410*/  LDG.E.U8 R40, desc[UR10][R26.64] ;  /* 0x0000000a1a287981 */ /* 0x0002e2000c1e1100 */
[----:B------:R-:W-:Y:S02]  /*13420*/  IADD3 R30, P1, P2, R39, UR12, R8 ;  /* 0x0000000c271e7c10 */ /* 0x000fe4000fa3e008 */
        /* <DEDUP_REMOVED lines=17> */
[----:B------:R-:W3:Y:S01]  /*13540*/  LDG.E.U8 R29, desc[UR10][R28.64] ;  /* 0x0000000a1c1d7981 */ /* 0x000ee2000c1e1100 */
[----:B------:R-:W-:Y:S02]  /*13550*/  IADD3 R32, P3, P4, R23, UR14, R9 ;  /* 0x0000000e17207c10 */ /* 0x000fe4000fc7e009 */
[----:B------:R-:W-:Y:S02]  /*13560*/  IADD3.X R31, PT, PT, R52, UR13, RZ, P1, P2 ;  /* 0x0000000d341f7c10 */ /* 0x000fe40008fe44ff */
[----:B------:R-:W-:-:S03]  /*13570*/  IADD3.X R33, PT, PT, R33, UR15, RZ, P3, P4 ;  /* 0x0000000f21217c10 */ /* 0x000fc60009fe84ff */
[----:B------:R-:W3:Y:S04]  /*13580*/  LDG.E.U8 R30, desc[UR10][R30.64] ;  /* 0x0000000a1e1e7981 */ /* 0x000ee8000c1e1100 */
[----:B------:R-:W3:Y:S01]  /*13590*/  LDG.E.U8 R33, desc[UR10][R32.64] ;  /* 0x0000000a20217981 */ /* 0x000ee2000c1e1100 */
        /* <DEDUP_REMOVED lines=21> */
[----:B----4-:R-:W-:-:S05]  /*136f0*/  IMAD R27, R49, R38, R27 ;  /* 0x00000026311b7224 */ /* 0x010fca00078e021b */
        /* <DEDUP_REMOVED lines=15> */
.L_x_1116:
        /* <DEDUP_REMOVED lines=57> */
.L_x_1119:
        /* <DEDUP_REMOVED lines=34> */
.L_x_1120:
        /* <DEDUP_REMOVED lines=16> */
.L_x_1118:
[----:B-----5:R3:W-:Y:S01]  /*13ea0*/  STG.E.U8 desc[UR10][R24.64], R45 ;  /* 0x0000002d18007986 */ /* 0x0207e2000c10110a */
[----:B------:R-:W-:-:S07]  /*13eb0*/  VIADD R3, R3, 0x80 ;  /* 0x0000008003037836 */ /* 0x000fce0000000000 */
.L_x_1107:
[----:B------:R-:W-:-:S13]  /*13ec0*/  ISETP.GE.AND P0, PT, R3, UR6, PT ;  /* 0x0000000603007c0c */ /* 0x000fda000bf06270 */
[----:B------:R-:W-:Y:S05]  /*13ed0*/  @P0 BREAK.RELIABLE B0 ;  /* 0x0000000000000942 */ /* 0x000fea0003800100 */
[----:B------:R-:W-:Y:S05]  /*13ee0*/  @P0 BRA `(.L_x_1114) ;  /* 0x0000002400380947 */ /* 0x000fea0003800000 */
[----:B0-----:R-:W-:Y:S05]  /*13ef0*/  BSYNC.RELIABLE B0 ;  /* 0x0000000000007941 */ /* 0x001fea0003800100 */
.L_x_1078:
[----:B------:R-:W0:Y:S01]  /*13f00*/  LDCU.64 UR4, c[0x0][0x390] ;  /* 0x00007200ff0477ac */ /* 0x000e220008000a00 */
[----:B-1----:R-:W-:Y:S01]  /*13f10*/  MOV R8, RZ ;  /* 0x000000ff00087202 */ /* 0x002fe20000000f00 */
[----:B------:R-:W-:Y:S01]  /*13f20*/  IMAD.MOV.U32 R9, RZ, RZ, R3 ;  /* 0x000000ffff097224 */ /* 0x000fe200078e0003 */
[----:B------:R-:W-:Y:S01]  /*13f30*/  ISETP.NE.AND P0, PT, R2, RZ, PT ;  /* 0x000000ff0200720c */ /* 0x000fe20003f05270 */
[----:B------:R-:W1:Y:S01]  /*13f40*/  LDCU UR7, c[0x0][0x38c] ;  /* 0x00007180ff0777ac */ /* 0x000e620008000800 */
[----:B------:R-:W2:Y:S01]  /*13f50*/  LDCU.64 UR8, c[0x0][0x4b8] ;  /* 0x00009700ff0877ac */ /* 0x000ea20008000a00 */
[----:B0-----:R-:W-:Y:S01]  /*13f60*/  IMAD.HI.U32 R10, R3, UR4, R8 ;  /* 0x00000004030a7c27 */ /* 0x001fe2000f8e0008 */
[----:B------:R-:W0:Y:S04]  /*13f70*/  LDCU UR4, c[0x0][0x4c0] ;  /* 0x00009800ff0477ac */ /* 0x000e280008000800 */
[----:B------:R-:W-:-:S05]  /*13f80*/  SHF.R.U32.HI R11, RZ, UR5, R10 ;  /* 0x00000005ff0b7c19 */ /* 0x000fca000801160a */
[----:B------:R-:W-:-:S04]  /*13f90*/  IMAD.MOV R8, RZ, RZ, -R11 ;  /* 0x000000ffff087224 */ /* 0x000fc800078e0a0b */
[----:B-1----:R-:W-:-:S04]  /*13fa0*/  IMAD R9, R8, UR7, R3 ;  /* 0x0000000708097c24 */ /* 0x002fc8000f8e0203 */
[C---:B--23--:R-:W-:Y:S02]  /*13fb0*/  IMAD R25, R9.reuse, UR8, RZ ;  /* 0x0000000809197c24 */ /* 0x04cfe4000f8e02ff */
        /* <DEDUP_REMOVED lines=320> */
[----:B-1----:R-:W-:Y:S02]  /*153c0*/  SHF.R.U32.HI R13, RZ, UR4, R12 ;  /* 0x00000004ff0d7c19 */ /* 0x002fe4000801160c */
[----:B------:R-:W-:-:S05]  /*153d0*/  @P0 MOV R12, RZ ;  /* 0x000000ff000c0202 */ /* 0x000fca0000000f00 */
        /* <DEDUP_REMOVED lines=14> */
.L_x_1121:
[----:B------:R-:W0:Y:S02]  /*154c0*/  LDCU.64 UR4, c[0x0][0x5e8] ;  /* 0x0000bd00ff0477ac */ /* 0x000e240008000a00 */
[----:B0-----:R-:W-:-:S05]  /*154d0*/  IADD3 R24, P0, PT, R25, UR4, RZ ;  /* 0x0000000419187c10 */ /* 0x001fca000ff1e0ff */
[----:B------:R-:W-:-:S05]  /*154e0*/  IMAD.X R25, RZ, RZ, UR5, P0 ;  /* 0x00000005ff197e24 */ /* 0x000fca00080e06ff */
[----:B------:R0:W5:Y:S01]  /*154f0*/  LDG.E.U8 R45, desc[UR10][R24.64] ;  /* 0x0000000a182d7981 */ /* 0x000162000c1e1100 */
[----:B------:R-:W-:Y:S01]  /*15500*/  ISETP.GE.U32.AND P1, PT, R0, 0x8, PT ;  /* 0x000000080000780c */ /* 0x000fe20003f26070 */
[----:B------:R-:W-:Y:S01]  /*15510*/  HFMA2 R10, -RZ, RZ, 0, 0 ;  /* 0x00000000ff0a7431 */ /* 0x000fe200000001ff */
        /* <DEDUP_REMOVED lines=16> */
[----:B------:R-:W-:Y:S01]  /*15620*/  IMAD R21, R12, 0x5, RZ ;  /* 0x000000050c157824 */ /* 0x000fe200078e02ff */
[----:B---3--:R-:W-:Y:S01]  /*15630*/  SHF.L.U32 R17, R14, 0x1, RZ ;  /* 0x000000010e117819 */ /* 0x008fe200000006ff */
[C---:B------:R-:W-:Y:S02]  /*15640*/  IMAD R22, R12.reuse, 0x6, RZ ;  /* 0x000000060c167824 */ /* 0x040fe400078e02ff */
[----:B------:R-:W-:-:S02]  /*15650*/  IMAD R23, R12, 0x7, RZ ;  /* 0x000000070c177824 */ /* 0x000fc400078e02ff */
[C---:B------:R-:W-:Y:S02]  /*15660*/  IMAD R35, R14.reuse, 0x3, RZ ;  /* 0x000000030e237824 */ /* 0x040fe400078e02ff */
[C---:B------:R-:W-:Y:S02]  /*15670*/  IMAD.SHL.U32 R37, R14.reuse, 0x4, RZ ;  /* 0x000000040e257824 */ /* 0x040fe400078e00ff */
[C---:B------:R-:W-:Y:S02]  /*15680*/  IMAD R39, R14.reuse, 0x5, RZ ;  /* 0x000000050e277824 */ /* 0x040fe400078e02ff */
[C---:B------:R-:W-:Y:S02]  /*15690*/  IMAD R41, R14.reuse, 0x6, RZ ;  /* 0x000000060e297824 */ /* 0x040fe400078e02ff */
[----:B------:R-:W-:-:S07]  /*156a0*/  IMAD R43, R14, 0x7, RZ ;  /* 0x000000070e2b7824 */ /* 0x000fce00078e02ff */
.L_x_1123:
        /* <DEDUP_REMOVED lines=101> */
.L_x_1122:
        /* <DEDUP_REMOVED lines=9> */
[----:B------:R-:W-:Y:S01]  /*15d90*/  SHF.R.S32.HI R13, RZ, 0x1f, R11 ;  /* 0x0000001fff0d7819 */ /* 0x000fe2000001140b */
[C---:B------:R-:W-:Y:S01]  /*15da0*/  VIADD R21, R11.reuse, UR4 ;  /* 0x000000040b157c36 */ /* 0x040fe20008000000 */
[----:B--2---:R-:W-:Y:S02]  /*15db0*/  IADD3 R12, P1, P2, R11, UR32, R8 ;  /* 0x000000200b0c7c10 */ /* 0x004fe4000fa3e008 */
        /* <DEDUP_REMOVED lines=15> */
[----:B0-----:R-:W-:Y:S01]  /*15eb0*/  SHF.R.S32.HI R13, RZ, 0x1f, R23 ;  /* 0x0000001fff0d7819 */ /* 0x001fe20000011417 */
[----:B------:R0:W3:Y:S01]  /*15ec0*/  LDG.E.U8 R22, desc[UR10][R16.64] ;  /* 0x0000000a10167981 */ /* 0x0000e2000c1e1100 */
[C---:B------:R-:W-:Y:S02]  /*15ed0*/  IADD3 R12, P1, P2, R23.reuse, UR32, R8 ;  /* 0x00000020170c7c10 */ /* 0x040fe4000fa3e008 */
[----:B-1----:R-:W-:Y:S01]  /*15ee0*/  SHF.R.S32.HI R15, RZ, 0x1f, R26 ;  /* 0x0000001fff0f7819 */ /* 0x002fe2000001141a */
[----:B------:R1:W3:Y:S01]  /*15ef0*/  LDG.E.U8 R21, desc[UR10][R18.64] ;  /* 0x0000000a12157981 */ /* 0x0002e2000c1e1100 */
[----:B------:R-:W-:Y:S01]  /*15f00*/  IADD3 R14, P3, P4, R26, UR34, R9 ;  /* 0x000000221a0e7c10 */ /* 0x000fe2000fc7e009 */
[----:B------:R-:W-:Y:S01]  /*15f10*/  VIADD R23, R23, UR4 ;  /* 0x0000000417177c36 */ /* 0x000fe20008000000 */
[----:B------:R-:W-:Y:S02]  /*15f20*/  IADD3.X R13, PT, PT, R13, UR33, RZ, P1, P2 ;  /* 0x000000210d0d7c10 */ /* 0x000fe40008fe44ff */
[----:B------:R-:W-:-:S02]  /*15f30*/  IADD3.X R15, PT, PT, R15, UR35, RZ, P3, P4 ;  /* 0x000000230f0f7c10 */ /* 0x000fc40009fe84ff */
[----:B------:R-:W-:Y:S02]  /*15f40*/  IADD3 R26, PT, PT, R26, UR5, RZ ;  /* 0x000000051a1a7c10 */ /* 0x000fe4000fffe0ff */
[----:B------:R4:W3:Y:S01]  /*15f50*/  LDG.E.U8 R13, desc[UR10][R12.64] ;  /* 0x0000000a0c0d7981 */ /* 0x0008e2000c1e1100 */
[----:B0-----:R-:W-:Y:S02]  /*15f60*/  IADD3 R16, P1, P2, R23, UR32, R8 ;  /* 0x0000002017107c10 */ /* 0x001fe4000fa3e008 */
[----:B-1----:R-:W-:Y:S01]  /*15f70*/  IADD3 R18, P3, P4, R26, UR34, R9 ;  /* 0x000000221a127c10 */ /* 0x002fe2000fc7e009 */
[----:B------:R-:W3:Y:S01]  /*15f80*/  LDG.E.U8 R14, desc[UR10][R14.64] ;  /* 0x0000000a0e0e7981 */ /* 0x000ee2000c1e1100 */
[----:B------:R-:W-:Y:S02]  /*15f90*/  SHF.R.S32.HI R26, RZ, 0x1f, R26 ;  /* 0x0000001fff1a7819 */ /* 0x000fe4000001141a */
[----:B------:R-:W-:Y:S02]  /*15fa0*/  SHF.R.S32.HI R23, RZ, 0x1f, R23 ;  /* 0x0000001fff177819 */ /* 0x000fe40000011417 */
[----:B------:R-:W-:-:S02]  /*15fb0*/  IADD3.X R19, PT, PT, R26, UR35, RZ, P3, P4 ;  /* 0x000000231a137c10 */ /* 0x000fc40009fe84ff */
[----:B------:R-:W-:-:S04]  /*15fc0*/  IADD3.X R17, PT, PT, R23, UR33, RZ, P1, P2 ;  /* 0x0000002117117c10 */ /* 0x000fc80008fe44ff */
[----:B------:R-:W3:Y:S04]  /*15fd0*/  LDG.E.U8 R19, desc[UR10][R18.64] ;  /* 0x0000000a12137981 */ /* 0x000ee8000c1e1100 */
[----:B------:R-:W3:Y:S01]  /*15fe0*/  LDG.E.U8 R16, desc[UR10][R16.64] ;  /* 0x0000000a10107981 */ /* 0x000ee2000c1e1100 */
[----:B----45:R-:W-:Y:S01]  /*15ff0*/  PRMT R12, R45, 0x9910, RZ ;  /* 0x000099102d0c7816 */ /* 0x030fe200000000ff */
[----:B------:R-:W-:-:S04]  /*16000*/  VIADD R10, R10, 0x4 ;  /* 0x000000040a0a7836 */ /* 0x000fc80000000000 */
[----:B--2---:R-:W-:-:S05]  /*16010*/  IMAD R11, R11, R20, R12 ;  /* 0x000000140b0b7224 */ /* 0x004fca00078e020c */
[----:B------:R-:W-:-:S05]  /*16020*/  PRMT R11, R11, 0x9910, RZ ;  /* 0x000099100b0b7816 */ /* 0x000fca00000000ff */
[----:B---3--:R-:W-:-:S05]  /*16030*/  IMAD R11, R22, R21, R11 ;  /* 0x00000015160b7224 */ /* 0x008fca00078e020b */
[----:B------:R-:W-:-:S05]  /*16040*/  PRMT R11, R11, 0x9910, RZ ;  /* 0x000099100b0b7816 */ /* 0x000fca00000000ff */
[----:B------:R-:W-:-:S05]  /*16050*/  IMAD R11, R13, R14, R11 ;  /* 0x0000000e0d0b7224 */ /* 0x000fca00078e020b */
[----:B------:R-:W-:-:S05]  /*16060*/  PRMT R11, R11, 0x9910, RZ ;  /* 0x000099100b0b7816 */ /* 0x000fca00000000ff */
[----:B------:R-:W-:-:S05]  /*16070*/  IMAD R11, R16, R19, R11 ;  /* 0x00000013100b7224 */ /* 0x000fca00078e020b */
[----:B------:R-:W-:-:S07]  /*16080*/  PRMT R45, R11, 0x7610, R45 ;  /* 0x000076100b2d7816 */ /* 0x000fce000000002d */
.L_x_1125:
[----:B------:R-:W-:Y:S05]  /*16090*/  @!P0 BRA `(.L_x_1124) ;  /* 0x0000000000c48947 */ /* 0x000fea0003800000 */
[----:B------:R-:W-:Y:S02]  /*160a0*/  ISETP.NE.AND P1, PT, R6, RZ, PT ;  /* 0x000000ff0600720c */ /* 0x000fe40003f25270 */
[----:B------:R-:W-:-:S04]  /*160b0*/  LOP3.LUT R11, R0, 0x1, RZ, 0xc0, !PT ;  /* 0x00000001000b7812 */ /* 0x000fc800078ec0ff */
[----:B------:R-:W-:-:S07]  /*160c0*/  ISETP.NE.U32.AND P0, PT, R11, 0x1, PT ;  /* 0x000000010b00780c */ /* 0x000fce0003f05070 */
[----:B------:R-:W-:Y:S06]  /*160d0*/  @!P1 BRA `(.L_x_1126) ;  /* 0x0000000000749947 */ /* 0x000fec0003800000 */
[----:B------:R-:W0:Y:S01]  /*160e0*/  LDCU UR5, c[0x0][0x608] ;  /* 0x0000c100ff0577ac */ /* 0x000e220008000800 */
[----:B------:R-:W1:Y:S01]  /*160f0*/  LDCU UR4, c[0x0][0x604] ;  /* 0x0000c080ff0477ac */ /* 0x000e620008000800 */
[----:B------:R-:W2:Y:S01]  /*16100*/  LDCU.128 UR32, c[0x0][0x5f0] ;  /* 0x0000be00ff2077ac */ /* 0x000ea20008000c00 */
[C---:B0-----:R-:W-:Y:S02]  /*16110*/  IMAD R16, R10.reuse, UR5, RZ ;  /* 0x000000050a107c24 */ /* 0x041fe4000f8e02ff */
[----:B-1----:R-:W-:-:S03]  /*16120*/  IMAD R11, R10, UR4, RZ ;  /* 0x000000040a0b7c24 */ /* 0x002fc6000f8e02ff */
[----:B------:R-:W-:Y:S02]  /*16130*/  SHF.R.S32.HI R15, RZ, 0x1f, R16 ;  /* 0x0000001fff0f7819 */ /* 0x000fe40000011410 */
[C---:B--2---:R-:W-:Y:S02]  /*16140*/  IADD3 R14, P3, P4, R16.reuse, UR34, R9 ;  /* 0x00000022100e7c10 */ /* 0x044fe4000fc7e009 */
        /* <DEDUP_REMOVED lines=22> */
.L_x_1126:
        /* <DEDUP_REMOVED lines=16> */
.L_x_1124:
[----:B-----5:R4:W-:Y:S01]  /*163b0*/  STG.E.U8 desc[UR10][R24.64], R45 ;  /* 0x0000002d18007986 */ /* 0x0209e2000c10110a */
[----:B------:R-:W-:-:S07]  /*163c0*/  VIADD R3, R3, 0x80 ;  /* 0x0000008003037836 */ /* 0x000fce0000000000 */
.L_x_1114:
[----:B0-----:R-:W-:Y:S05]  /*163d0*/  BSYNC.RECONVERGENT B1 ;  /* 0x0000000000017941 */ /* 0x001fea0003800200 */
.L_x_1077:
        /* <DEDUP_REMOVED lines=8> */
[----:B------:R-:W5:Y:S01]  /*16460*/  LDCU.64 UR8, c[0x0][0x4b8] ;  /* 0x00009700ff0877ac */ /* 0x000f620008000a00 */
[----:B0-----:R-:W-:Y:S01]  /*16470*/  IMAD.HI.U32 R8, R3, UR4, R8 ;  /* 0x0000000403087c27 */ /* 0x001fe2000f8e0008 */
[----:B------:R-:W0:Y:S04]  /*16480*/  LDCU UR4, c[0x0][0x4c0] ;  /* 0x00009800ff0477ac */ /* 0x000e280008000800 */
[----:B------:R-:W-:-:S04]  /*16490*/  SHF.R.U32.HI R9, RZ, UR5, R8 ;  /* 0x00000005ff097c19 */ /* 0x000fc80008011608 */
[----:B------:R-:W-:-:S05]  /*164a0*/  IADD3 R10, PT, PT, -R9, RZ, RZ ;  /* 0x000000ff090a7210 */ /* 0x000fca0007ffe1ff */
[----:B-1----:R-:W-:-:S04]  /*164b0*/  IMAD R19, R10, UR6, R3 ;  /* 0x000000060a137c24 */ /* 0x002fc8000f8e0203 */
[C---:B-----5:R-:W-:Y:S02]  /*164c0*/  IMAD R3, R19.reuse, UR8, RZ ;  /* 0x0000000813037c24 */ /* 0x060fe4000f8e02ff */
[C---:B------:R-:W-:Y:S02]  /*164d0*/  IMAD R17, R19.reuse, UR9, RZ ;  /* 0x0000000913117c24 */ /* 0x040fe4000f8e02ff */
[----:B0-----:R-:W-:Y:S01]  /*164e0*/  IMAD R19, R19, UR4, RZ ;  /* 0x0000000413137c24 */ /* 0x001fe2000f8e02ff */
[----:B------:R-:W-:Y:S06]  /*164f0*/  @!P0 BRA `(.L_x_1127) ;  /* 0x0000001400348947 */ /* 0x000fec0003800000 */
[----:B------:R-:W0:Y:S01]  /*16500*/  LDCU.64 UR6, c[0x0][0x398] ;  /* 0x00007300ff0677ac */ /* 0x000e220008000a00 */
[----:B------:R-:W-:Y:S01]  /*16510*/  IMAD.MOV.U32 R8, RZ, RZ, RZ ;  /* 0x000000ffff087224 */ /* 0x000fe200078e00ff */
[----:B------:R-:W-:Y:S01]  /*16520*/  ISETP.NE.AND P0, PT, R7, 0x2, PT ;  /* 0x000000020700780c */ /* 0x000fe20003f05270 */
[----:B------:R-:W1:Y:S01]  /*16530*/  LDCU UR4, c[0x0][0x3a0] ;  /* 0x00007400ff0477ac */ /* 0x000e620008000800 */
[----:B------:R-:W5:Y:S01]  /*16540*/  LDCU UR5, c[0x0][0x4c4] ;  /* 0x00009880ff0577ac */ /* 0x000f620008000800 */
[----:B------:R-:W2:Y:S01]  /*16550*/  LDCU.64 UR8, c[0x0][0x4c8] ;  /* 0x00009900ff0877ac */ /* 0x000ea20008000a00 */
[----:B0-----:R-:W-:-:S05]  /*16560*/  IMAD.HI.U32 R10, R9, UR7, R8 ;  /* 0x00000007090a7c27 */ /* 0x001fca000f8e0008 */
[----:B-1----:R-:W-:-:S05]  /*16570*/  SHF.R.U32.HI R11, RZ, UR4, R10 ;  /* 0x00000004ff0b7c19 */ /* 0x002fca000801160a */
[----:B------:R-:W-:-:S04]  /*16580*/  IMAD.MOV R8, RZ, RZ, -R11 ;  /* 0x000000ffff087224 */ /* 0x000fc800078e0a0b */
[----:B------:R-:W-:-:S04]  /*16590*/  IMAD R8, R8, UR6, R9 ;  /* 0x0000000608087c24 */ /* 0x000fc8000f8e0209 */
[C---:B-----5:R-:W-:Y:S02]  /*165a0*/  IMAD R3, R8.reuse, UR5, R3 ;  /* 0x0000000508037c24 */ /* 0x060fe4000f8e0203 */
[C---:B--2---:R-:W-:Y:S02]  /*165b0*/  IMAD R17, R8.reuse, UR8, R17 ;  /* 0x0000000808117c24 */ /* 0x044fe4000f8e0211 */
        /* <DEDUP_REMOVED lines=315> */
[----:B------:R-:W-:Y:S01]  /*17970*/  IMAD R19, R8, UR9, R19 ;  /* 0x0000000908137c24 */ /* 0x000fe2000f8e0213 */
[----:B------:R-:W-:-:S05]  /*17980*/  @P0 IADD3 R10, PT, PT, -R2, RZ, RZ ;  /* 0x000000ff020a0210 */ /* 0x000fca0007ffe1ff */
[----:B0-----:R-:W-:-:S04]  /*17990*/  @P0 IMAD R10, R7, R10, R11 ;  /* 0x0000000a070a0224 */ /* 0x001fc800078e020b */
[C---:B-1----:R-:W-:Y:S02]  /*179a0*/  @P0 IMAD R3, R10.reuse, R14, R3 ;  /* 0x0000000e0a030224 */ /* 0x042fe400078e0203 */
[C---:B------:R-:W-:Y:S02]  /*179b0*/  @P0 IMAD R17, R10.reuse, R15, R17 ;  /* 0x0000000f0a110224 */ /* 0x040fe400078e0211 */
[----:B----4-:R-:W-:-:S07]  /*179c0*/  @P0 IMAD R19, R10, R16, R19 ;  /* 0x000000100a130224 */ /* 0x010fce00078e0213 */
.L_x_1127:
        /* <DEDUP_REMOVED lines=11> */
[----:B------:R-:W2:Y:S04]  /*17a80*/  LDCU UR25, c[0x0][0x604] ;  /* 0x0000c080ff1977ac */ /* 0x000ea80008000800 */
[----:B------:R-:W-:Y:S01]  /*17a90*/  IMAD.MOV R34, RZ, RZ, -R7 ;  /* 0x000000ffff227224 */ /* 0x000fe200078e0a07 */
[----:B------:R-:W0:Y:S01]  /*17aa0*/  LDC.64 R10, c[0x0][0x5f8] ;  /* 0x00017e00ff0a7b82 */ /* 0x000e220000000a00 */
        /* <DEDUP_REMOVED lines=10> */
[----:B--2---:R-:W-:-:S02]  /*17b50*/  USHF.L.U32 UR14, UR25, 0x1, URZ ;  /* 0x00000001190e7899 */ /* 0x004fc400080006ff */
[----:B------:R-:W-:Y:S02]  /*17b60*/  UIMAD UR15, UR25, 0x3, URZ ;  /* 0x00000003190f78a4 */ /* 0x000fe4000f8e02ff */
[----:B------:R-:W-:Y:S02]  /*17b70*/  USHF.L.U32 UR16, UR25, 0x2, URZ ;  /* 0x0000000219107899 */ /* 0x000fe400080006ff */
[----:B------:R-:W-:Y:S02]  /*17b80*/  UIMAD UR17, UR25, 0x5, URZ ;  /* 0x00000005191178a4 */ /* 0x000fe4000f8e02ff */
[----:B------:R-:W-:Y:S02]  /*17b90*/  UIMAD UR18, UR25, 0x6, URZ ;  /* 0x00000006191278a4 */ /* 0x000fe4000f8e02ff */
[----:B------:R-:W-:-:S12]  /*17ba0*/  UIMAD UR19, UR25, 0x7, URZ ;  /* 0x00000007191378a4 */ /* 0x000fd8000f8e02ff */
.L_x_1129:
[----:B------:R-:W-:Y:S02]  /*17bb0*/  USHF.R.S32.HI UR22, URZ, 0x1f, UR4 ;  /* 0x0000001fff167899 */ /* 0x000fe40008011404 */
[----:B0-----:R-:W-:Y:S01]  /*17bc0*/  IADD3 R12, P1, P2, R8, UR4, R17 ;  /* 0x00000004080c7c10 */ /* 0x001fe2000fa3e011 */
[----:B------:R-:W-:Y:S02]  /*17bd0*/  USHF.R.S32.HI UR23, URZ, 0x1f, UR5 ;  /* 0x0000001fff177899 */ /* 0x000fe40008011405 */
[----:B------:R-:W-:Y:S02]  /*17be0*/  IADD3 R14, P3, P4, R10, UR5, R19 ;  /* 0x000000050a0e7c10 */ /* 0x000fe4000fc7e013 */
[----:B------:R-:W-:Y:S01]  /*17bf0*/  IADD3.X R13, PT, PT, R9, UR22, RZ, P1, P2 ;  /* 0x00000016090d7c10 */ /* 0x000fe20008fe44ff */
[----:B------:R-:W-:Y:S01]  /*17c00*/  USHF.R.S32.HI UR22, URZ, 0x1f, UR20 ;  /* 0x0000001fff167899 */ /* 0x000fe20008011414 */
[----:B------:R-:W-:Y:S01]  /*17c10*/  IADD3.X R15, PT, PT, R11, UR23, RZ, P3, P4 ;  /* 0x000000170b0f7c10 */ /* 0x000fe20009fe84ff */
[----:B------:R-:W-:-:S02]  /*17c20*/  USHF.R.S32.HI UR23, URZ, 0x1f, UR21 ;  /* 0x0000001fff177899 */ /* 0x000fc40008011415 */
[----:B---34-:R-:W-:Y:S01]  /*17c30*/  IADD3 R24, P3, P4, R10, UR21, R19 ;  /* 0x000000150a187c10 */ /* 0x018fe2000fc7e013 */
[----:B------:R0:W2:Y:S01]  /*17c40*/  LDG.E.U8 R16, desc[UR10][R12.64] ;  /* 0x0000000a0c107981 */ /* 0x0000a2000c1e1100 */
[----:B------:R-:W-:-:S03]  /*17c50*/  IADD3 R26, P1, P2, R8, UR20, R17 ;  /* 0x00000014081a7c10 */ /* 0x000fc6000fa3e011 */
[----:B------:R1:W2:Y:S01]  /*17c60*/  LDG.E.U8 R23, desc[UR10][R14.64] ;  /* 0x0000000a0e177981 */ /* 0x0002a2000c1e1100 */
[----:B------:R-:W-:Y:S02]  /*17c70*/  IADD3.X R25, PT, PT, R11, UR23, RZ, P3, P4 ;  /* 0x000000170b197c10 */ /* 0x000fe40009fe84ff */
[C---:B------:R-:W-:Y:S01]  /*17c80*/  IADD3.X R27, PT, PT, R9.reuse, UR22, RZ, P1, P2 ;  /* 0x00000016091b7c10 */ /* 0x040fe20008fe44ff */
[----:B------:R-:W-:Y:S02]  /*17c90*/  USHF.R.S32.HI UR22, URZ, 0x1f, UR14 ;  /* 0x0000001fff167899 */ /* 0x000fe4000801140e */
[----:B------:R-:W-:Y:S01]  /*17ca0*/  USHF.R.S32.HI UR23, URZ, 0x1f, UR6 ;  /* 0x0000001fff177899 */ /* 0x000fe20008011406 */
[----:B------:R-:W3:Y:S01]  /*17cb0*/  LDG.E.U8 R25, desc[UR10][R24.64] ;  /* 0x0000000a18197981 */ /* 0x000ee2000c1e1100 */
[----:B------:R-:W-:Y:S02]  /*17cc0*/  IADD3 R32, P1, P2, R8, UR14, R17 ;  /* 0x0000000e08207c10 */ /* 0x000fe4000fa3e011 */
[----:B0-----:R-:W-:Y:S01]  /*17cd0*/  IADD3 R12, P3, P4, R10, UR6, R19 ;  /* 0x000000060a0c7c10 */ /* 0x001fe2000fc7e013 */
[----:B------:R0:W3:Y:S01]  /*17ce0*/  LDG.E.U8 R18, desc[UR10][R26.64] ;  /* 0x0000000a1a127981 */ /* 0x0000e2000c1e1100 */
[----:B------:R-:W-:-:S02]  /*17cf0*/  IADD3.X R33, PT, PT, R9, UR22, RZ, P1, P2 ;  /* 0x0000001609217c10 */ /* 0x000fc40008fe44ff */
[----:B------:R-:W-:Y:S01]  /*17d00*/  IADD3.X R13, PT, PT, R11, UR23, RZ, P3, P4 ;  /* 0x000000170b0d7c10 */ /* 0x000fe20009fe84ff */
[----:B------:R-:W-:Y:S02]  /*17d10*/  USHF.R.S32.HI UR22, URZ, 0x1f, UR15 ;  /* 0x0000001fff167899 */ /* 0x000fe4000801140f */
[----:B------:R-:W-:Y:S01]  /*17d20*/  USHF.R.S32.HI UR23, URZ, 0x1f, UR7 ;  /* 0x0000001fff177899 */ /* 0x000fe20008011407 */
[----:B------:R-:W4:Y:S01]  /*17d30*/  LDG.E.U8 R20, desc[UR10][R32.64] ;  /* 0x0000000a20147981 */ /* 0x000f22000c1e1100 */
[----:B-1----:R-:W-:Y:S02]  /*17d40*/  IADD3 R14, P1, P2, R8, UR15, R17 ;  /* 0x0000000f080e7c10 */ /* 0x002fe4000fa3e011 */
[----:B0-----:R-:W-:Y:S01]  /*17d50*/  IADD3 R26, P3, P4, R10, UR7, R19 ;  /* 0x000000070a1a7c10 */ /* 0x001fe2000fc7e013 */
[----:B------:R0:W4:Y:S01]  /*17d60*/  LDG.E.U8 R29, desc[UR10][R12.64] ;  /* 0x0000000a0c1d7981 */ /* 0x000122000c1e1100 */
[----:B------:R-:W-:Y:S02]  /*17d70*/  IADD3.X R15, PT, PT, R9, UR22, RZ, P1, P2 ;  /* 0x00000016090f7c10 */ /* 0x000fe40008fe44ff */
[----:B------:R-:W-:Y:S01]  /*17d80*/  IADD3.X R27, PT, PT, R11, UR23, RZ, P3, P4 ;  /* 0x000000170b1b7c10 */ /* 0x000fe20009fe84ff */
[----:B------:R-:W-:-:S02]  /*17d90*/  USHF.R.S32.HI UR22, URZ, 0x1f, UR16 ;  /* 0x0000001fff167899 */ /* 0x000fc40008011410 */
[----:B------:R-:W-:Y:S01]  /*17da0*/  USHF.R.S32.HI UR23, URZ, 0x1f, UR8 ;  /* 0x0000001fff177899 */ /* 0x000fe20008011408 */
[----:B------:R1:W4:Y:S01]  /*17db0*/  LDG.E.U8 R22, desc[UR10][R14.64] ;  /* 0x0000000a0e167981 */ /* 0x000322000c1e1100 */
[----:B------:R-:W-:Y:S02]  /*17dc0*/  IADD3 R36, P1, P2, R8, UR16, R17 ;  /* 0x0000001008247c10 */ /* 0x000fe4000fa3e011 */
[----:B0-----:R-:W-:Y:S01]  /*17dd0*/  IADD3 R12, P3, P4, R10, UR8, R19 ;  /* 0x000000080a0c7c10 */ /* 0x001fe2000fc7e013 */
[----:B------:R0:W4:Y:S01]  /*17de0*/  LDG.E.U8 R31, desc[UR10][R26.64] ;  /* 0x0000000a1a1f7981 */ /* 0x000122000c1e1100 */
[----:B------:R-:W-:Y:S02]  /*17df0*/  IADD3.X R37, PT, PT, R9, UR22, RZ, P1, P2 ;  /* 0x0000001609257c10 */ /* 0x000fe40008fe44ff */
[----:B------:R-:W-:Y:S01]  /*17e00*/  IADD3.X R13, PT, PT, R11, UR23, RZ, P3, P4 ;  /* 0x000000170b0d7c10 */ /* 0x000fe20009fe84ff */
[----:B------:R-:W-:Y:S02]  /*17e10*/  USHF.R.S32.HI UR22, URZ, 0x1f, UR17 ;  /* 0x0000001fff167899 */ /* 0x000fe40008011411 */
[----:B------:R-:W-:Y:S01]  /*17e20*/  USHF.R.S32.HI UR23, URZ, 0x1f, UR9 ;  /* 0x0000001fff177899 */ /* 0x000fe20008011409 */
[----:B------:R0:W4:Y:S01]  /*17e30*/  LDG.E.U8 R24, desc[UR10][R36.64] ;  /* 0x0000000a24187981 */ /* 0x000122000c1e1100 */
[----:B-1----:R-:W-:-:S02]  /*17e40*/  IADD3 R14, P1, P2, R8, UR17, R17 ;  /* 0x00000011080e7c10 */ /* 0x002fc4000fa3e011 */
[C-C-:B------:R-:W-:Y:S01]  /*17e50*/  IADD3 R38, P3, P4, R10.reuse, UR9, R19.reuse ;  /* 0x000000090a267c10 */ /* 0x140fe2000fc7e013 */
[----:B------:R1:W4:Y:S01]  /*17e60*/  LDG.E.U8 R33, desc[UR10][R12.64] ;  /* 0x0000000a0c217981 */ /* 0x000322000c1e1100 */
[----:B------:R-:W-:Y:S02]  /*17e70*/  IADD3.X R15, PT, PT, R9, UR22, RZ, P1, P2 ;  /* 0x00000016090f7c10 */ /* 0x000fe40008fe44ff */
[----:B------:R-:W-:Y:S01]  /*17e80*/  IADD3.X R39, PT, PT, R11, UR23, RZ, P3, P4 ;  /* 0x000000170b277c10 */ /* 0x000fe20009fe84ff */
[----:B------:R-:W-:Y:S02]  /*17e90*/  USHF.R.S32.HI UR23, URZ, 0x1f, UR12 ;  /* 0x0000001fff177899 */ /* 0x000fe4000801140c */
[----:B0-----:R-:W-:Y:S01]  /*17ea0*/  IADD3 R26, P3, P4, R10, UR12, R19 ;  /* 0x0000000c0a1a7c10 */ /* 0x001fe2000fc7e013 */
[----:B------:R-:W-:Y:S01]  /*17eb0*/  USHF.R.S32.HI UR22, URZ, 0x1f, UR18 ;  /* 0x0000001fff167899 */ /* 0x000fe20008011412 */
[----:B------:R0:W4:Y:S01]  /*17ec0*/  LDG.E.U8 R28, desc[UR10][R14.64] ;  /* 0x0000000a0e1c7981 */ /* 0x000122000c1e1100 */
[----:B------:R-:W-:-:S03]  /*17ed0*/  IADD3 R36, P1, P2, R8, UR18, R17 ;  /* 0x0000001208247c10 */ /* 0x000fc6000fa3e011 */
[----:B------:R-:W4:Y:S01]  /*17ee0*/  LDG.E.U8 R35, desc[UR10][R38.64] ;  /* 0x0000000a26237981 */ /* 0x000f22000c1e1100 */
[----:B------:R-:W-:Y:S02]  /*17ef0*/  IADD3.X R27, PT, PT, R11, UR23, RZ, P3, P4 ;  /* 0x000000170b1b7c10 */ /* 0x000fe40009fe84ff */
[----:B------:R-:W-:Y:S01]  /*17f00*/  IADD3.X R37, PT, PT, R9, UR22, RZ, P1, P2 ;  /* 0x0000001609257c10 */ /* 0x000fe20008fe44ff */
[----:B------:R-:W-:Y:S02]  /*17f10*/  USHF.R.S32.HI UR23, URZ, 0x1f, UR13 ;  /* 0x0000001fff177899 */ /* 0x000fe4000801140d */
[----:B-1----:R-:W-:Y:S01]  /*17f20*/  IADD3 R12, P3, P4, R10, UR13, R19 ;  /* 0x0000000d0a0c7c10 */ /* 0x002fe2000fc7e013 */
[----:B------:R-:W-:Y:S01]  /*17f30*/  USHF.R.S32.HI UR22, URZ, 0x1f, UR19 ;  /* 0x0000001fff167899 */ /* 0x000fe20008011413 */
[----:B------:R-:W4:Y:S01]  /*17f40*/  LDG.E.U8 R27, desc[UR10][R26.64] ;  /* 0x0000000a1a1b7981 */ /* 0x000f22000c1e1100 */
[----:B0-----:R-:W-:-:S03]  /*17f50*/  IADD3 R14, P1, P2, R8, UR19, R17 ;  /* 0x00000013080e7c10 */ /* 0x001fc6000fa3e011 */
[----:B------:R-:W4:Y:S01]  /*17f60*/  LDG.E.U8 R30, desc[UR10][R36.64] ;  /* 0x0000000a241e7981 */ /* 0x000f22000c1e1100 */
[----:B------:R-:W-:Y:S02]  /*17f70*/  IADD3.X R13, PT, PT, R11, UR23, RZ, P3, P4 ;  /* 0x000000170b0d7c10 */ /* 0x000fe40009fe84ff */
[----:B------:R-:W-:-:S04]  /*17f80*/  IADD3.X R15, PT, PT, R9, UR22, RZ, P1, P2 ;  /* 0x00000016090f7c10 */ /* 0x000fc80008fe44ff */
[----:B------:R0:W4:Y:S04]  /*17f90*/  LDG.E.U8 R13, desc[UR10][R12.64] ;  /* 0x0000000a0c0d7981 */ /* 0x000128000c1e1100 */
[----:B------:R-:W4:Y:S01]  /*17fa0*/  LDG.E.U8 R14, desc[UR10][R14.64] ;  /* 0x0000000a0e0e7981 */ /* 0x000f22000c1e1100 */
[----:B-----5:R-:W-:Y:S02]  /*17fb0*/  PRMT R21, R21, 0x9910, RZ ;  /* 0x0000991015157816 */ /* 0x020fe400000000ff */
        /* <DEDUP_REMOVED lines=20> */
[----:B---3--:R-:W-:-:S05]  /*18100*/  IMAD R16, R18, R25, R16 ;  /* 0x0000001912107224 */ /* 0x008fca00078e0210 */
[----:B------:R-:W-:-:S05]  /*18110*/  PRMT R16, R16, 0x9910, RZ ;  /* 0x0000991010107816 */ /* 0x000fca00000000ff */
[----:B----4-:R-:W-:-:S05]  /*18120*/  IMAD R16, R20, R29, R16 ;  /* 0x0000001d14107224 */ /* 0x010fca00078e0210 */
[----:B0-----:R-:W-:-:S05]  /*18130*/  PRMT R12, R16, 0x9910, RZ ;  /* 0x00009910100c7816 */ /* 0x001fca00000000ff */
        /* <DEDUP_REMOVED lines=11> */
.L_x_1128:
        /* <DEDUP_REMOVED lines=27> */
[----:B------:R-:W3:Y:S01]  /*183a0*/  LDG.E.U8 R18, desc[UR10][R10.64] ;  /* 0x0000000a0a127981 */ /* 0x000ee2000c1e1100 */
[----:B0-----:R-:W-:Y:S02]  /*183b0*/  SHF.R.S32.HI R5, RZ, 0x1f, R16 ;  /* 0x0000001fff057819 */ /* 0x001fe40000011410 */
[----:B------:R-:W-:Y:S01]  /*183c0*/  IADD3 R4, P1, P2, R16, UR12, R17 ;  /* 0x0000000c10047c10 */ /* 0x000fe2000fa3e011 */
[----:B------:R0:W3:Y:S01]  /*183d0*/  LDG.E.U8 R23, desc[UR10][R12.64] ;  /* 0x0000000a0c177981 */ /* 0x0000e2000c1e1100 */
[----:B-1----:R-:W-:Y:S02]  /*183e0*/  SHF.R.S32.HI R9, RZ, 0x1f, R20 ;  /* 0x0000001fff097819 */ /* 0x002fe40000011414 */
[C---:B------:R-:W-:Y:S01]  /*183f0*/  IADD3 R8, P3, P4, R20.reuse, UR14, R19 ;  /* 0x0000000e14087c10 */ /* 0x040fe2000fc7e013 */
[----:B------:R-:W-:Y:S01]  /*18400*/  VIADD R20, R20, UR5 ;  /* 0x0000000514147c36 */ /* 0x000fe20008000000 */
[----:B------:R-:W-:Y:S01]  /*18410*/  IADD3.X R5, PT, PT, R5, UR13, RZ, P1, P2 ;  /* 0x0000000d05057c10 */ /* 0x000fe20008fe44ff */
[----:B------:R-:W-:Y:S01]  /*18420*/  VIADD R16, R16, UR4 ;  /* 0x0000000410107c36 */ /* 0x000fe20008000000 */
[----:B------:R-:W-:-:S02]  /*18430*/  IADD3.X R9, PT, PT, R9, UR15, RZ, P3, P4 ;  /* 0x0000000f09097c10 */ /* 0x000fc40009fe84ff */
[----:B0-----:R-:W-:Y:S02]  /*18440*/  IADD3 R12, P3, P4, R20, UR14, R19 ;  /* 0x0000000e140c7c10 */ /* 0x001fe4000fc7e013 */
[----:B------:R0:W4:Y:S01]  /*18450*/  LDG.E.U8 R5, desc[UR10][R4.64] ;  /* 0x0000000a04057981 */ /* 0x000122000c1e1100 */
[----:B------:R-:W-:Y:S02]  /*18460*/  IADD3 R10, P1, P2, R16, UR12, R17 ;  /* 0x0000000c100a7c10 */ /* 0x000fe4000fa3e011 */
[----:B------:R-:W-:Y:S01]  /*18470*/  SHF.R.S32.HI R20, RZ, 0x1f, R20 ;  /* 0x0000001fff147819 */ /* 0x000fe20000011414 */
[----:B------:R-:W4:Y:S01]  /*18480*/  LDG.E.U8 R8, desc[UR10][R8.64] ;  /* 0x0000000a08087981 */ /* 0x000f22000c1e1100 */
[----:B------:R-:W-:Y:S02]  /*18490*/  SHF.R.S32.HI R16, RZ, 0x1f, R16 ;  /* 0x0000001fff107819 */ /* 0x000fe40000011410 */
[----:B------:R-:W-:Y:S02]  /*184a0*/  IADD3.X R13, PT, PT, R20, UR15, RZ, P3, P4 ;  /* 0x0000000f140d7c10 */ /* 0x000fe40009fe84ff */
[----:B------:R-:W-:-:S04]  /*184b0*/  IADD3.X R11, PT, PT, R16, UR13, RZ, P1, P2 ;  /* 0x0000000d100b7c10 */ /* 0x000fc80008fe44ff */
[----:B------:R-:W4:Y:S04]  /*184c0*/  LDG.E.U8 R13, desc[UR10][R12.64] ;  /* 0x0000000a0c0d7981 */ /* 0x000f28000c1e1100 */
[----:B------:R-:W4:Y:S01]  /*184d0*/  LDG.E.U8 R10, desc[UR10][R10.64] ;  /* 0x0000000a0a0a7981 */ /* 0x000f22000c1e1100 */
[----:B0----5:R-:W-:Y:S01]  /*184e0*/  PRMT R4, R21, 0x9910, RZ ;  /* 0x0000991015047816 */ /* 0x021fe200000000ff */
        /* <DEDUP_REMOVED lines=9> */
.L_x_1131:
        /* <DEDUP_REMOVED lines=11> */
[----:B--2---:R-:W-:Y:S02]  /*18630*/  IADD3 R8, P3, P4, R6, UR14, R19 ;  /* 0x0000000e06087c10 */ /* 0x004fe4000fc7e013 */
        /* <DEDUP_REMOVED lines=22> */
.L_x_1132:
        /* <DEDUP_REMOVED lines=16> */
.L_x_1130:
[----:B-----5:R-:W-:Y:S01]  /*188a0*/  STG.E.U8 desc[UR10][R2.64], R21 ;  /* 0x0000001502007986 */ /* 0x020fe2000c10110a */
[----:B------:R-:W-:Y:S05]  /*188b0*/  EXIT ;  /* 0x000000000000794d */ /* 0x000fea0003800000 */
.L_x_1133:
        /* <DEDUP_REMOVED lines=12> */
.L_x_1250:


//--------------------- .text._ZN2at6native69_GLOBAL__N__64f4e359_31_FunctionOfAMatrixUtilsKernel_cu_b2145a98_316216_elemwise_kernelILi128ELi8EZNS1_43_compute_linear_combination_internal_kernelIhEEvRNS_14TensorIteratorEiiiEUliE_EEviT1_ --------------------------
	.section	.text._ZN2at6native69_GLOBAL__N__64f4e359_31_FunctionOfAMatrixUtilsKernel_cu_b2145a98_316216_elemwise_kernelILi128ELi8EZNS1_43_compute_linear_combination_internal_kernelIhEEvRNS_14TensorIteratorEiiiEUliE_EEviT1_,"ax",@progbits
	.align	128
.text._ZN2at6native69_GLOBAL__N__64f4e359_31_FunctionOfAMatrixUtilsKernel_cu_b2145a98_316216_elemwise_kernelILi128ELi8EZNS1_43_compute_linear_combination_internal_kernelIhEEvRNS_14TensorIteratorEiiiEUliE_EEviT1_:
        .type           _ZN2at6native69_GLOBAL__N__64f4e359_31_FunctionOfAMatrixUtilsKernel_cu_b2145a98_316216_elemwise_kernelILi128ELi8EZNS1_43_compute_linear_combination_internal_kernelIhEEvRNS_14TensorIteratorEiiiEUliE_EEviT1_,@function
        .size           _ZN2at6native69_GLOBAL__N__64f4e359_31_FunctionOfAMatrixUtilsKernel_cu_b2145a98_316216_elemwise_kernelILi128ELi8EZNS1_43_compute_linear_combination_internal_kernelIhEEvRNS_14TensorIteratorEiiiEUliE_EEviT1_,(.L_x_1251 - _ZN2at6native69_GLOBAL__N__64f4e359_31_FunctionOfAMatrixUtilsKernel_cu_b2145a98_316216_elemwise_kernelILi128ELi8EZNS1_43_compute_linear_combination_internal_kernelIhEEvRNS_14TensorIteratorEiiiEUliE_EEviT1_)
        .other          _ZN2at6native69_GLOBAL__N__64f4e359_31_FunctionOfAMatrixUtilsKernel_cu_b2145a98_316216_elemwise_kernelILi128ELi8EZNS1_43_compute_linear_combination_internal_kernelIhEEvRNS_14TensorIteratorEiiiEUliE_EEviT1_,@"STO_CUDA_ENTRY STV_DEFAULT"
_ZN2at6native69_GLOBAL__N__64f4e359_31_FunctionOfAMatrixUtilsKernel_cu_b2145a98_316216_elemwise_kernelILi128ELi8EZNS1_43_compute_linear_combination_internal_kernelIhEEvRNS_14TensorIteratorEiiiEUliE_EEviT1_:
        /* <DEDUP_REMOVED lines=40> */
.L_x_1139:
        /* <DEDUP_REMOVED lines=101> */
.L_x_1138:
        /* <DEDUP_REMOVED lines=45> */
.L_x_1141:
        /* <DEDUP_REMOVED lines=28> */
.L_x_1142:
        /* <DEDUP_REMOVED lines=15> */
.L_x_1140:
        /* <DEDUP_REMOVED lines=19> */
.L_x_1145:
        /* <DEDUP_REMOVED lines=101> */
.L_x_1144:
        /* <DEDUP_REMOVED lines=45> */
.L_x_1147:
        /* <DEDUP_REMOVED lines=28> */
.L_x_1148:
        /* <DEDUP_REMOVED lines=15> */
.L_x_1146:
[----:B-----5:R1:W-:Y:S01]  /*1b50*/  STG.E.U8 desc[UR10][R4.64], R7 ;  /* 0x0000000704007986 */ /* 0x0203e2000c10110a */
[----:B------:R-:W-:-:S07]  /*1b60*/  VIADD R3, R3, 0x80 ;  /* 0x0000008003037836 */ /* 0x000fce0000000000 */
.L_x_1137:
        /* <DEDUP_REMOVED lines=17> */
.L_x_1151:
        /* <DEDUP_REMOVED lines=71> */
.L_x_1150:
        /* <DEDUP_REMOVED lines=45> */
.L_x_1153:
        /* <DEDUP_REMOVED lines=28> */
.L_x_1154:
        /* <DEDUP_REMOVED lines=14> */
.L_x_1152:
[----:B-----5:R1:W-:Y:S01]  /*2660*/  STG.E.U8 desc[UR10][R4.64], R29 ;  /* 0x0000001d04007986 */ /* 0x0203e2000c10110a */
[----:B------:R-:W-:-:S07]  /*2670*/  VIADD R3, R3, 0x80 ;  /* 0x0000008003037836 */ /* 0x000fce0000000000 */
.L_x_1143:
        /* <DEDUP_REMOVED lines=17> */
.L_x_1157:
        /* <DEDUP_REMOVED lines=71> */
.L_x_1156:
        /* <DEDUP_REMOVED lines=45> */
.L_x_1159:
        /* <DEDUP_REMOVED lines=28> */
.L_x_1160:
        /* <DEDUP_REMOVED lines=14> */
.L_x_1158:
[----:B-----5:R2:W-:Y:S01]  /*3170*/  STG.E.U8 desc[UR10][R4.64], R29 ;  /* 0x0000001d04007986 */ /* 0x0205e2000c10110a */
[----:B------:R-:W-:-:S07]  /*3180*/  IADD3 R3, PT, PT, R3, 0x80, RZ ;  /* 0x0000008003037810 */ /* 0x000fce0007ffe0ff */
.L_x_1149:
        /* <DEDUP_REMOVED lines=17> */
.L_x_1163:
        /* <DEDUP_REMOVED lines=71> */
.L_x_1162:
        /* <DEDUP_REMOVED lines=45> */
.L_x_1165:
        /* <DEDUP_REMOVED lines=28> */
.L_x_1166:
        /* <DEDUP_REMOVED lines=14> */
.L_x_1164:
[----:B-----5:R2:W-:Y:S01]  /*3c80*/  STG.E.U8 desc[UR10][R4.64], R29 ;  /* 0x0000001d04007986 */ /* 0x0205e2000c10110a */
[----:B------:R-:W-:-:S07]  /*3c90*/  VIADD R3, R3, 0x80 ;  /* 0x0000008003037836 */ /* 0x000fce0000000000 */
.L_x_1155:
        /* <DEDUP_REMOVED lines=18> */
.L_x_1169:
        /* <DEDUP_REMOVED lines=71> */
.L_x_1168:
        /* <DEDUP_REMOVED lines=45> */
.L_x_1171:
        /* <DEDUP_REMOVED lines=28> */
.L_x_1172:
        /* <DEDUP_REMOVED lines=14> */
.L_x_1170:
[----:B-----5:R3:W-:Y:S01]  /*47a0*/  STG.E.U8 desc[UR10][R4.64], R29 ;  /* 0x0000001d04007986 */ /* 0x0207e2000c10110a */
[----:B------:R-:W-:-:S07]  /*47b0*/  VIADD R3, R3, 0x80 ;  /* 0x0000008003037836 */ /* 0x000fce0000000000 */
.L_x_1161:
[----:B------:R-:W-:-:S13]  /*47c0*/  ISETP.GE.AND P0, PT, R3, UR36, PT ;  /* 0x0000002403007c0c */ /* 0x000fda000bf06270 */
[----:B------:R-:W-:Y:S05]  /*47d0*/  @P0 BREAK.RELIABLE B0 ;  /* 0x0000000000000942 */ /* 0x000fea0003800100 */
[----:B------:R-:W-:Y:S05]  /*47e0*/  @P0 BRA `(.L_x_1167) ;  /* 0x0000000800c00947 */ /* 0x000fea0003800000 */
[----:B0-----:R-:W-:Y:S05]  /*47f0*/  BSYNC.RELIABLE B0 ;  /* 0x0000000000007941 */ /* 0x001fea0003800100 */
.L_x_1136:
        /* <DEDUP_REMOVED lines=15> */
.L_x_1174:
        /* <DEDUP_REMOVED lines=71> */
.L_x_1173:
        /* <DEDUP_REMOVED lines=45> */
.L_x_1176:
        /* <DEDUP_REMOVED lines=28> */
.L_x_1177:
        /* <DEDUP_REMOVED lines=14> */
.L_x_1175:
[----:B-----5:R4:W-:Y:S01]  /*52d0*/  STG.E.U8 desc[UR10][R4.64], R29 ;  /* 0x0000001d04007986 */ /* 0x0209e2000c10110a */
[----:B------:R-:W-:-:S07]  /*52e0*/  VIADD R3, R3, 0x80 ;  /* 0x0000008003037836 */ /* 0x000fce0000000000 */
.L_x_1167:
[----:B0-----:R-:W-:Y:S05]  /*52f0*/  BSYNC.RECONVERGENT B1 ;  /* 0x0000000000017941 */ /* 0x001fea0003800200 */
.L_x_1135:
        /* <DEDUP_REMOVED lines=18> */
.L_x_1179:
        /* <DEDUP_REMOVED lines=102> */
.L_x_1178:
        /* <DEDUP_REMOVED lines=46> */
.L_x_1181:
        /* <DEDUP_REMOVED lines=29> */
.L_x_1182:
        /* <DEDUP_REMOVED lines=15> */
.L_x_1180:
[----:B-----5:R-:W-:Y:S01]  /*6020*/  STG.E.U8 desc[UR10][R4.64], R7 ;  /* 0x0000000704007986 */ /* 0x020fe2000c10110a */
[----:B------:R-:W-:Y:S05]  /*6030*/  EXIT ;  /* 0x000000000000794d */ /* 0x000fea0003800000 */
.L_x_1134:
        /* <DEDUP_REMOVED lines=367> */
.L_x_1186:
        /* <DEDUP_REMOVED lines=30> */
.L_x_1188:
        /* <DEDUP_REMOVED lines=100> */
.L_x_1187:
        /* <DEDUP_REMOVED lines=57> */
.L_x_1190:
        /* <DEDUP_REMOVED lines=34> */
.L_x_1191:
        /* <DEDUP_REMOVED lines=16> */
.L_x_1189:
        /* <DEDUP_REMOVED lines=352> */
.L_x_1193:
        /* <DEDUP_REMOVED lines=30> */
.L_x_1195:
        /* <DEDUP_REMOVED lines=100> */
.L_x_1194:
        /* <DEDUP_REMOVED lines=57> */
.L_x_1197:
        /* <DEDUP_REMOVED lines=34> */
.L_x_1198:
        /* <DEDUP_REMOVED lines=16> */
.L_x_1196:
[----:B-----5:R1:W-:Y:S01]  /*aad0*/  STG.E.U8 desc[UR10][R8.64], R27 ;  /* 0x0000001b08007986 */ /* 0x0203e2000c10110a */
[----:B------:R-:W-:-:S07]  /*aae0*/  VIADD R3, R3, 0x80 ;  /* 0x0000008003037836 */ /* 0x000fce0000000000 */
.L_x_1185:
        /* <DEDUP_REMOVED lines=350> */
.L_x_1200:
        /* <DEDUP_REMOVED lines=31> */
.L_x_1202:
        /* <DEDUP_REMOVED lines=101> */
.L_x_1201:
        /* <DEDUP_REMOVED lines=57> */
.L_x_1204:
        /* <DEDUP_REMOVED lines=34> */
.L_x_1205:
        /* <DEDUP_REMOVED lines=16> */
.L_x_1203:
[----:B-----5:R1:W-:Y:S01]  /*cfc0*/  STG.E.U8 desc[UR10][R24.64], R45 ;  /* 0x0000002d18007986 */ /* 0x0203e2000c10110a */
[----:B------:R-:W-:-:S07]  /*cfd0*/  VIADD R3, R3, 0x80 ;  /* 0x0000008003037836 */ /* 0x000fce0000000000 */
.L_x_1192:
        /* <DEDUP_REMOVED lines=350> */
.L_x_1207:
        /* <DEDUP_REMOVED lines=31> */
.L_x_1209:
        /* <DEDUP_REMOVED lines=101> */
.L_x_1208:
        /* <DEDUP_REMOVED lines=57> */
.L_x_1211:
        /* <DEDUP_REMOVED lines=34> */
.L_x_1212:
        /* <DEDUP_REMOVED lines=16> */
.L_x_1210:
[----:B-----5:R2:W-:Y:S01]  /*f4b0*/  STG.E.U8 desc[UR10][R24.64], R45 ;  /* 0x0000002d18007986 */ /* 0x0205e2000c10110a */
[----:B------:R-:W-:-:S07]  /*f4c0*/  VIADD R3, R3, 0x80 ;  /* 0x0000008003037836 */ /* 0x000fce0000000000 */
.L_x_1199:
        /* <DEDUP_REMOVED lines=350> */
.L_x_1214:
        /* <DEDUP_REMOVED lines=31> */
.L_x_1216:
        /* <DEDUP_REMOVED lines=101> */
.L_x_1215:
        /* <DEDUP_REMOVED lines=57> */
.L_x_1218:
        /* <DEDUP_REMOVED lines=34> */
.L_x_1219:
        /* <DEDUP_REMOVED lines=16> */
.L_x_1217:
[----:B-----5:R2:W-:Y:S01]  /*119a0*/  STG.E.U8 desc[UR10][R24.64], R45 ;  /* 0x0000002d18007986 */ /* 0x0205e2000c10110a */
[----:B------:R-:W-:-:S07]  /*119b0*/  VIADD R3, R3, 0x80 ;  /* 0x0000008003037836 */ /* 0x000fce0000000000 */
.L_x_1206:
        /* <DEDUP_REMOVED lines=351> */
.L_x_1221:
        /* <DEDUP_REMOVED lines=31> */
.L_x_1223:
        /* <DEDUP_REMOVED lines=101> */
.L_x_1222:
        /* <DEDUP_REMOVED lines=57> */
.L_x_1225:
        /* <DEDUP_REMOVED lines=34> */
.L_x_1226:
        /* <DEDUP_REMOVED lines=16> */
.L_x_1224:
[----:B-----5:R3:W-:Y:S01]  /*13ea0*/  STG.E.U8 desc[UR10][R24.64], R45 ;  /* 0x0000002d18007986 */ /* 0x0207e2000c10110a */
[----:B------:R-:W-:-:S07]  /*13eb0*/  VIADD R3, R3, 0x80 ;  /* 0x0000008003037836 */ /* 0x000fce0000000000 */
.L_x_1213:
[----:B------:R-:W-:-:S13]  /*13ec0*/  ISETP.GE.AND P0, PT, R3, UR6, PT ;  /* 0x0000000603007c0c */ /* 0x000fda000bf06270 */
[----:B------:R-:W-:Y:S05]  /*13ed0*/  @P0 BREAK.RELIABLE B0 ;  /* 0x0000000000000942 */ /* 0x000fea0003800100 */
[----:B------:R-:W-:Y:S05]  /*13ee0*/  @P0 BRA `(.L_x_1220) ;  /* 0x0000002400380947 */ /* 0x000fea0003800000 */
[----:B0-----:R-:W-:Y:S05]  /*13ef0*/  BSYNC.RELIABLE B0 ;  /* 0x0000000000007941 */ /* 0x001fea0003800100 */
.L_x_1184:
        /* <DEDUP_REMOVED lines=348> */
.L_x_1227:
        /* <DEDUP_REMOVED lines=31> */
.L_x_1229:
        /* <DEDUP_REMOVED lines=101> */
.L_x_1228:
        /* <DEDUP_REMOVED lines=57> */
.L_x_1231:
        /* <DEDUP_REMOVED lines=34> */
.L_x_1232:
        /* <DEDUP_REMOVED lines=16> */
.L_x_1230:
[----:B-----5:R4:W-:Y:S01]  /*163b0*/  STG.E.U8 desc[UR10][R24.64], R45 ;  /* 0x0000002d18007986 */ /* 0x0209e2000c10110a */
[----:B------:R-:W-:-:S07]  /*163c0*/  VIADD R3, R3, 0x80 ;  /* 0x0000008003037836 */ /* 0x000fce0000000000 */
.L_x_1220:
[----:B0-----:R-:W-:Y:S05]  /*163d0*/  BSYNC.RECONVERGENT B1 ;  /* 0x0000000000017941 */ /* 0x001fea0003800200 */
.L_x_1183:
        /* <DEDUP_REMOVED lines=351> */
.L_x_1233:
        /* <DEDUP_REMOVED lines=30> */
.L_x_1235:
        /* <DEDUP_REMOVED lines=100> */
.L_x_1234:
        /* <DEDUP_REMOVED lines=57> */
.L_x_1237:
        /* <DEDUP_REMOVED lines=34> */
.L_x_1238:
        /* <DEDUP_REMOVED lines=16> */
.L_x_1236:
[----:B-----5:R-:W-:Y:S01]  /*188a0*/  STG.E.U8 desc[UR10][R2.64], R21 ;  /* 0x0000001502007986 */ /* 0x020fe2000c10110a */
[----:B------:R-:W-:Y:S05]  /*188b0*/  EXIT ;  /* 0x000000000000794d */ /* 0x000fea0003800000 */
.L_x_1239:
        /* <DEDUP_REMOVED lines=12> */
.L_x_1251:


//--------------------- .nv.shared.reserved.0     --------------------------
	.section	.nv.shared.reserved.0,"aw",@nobits
	.weak		__nv_reservedSMEM_offset_0_alias
	.size		__nv_reservedSMEM_offset_0_alias, 0, 64
	.other		__nv_reservedSMEM_offset_0_alias,@"STO_CUDA_RESERVED_SHARED STV_DEFAULT"
__nv_reservedSMEM_offset_0_alias:
	.zero		0
	.zero		64


//--------------------- .nv.global                --------------------------
	.section	.nv.global,"aw",@nobits
.nv.global:
	.type		_ZN67_INTERNAL_64f4e359_31_FunctionOfAMatrixUtilsKernel_cu_b2145a98_31624cuda3std3__48in_placeE,@object
	.size		_ZN67_INTERNAL_64f4e359_31_FunctionOfAMatrixUtilsKernel_cu_b2145a98_31624cuda3std3__48in_placeE,(_ZN67_INTERNAL_64f4e359_31_FunctionOfAMatrixUtilsKernel_cu_b2145a98_31624cuda3std6ranges3__45__cpo8distanceE - _ZN67_INTERNAL_64f4e359_31_FunctionOfAMatrixUtilsKernel_cu_b2145a98_31624cuda3std3__48in_placeE)
_ZN67_INTERNAL_64f4e359_31_FunctionOfAMatrixUtilsKernel_cu_b2145a98_31624cuda3std3__48in_placeE:
	.zero		1
	.type		_ZN67_INTERNAL_64f4e359_31_FunctionOfAMatrixUtilsKernel_cu_b2145a98_31624cuda3std6ranges3__45__cpo8distanceE,@object
	.size		_ZN67_INTERNAL_64f4e359_31_FunctionOfAMatrixUtilsKernel_cu_b2145a98_31624cuda3std6ranges3__45__cpo8distanceE,(_ZN67_INTERNAL_64f4e359_31_FunctionOfAMatrixUtilsKernel_cu_b2145a98_31624cuda3std3__45__cpo6cbeginE - _ZN67_INTERNAL_64f4e359_31_FunctionOfAMatrixUtilsKernel_cu_b2145a98_31624cuda3std6ranges3__45__cpo8distanceE)
_ZN67_INTERNAL_64f4e359_31_FunctionOfAMatrixUtilsKernel_cu_b2145a98_31624cuda3std6ranges3__45__cpo8distanceE:
	.zero		1
	.type		_ZN67_INTERNAL_64f4e359_31_FunctionOfAMatrixUtilsKernel_cu_b2145a98_31624cuda3std3__45__cpo6cbeginE,@object
	.size		_ZN67_INTERNAL_64f4e359_31_FunctionOfAMatrixUtilsKernel_cu_b2145a98_31624cuda3std3__45__cpo6cbeginE,(_ZN67_INTERNAL_64f4e359_31_FunctionOfAMatrixUtilsKernel_cu_b2145a98_31624cuda3std6ranges3__45__cpo7advanceE - _ZN67_INTERNAL_64f4e359_31_FunctionOfAMatrixUtilsKernel_cu_b2145a98_31624cuda3std3__45__cpo6cbeginE)
_ZN67_INTERNAL_64f4e359_31_FunctionOfAMatrixUtilsKernel_cu_b2145a98_31624cuda3std3__45__cpo6cbeginE:
	.zero		1
	.type		_ZN67_INTERNAL_64f4e359_31_FunctionOfAMatrixUtilsKernel_cu_b2145a98_31624cuda3std6ranges3__45__cpo7advanceE,@object
	.size		_ZN67_INTERNAL_64f4e359_31_FunctionOfAMatrixUtilsKernel_cu_b2145a98_31624cuda3std6ranges3__45__cpo7advanceE,(_ZN67_INTERNAL_64f4e359_31_FunctionOfAMatrixUtilsKernel_cu_b2145a98_31624cuda3std3__45__cpo7crbeginE - _ZN67_INTERNAL_64f4e359_31_FunctionOfAMatrixUtilsKernel_cu_b2145a98_31624cuda3std6ranges3__45__cpo7advanceE)
_ZN67_INTERNAL_64f4e359_31_FunctionOfAMatrixUtilsKernel_cu_b2145a98_31624cuda3std6ranges3__45__cpo7advanceE:
	.zero		1
	.type		_ZN67_INTERNAL_64f4e359_31_FunctionOfAMatrixUtilsKernel_cu_b2145a98_31624cuda3std3__45__cpo7crbeginE,@object
	.size		_ZN67_INTERNAL_64f4e359_31_FunctionOfAMatrixUtilsKernel_cu_b2145a98_31624cuda3std3__45__cpo7crbeginE,(_ZN67_INTERNAL_64f4e359_31_FunctionOfAMatrixUtilsKernel_cu_b2145a98_31624cuda3std6ranges3__45__cpo4dataE - _ZN67_INTERNAL_64f4e359_31_FunctionOfAMatrixUtilsKernel_cu_b2145a98_31624cuda3std3__45__cpo7crbeginE)
_ZN67_INTERNAL_64f4e359_31_FunctionOfAMatrixUtilsKernel_cu_b2145a98_31624cuda3std3__45__cpo7crbeginE:
	.zero		1
	.type		_ZN67_INTERNAL_64f4e359_31_FunctionOfAMatrixUtilsKernel_cu_b2145a98_31624cuda3std6ranges3__45__cpo4dataE,@object
	.size		_ZN67_INTERNAL_64f4e359_31_FunctionOfAMatrixUtilsKernel_cu_b2145a98_31624cuda3std6ranges3__45__cpo4dataE,(_ZN67_INTERNAL_64f4e359_31_FunctionOfAMatrixUtilsKernel_cu_b2145a98_31624cuda3std6ranges3__45__cpo5beginE - _ZN67_INTERNAL_64f4e359_31_FunctionOfAMatrixUtilsKernel_cu_b2145a98_31624cuda3std6ranges3__45__cpo4dataE)
_ZN67_INTERNAL_64f4e359_31_FunctionOfAMatrixUtilsKernel_cu_b2145a98_31624cuda3std6ranges3__45__cpo4dataE:
	.zero		1
	.type		_ZN67_INTERNAL_64f4e359_31_FunctionOfAMatrixUtilsKernel_cu_b2145a98_31624cuda3std6ranges3__45__cpo5beginE,@object
	.size		_ZN67_INTERNAL_64f4e359_31_FunctionOfAMatrixUtilsKernel_cu_b2145a98_31624cuda3std6ranges3__45__cpo5beginE,(_ZN67_INTERNAL_64f4e359_31_FunctionOfAMatrixUtilsKernel_cu_b2145a98_31624cuda3std3__469_GLOBAL__N__64f4e359_31_FunctionOfAMatrixUtilsKernel_cu_b2145a98_31626ignoreE - _ZN67_INTERNAL_64f4e359_31_FunctionOfAMatrixUtilsKernel_cu_b2145a98_31624cuda3std6ranges3__45__cpo5beginE)
_ZN67_INTERNAL_64f4e359_31_FunctionOfAMatrixUtilsKernel_cu_b2145a98_31624cuda3std6ranges3__45__cpo5beginE:
	.zero		1
	.type		_ZN67_INTERNAL_64f4e359_31_FunctionOfAMatrixUtilsKernel_cu_b2145a98_31624cuda3std3__469_GLOBAL__N__64f4e359_31_FunctionOfAMatrixUtilsKernel_cu_b2145a98_31626ignoreE,@object
	.size		_ZN67_INTERNAL_64f4e359_31_FunctionOfAMatrixUtilsKernel_cu_b2145a98_31624cuda3std3__469_GLOBAL__N__64f4e359_31_FunctionOfAMatrixUtilsKernel_cu_b2145a98_31626ignoreE,(_ZN67_INTERNAL_64f4e359_31_FunctionOfAMatrixUtilsKernel_cu_b2145a98_31624cuda3std6ranges3__45__cpo4sizeE - _ZN67_INTERNAL_64f4e359_31_FunctionOfAMatrixUtilsKernel_cu_b2145a98_31624cuda3std3__469_GLOBAL__N__64f4e359_31_FunctionOfAMatrixUtilsKernel_cu_b2145a98_31626ignoreE)
_ZN67_INTERNAL_64f4e359_31_FunctionOfAMatrixUtilsKernel_cu_b2145a98_31624cuda3std3__469_GLOBAL__N__64f4e359_31_FunctionOfAMatrixUtilsKernel_cu_b2145a98_31626ignoreE:
	.zero		1
	.type		_ZN67_INTERNAL_64f4e359_31_FunctionOfAMatrixUtilsKernel_cu_b2145a98_31624cuda3std6ranges3__45__cpo4sizeE,@object
	.size		_ZN67_INTERNAL_64f4e359_31_FunctionOfAMatrixUtilsKernel_cu_b2145a98_31624cuda3std6ranges3__45__cpo4sizeE,(_ZN67_INTERNAL_64f4e359_31_FunctionOfAMatrixUtilsKernel_cu_b2145a98_31624cuda3std3__45__cpo5beginE - _ZN67_INTERNAL_64f4e359_31_FunctionOfAMatrixUtilsKernel_cu_b2145a98_31624cuda3std6ranges3__45__cpo4sizeE)
_ZN67_INTERNAL_64f4e359_31_FunctionOfAMatrixUtilsKernel_cu_b2145a98_31624cuda3std6ranges3__45__cpo4sizeE:
	.zero		1
	.type		_ZN67_INTERNAL_64f4e359_31_FunctionOfAMatrixUtilsKernel_cu_b2145a98_31624cuda3std3__45__cpo5beginE,@object
	.size		_ZN67_INTERNAL_64f4e359_31_FunctionOfAMatrixUtilsKernel_cu_b2145a98_31624cuda3std3__45__cpo5beginE,(_ZN67_INTERNAL_64f4e359_31_FunctionOfAMatrixUtilsKernel_cu_b2145a98_31624cuda3std6ranges3__45__cpo6cbeginE - _ZN67_INTERNAL_64f4e359_31_FunctionOfAMatrixUtilsKernel_cu_b2145a98_31624cuda3std3__45__cpo5beginE)
_ZN67_INTERNAL_64f4e359_31_FunctionOfAMatrixUtilsKernel_cu_b2145a98_31624cuda3std3__45__cpo5beginE:
	.zero		1
	.type		_ZN67_INTERNAL_64f4e359_31_FunctionOfAMatrixUtilsKernel_cu_b2145a98_31624cuda3std6ranges3__45__cpo6cbeginE,@object
	.size		_ZN67_INTERNAL_64f4e359_31_FunctionOfAMatrixUtilsKernel_cu_b2145a98_31624cuda3std6ranges3__45__cpo6cbeginE,(_ZN67_INTERNAL_64f4e359_31_FunctionOfAMatrixUtilsKernel_cu_b2145a98_31624cuda3std3__45__cpo6rbeginE - _ZN67_INTERNAL_64f4e359_31_FunctionOfAMatrixUtilsKernel_cu_b2145a98_31624cuda3std6ranges3__45__cpo6cbeginE)
_ZN67_INTERNAL_64f4e359_31_FunctionOfAMatrixUtilsKernel_cu_b2145a98_31624cuda3std6ranges3__45__cpo6cbeginE:
	.zero		1
	.type		_ZN67_INTERNAL_64f4e359_31_FunctionOfAMatrixUtilsKernel_cu_b2145a98_31624cuda3std3__45__cpo6rbeginE,@object
	.size		_ZN67_INTERNAL_64f4e359_31_FunctionOfAMatrixUtilsKernel_cu_b2145a98_31624cuda3std3__45__cpo6rbeginE,(_ZN67_INTERNAL_64f4e359_31_FunctionOfAMatrixUtilsKernel_cu_b2145a98_31624cuda3std6ranges3__45__cpo4nextE - _ZN67_INTERNAL_64f4e359_31_FunctionOfAMatrixUtilsKernel_cu_b2145a98_31624cuda3std3__45__cpo6rbeginE)
_ZN67_INTERNAL_64f4e359_31_FunctionOfAMatrixUtilsKernel_cu_b2145a98_31624cuda3std3__45__cpo6rbeginE:
	.zero		1
	.type		_ZN67_INTERNAL_64f4e359_31_FunctionOfAMatrixUtilsKernel_cu_b2145a98_31624cuda3std6ranges3__45__cpo4nextE,@object
	.size		_ZN67_INTERNAL_64f4e359_31_FunctionOfAMatrixUtilsKernel_cu_b2145a98_31624cuda3std6ranges3__45__cpo4nextE,(_ZN67_INTERNAL_64f4e359_31_FunctionOfAMatrixUtilsKernel_cu_b2145a98_31624cuda3std6ranges3__45__cpo4swapE - _ZN67_INTERNAL_64f4e359_31_FunctionOfAMatrixUtilsKernel_cu_b2145a98_31624cuda3std6ranges3__45__cpo4nextE)
_ZN67_INTERNAL_64f4e359_31_FunctionOfAMatrixUtilsKernel_cu_b2145a98_31624cuda3std6ranges3__45__cpo4nextE:
	.zero		1
	.type		_ZN67_INTERNAL_64f4e359_31_FunctionOfAMatrixUtilsKernel_cu_b2145a98_31624cuda3std6ranges3__45__cpo4swapE,@object
	.size		_ZN67_INTERNAL_64f4e359_31_FunctionOfAMatrixUtilsKernel_cu_b2145a98_31624cuda3std6ranges3__45__cpo4swapE,(_ZN67_INTERNAL_64f4e359_31_FunctionOfAMatrixUtilsKernel_cu_b2145a98_31624cuda3std3__420unreachable_sentinelE - _ZN67_INTERNAL_64f4e359_31_FunctionOfAMatrixUtilsKernel_cu_b2145a98_31624cuda3std6ranges3__45__cpo4swapE)
_ZN67_INTERNAL_64f4e359_31_FunctionOfAMatrixUtilsKernel_cu_b2145a98_31624cuda3std6ranges3__45__cpo4swapE:
	.zero		1
	.type		_ZN67_INTERNAL_64f4e359_31_FunctionOfAMatrixUtilsKernel_cu_b2145a98_31624cuda3std3__420unreachable_sentinelE,@object
	.size		_ZN67_INTERNAL_64f4e359_31_FunctionOfAMatrixUtilsKernel_cu_b2145a98_31624cuda3std3__420unreachable_sentinelE,(_ZN67_INTERNAL_64f4e359_31_FunctionOfAMatrixUtilsKernel_cu_b2145a98_31626thrust24THRUST_300001_SM_1000_NS6system6detail10sequential3seqE - _ZN67_INTERNAL_64f4e359_31_FunctionOfAMatrixUtilsKernel_cu_b2145a98_31624cuda3std3__420unreachable_sentinelE)
_ZN67_INTERNAL_64f4e359_31_FunctionOfAMatrixUtilsKernel_cu_b2145a98_31624cuda3std3__420unreachable_sentinelE:
	.zero		1
	.type		_ZN67_INTERNAL_64f4e359_31_FunctionOfAMatrixUtilsKernel_cu_b2145a98_31626thrust24THRUST_300001_SM_1000_NS6system6detail10sequential3seqE,@object
	.size		_ZN67_INTERNAL_64f4e359_31_FunctionOfAMatrixUtilsKernel_cu_b2145a98_31626thrust24THRUST_300001_SM_1000_NS6system6detail10sequential3seqE,(_ZN67_INTERNAL_64f4e359_31_FunctionOfAMatrixUtilsKernel_cu_b2145a98_31624cuda3std3__45__cpo4cendE - _ZN67_INTERNAL_64f4e359_31_FunctionOfAMatrixUtilsKernel_cu_b2145a98_31626thrust24THRUST_300001_SM_1000_NS6system6detail10sequential3seqE)
_ZN67_INTERNAL_64f4e359_31_FunctionOfAMatrixUtilsKernel_cu_b2145a98_31626thrust24THRUST_300001_SM_1000_NS6system6detail10sequential3seqE:
	.zero		1
	.type		_ZN67_INTERNAL_64f4e359_31_FunctionOfAMatrixUtilsKernel_cu_b2145a98_31624cuda3std3__45__cpo4cendE,@object
	.size		_ZN67_INTERNAL_64f4e359_31_FunctionOfAMatrixUtilsKernel_cu_b2145a98_31624cuda3std3__45__cpo4cendE,(_ZN67_INTERNAL_64f4e359_31_FunctionOfAMatrixUtilsKernel_cu_b2145a98_31624cuda3std6ranges3__45__cpo9iter_swapE - _ZN67_INTERNAL_64f4e359_31_FunctionOfAMatrixUtilsKernel_cu_b2145a98_31624cuda3std3__45__cpo4cendE)
_ZN67_INTERNAL_64f4e359_31_FunctionOfAMatrixUtilsKernel_cu_b2145a98_31624cuda3std3__45__cpo4cendE:
	.zero		1
	.type		_ZN67_INTERNAL_64f4e359_31_FunctionOfAMatrixUtilsKernel_cu_b2145a98_31624cuda3std6ranges3__45__cpo9iter_swapE,@object
	.size		_ZN67_INTERNAL_64f4e359_31_FunctionOfAMatrixUtilsKernel_cu_b2145a98_31624cuda3std6ranges3__45__cpo9iter_swapE,(_ZN67_INTERNAL_64f4e359_31_FunctionOfAMatrixUtilsKernel_cu_b2145a98_31624cuda3std3__45__cpo5crendE - _ZN67_INTERNAL_64f4e359_31_FunctionOfAMatrixUtilsKernel_cu_b2145a98_31624cuda3std6ranges3__45__cpo9iter_swapE)
_ZN67_INTERNAL_64f4e359_31_FunctionOfAMatrixUtilsKernel_cu_b2145a98_31624cuda3std6ranges3__45__cpo9iter_swapE:
	.zero		1
	.type		_ZN67_INTERNAL_64f4e359_31_FunctionOfAMatrixUtilsKernel_cu_b2145a98_31624cuda3std3__45__cpo5crendE,@object
	.size		_ZN67_INTERNAL_64f4e359_31_FunctionOfAMatrixUtilsKernel_cu_b2145a98_31624cuda3std3__45__cpo5crendE,(_ZN67_INTERNAL_64f4e359_31_FunctionOfAMatrixUtilsKernel_cu_b2145a98_31624cuda3std6ranges3__45__cpo5cdataE - _ZN67_INTERNAL_64f4e359_31_FunctionOfAMatrixUtilsKernel_cu_b2145a98_31624cuda3std3__45__cpo5crendE)
_ZN67_INTERNAL_64f4e359_31_FunctionOfAMatrixUtilsKernel_cu_b2145a98_31624cuda3std3__45__cpo5crendE:
	.zero		1
	.type		_ZN67_INTERNAL_64f4e359_31_FunctionOfAMatrixUtilsKernel_cu_b2145a98_31624cuda3std6ranges3__45__cpo5cdataE,@object
	.size		_ZN67_INTERNAL_64f4e359_31_FunctionOfAMatrixUtilsKernel_cu_b2145a98_31624cuda3std6ranges3__45__cpo5cdataE,(_ZN67_INTERNAL_64f4e359_31_FunctionOfAMatrixUtilsKernel_cu_b2145a98_31624cuda3std6ranges3__45__cpo3endE - _ZN67_INTERNAL_64f4e359_31_FunctionOfAMatrixUtilsKernel_cu_b2145a98_31624cuda3std6ranges3__45__cpo5cdataE)
_ZN67_INTERNAL_64f4e359_31_FunctionOfAMatrixUtilsKernel_cu_b2145a98_31624cuda3std6ranges3__45__cpo5cdataE:
	.zero		1
	.type		_ZN67_INTERNAL_64f4e359_31_FunctionOfAMatrixUtilsKernel_cu_b2145a98_31624cuda3std6ranges3__45__cpo3endE,@object
	.size		_ZN67_INTERNAL_64f4e359_31_FunctionOfAMatrixUtilsKernel_cu_b2145a98_31624cuda3std6ranges3__45__cpo3endE,(_ZN67_INTERNAL_64f4e359_31_FunctionOfAMatrixUtilsKernel_cu_b2145a98_31624cuda3std3__419piecewise_constructE - _ZN67_INTERNAL_64f4e359_31_FunctionOfAMatrixUtilsKernel_cu_b2145a98_31624cuda3std6ranges3__45__cpo3endE)
_ZN67_INTERNAL_64f4e359_31_FunctionOfAMatrixUtilsKernel_cu_b2145a98_31624cuda3std6ranges3__45__cpo3endE:
	.zero		1
	.type		_ZN67_INTERNAL_64f4e359_31_FunctionOfAMatrixUtilsKernel_cu_b2145a98_31624cuda3std3__419piecewise_constructE,@object
	.size		_ZN67_INTERNAL_64f4e359_31_FunctionOfAMatrixUtilsKernel_cu_b2145a98_31624cuda3std3__419piecewise_constructE,(_ZN67_INTERNAL_64f4e359_31_FunctionOfAMatrixUtilsKernel_cu_b2145a98_31624cuda3std6ranges3__45__cpo5ssizeE - _ZN67_INTERNAL_64f4e359_31_FunctionOfAMatrixUtilsKernel_cu_b2145a98_31624cuda3std3__419piecewise_constructE)
_ZN67_INTERNAL_64f4e359_31_FunctionOfAMatrixUtilsKernel_cu_b2145a98_31624cuda3std3__419piecewise_constructE:
	.zero		1
	.type		_ZN67_INTERNAL_64f4e359_31_FunctionOfAMatrixUtilsKernel_cu_b2145a98_31624cuda3std6ranges3__45__cpo5ssizeE,@object
	.size		_ZN67_INTERNAL_64f4e359_31_FunctionOfAMatrixUtilsKernel_cu_b2145a98_31624cuda3std6ranges3__45__cpo5ssizeE,(_ZN67_INTERNAL_64f4e359_31_FunctionOfAMatrixUtilsKernel_cu_b2145a98_31624cuda3std3__45__cpo3endE - _ZN67_INTERNAL_64f4e359_31_FunctionOfAMatrixUtilsKernel_cu_b2145a98_31624cuda3std6ranges3__45__cpo5ssizeE)
_ZN67_INTERNAL_64f4e359_31_FunctionOfAMatrixUtilsKernel_cu_b2145a98_31624cuda3std6ranges3__45__cpo5ssizeE:
	.zero		1
	.type		_ZN67_INTERNAL_64f4e359_31_FunctionOfAMatrixUtilsKernel_cu_b2145a98_31624cuda3std3__45__cpo3endE,@object
	.size		_ZN67_INTERNAL_64f4e359_31_FunctionOfAMatrixUtilsKernel_cu_b2145a98_31624cuda3std3__45__cpo3endE,(_ZN67_INTERNAL_64f4e359_31_FunctionOfAMatrixUtilsKernel_cu_b2145a98_31624cuda3std6ranges3__45__cpo4cendE - _ZN67_INTERNAL_64f4e359_31_FunctionOfAMatrixUtilsKernel_cu_b2145a98_31624cuda3std3__45__cpo3endE)
_ZN67_INTERNAL_64f4e359_31_FunctionOfAMatrixUtilsKernel_cu_b2145a98_31624cuda3std3__45__cpo3endE:
	.zero		1
	.type		_ZN67_INTERNAL_64f4e359_31_FunctionOfAMatrixUtilsKernel_cu_b2145a98_31624cuda3std6ranges3__45__cpo4cendE,@object
	.size		_ZN67_INTERNAL_64f4e359_31_FunctionOfAMatrixUtilsKernel_cu_b2145a98_31624cuda3std6ranges3__45__cpo4cendE,(_ZN67_INTERNAL_64f4e359_31_FunctionOfAMatrixUtilsKernel_cu_b2145a98_31624cuda3std3__45__cpo4rendE - _ZN67_INTERNAL_64f4e359_31_FunctionOfAMatrixUtilsKernel_cu_b2145a98_31624cuda3std6ranges3__45__cpo4cendE)
_ZN67_INTERNAL_64f4e359_31_FunctionOfAMatrixUtilsKernel_cu_b2145a98_31624cuda3std6ranges3__45__cpo4cendE:
	.zero		1
	.type		_ZN67_INTERNAL_64f4e359_31_FunctionOfAMatrixUtilsKernel_cu_b2145a98_31624cuda3std3__45__cpo4rendE,@object
	.size		_ZN67_INTERNAL_64f4e359_31_FunctionOfAMatrixUtilsKernel_cu_b2145a98_31624cuda3std3__45__cpo4rendE,(_ZN67_INTERNAL_64f4e359_31_FunctionOfAMatrixUtilsKernel_cu_b2145a98_31624cuda3std6ranges3__45__cpo4prevE - _ZN67_INTERNAL_64f4e359_31_FunctionOfAMatrixUtilsKernel_cu_b2145a98_31624cuda3std3__45__cpo4rendE)
_ZN67_INTERNAL_64f4e359_31_FunctionOfAMatrixUtilsKernel_cu_b2145a98_31624cuda3std3__45__cpo4rendE:
	.zero		1
	.type		_ZN67_INTERNAL_64f4e359_31_FunctionOfAMatrixUtilsKernel_cu_b2145a98_31624cuda3std6ranges3__45__cpo4prevE,@object
	.size		_ZN67_INTERNAL_64f4e359_31_FunctionOfAMatrixUtilsKernel_cu_b2145a98_31624cuda3std6ranges3__45__cpo4prevE,(_ZN67_INTERNAL_64f4e359_31_FunctionOfAMatrixUtilsKernel_cu_b2145a98_31624cuda3std6ranges3__45__cpo9iter_moveE - _ZN67_INTERNAL_64f4e359_31_FunctionOfAMatrixUtilsKernel_cu_b2145a98_31624cuda3std6ranges3__45__cpo4prevE)
_ZN67_INTERNAL_64f4e359_31_FunctionOfAMatrixUtilsKernel_cu_b2145a98_31624cuda3std6ranges3__45__cpo4prevE:
	.zero		1
	.type		_ZN67_INTERNAL_64f4e359_31_FunctionOfAMatrixUtilsKernel_cu_b2145a98_31624cuda3std6ranges3__45__cpo9iter_moveE,@object
	.size		_ZN67_INTERNAL_64f4e359_31_FunctionOfAMatrixUtilsKernel_cu_b2145a98_31624cuda3std6ranges3__45__cpo9iter_moveE,(.L_13 - _ZN67_INTERNAL_64f4e359_31_FunctionOfAMatrixUtilsKernel_cu_b2145a98_31624cuda3std6ranges3__45__cpo9iter_moveE)
_ZN67_INTERNAL_64f4e359_31_FunctionOfAMatrixUtilsKernel_cu_b2145a98_31624cuda3std6ranges3__45__cpo9iter_moveE:
	.zero		1
.L_13:


//--------------------- .nv.constant0._ZN2at6native69_GLOBAL__N__64f4e359_31_FunctionOfAMatrixUtilsKernel_cu_b2145a98_316216_elemwise_kernelILi128ELi8EZNS1_43_compute_linear_combination_internal_kernelIN3c108BFloat16EEEvRNS_14TensorIteratorEiiiEUliE_EEviT1_ --------------------------
	.section	.nv.constant0._ZN2at6native69_GLOBAL__N__64f4e359_31_FunctionOfAMatrixUtilsKernel_cu_b2145a98_316216_elemwise_kernelILi128ELi8EZNS1_43_compute_linear_combination_internal_kernelIN3c108BFloat16EEEvRNS_14TensorIteratorEiiiEUliE_EEviT1_,"a",@progbits
	.sectionflags	@""
	.align	4
.nv.constant0._ZN2at6native69_GLOBAL__N__64f4e359_31_FunctionOfAMatrixUtilsKernel_cu_b2145a98_316216_elemwise_kernelILi128ELi8EZNS1_43_compute_linear_combination_internal_kernelIN3c108BFloat16EEEvRNS_14TensorIteratorEiiiEUliE_EEviT1_:
	.zero		1552


//--------------------- .nv.constant0._ZN2at6native69_GLOBAL__N__64f4e359_31_FunctionOfAMatrixUtilsKernel_cu_b2145a98_316216_elemwise_kernelILi128ELi8EZNS1_43_compute_linear_combination_internal_kernelIbEEvRNS_14TensorIteratorEiiiEUliE_EEviT1_ --------------------------
	.section	.nv.constant0._ZN2at6native69_GLOBAL__N__64f4e359_31_FunctionOfAMatrixUtilsKernel_cu_b2145a98_316216_elemwise_kernelILi128ELi8EZNS1_43_compute_linear_combination_internal_kernelIbEEvRNS_14TensorIteratorEiiiEUliE_EEviT1_,"a",@progbits
	.sectionflags	@""
	.align	4
.nv.constant0._ZN2at6native69_GLOBAL__N__64f4e359_31_FunctionOfAMatrixUtilsKernel_cu_b2145a98_316216_elemwise_kernelILi128ELi8EZNS1_43_compute_linear_combination_internal_kernelIbEEvRNS_14TensorIteratorEiiiEUliE_EEviT1_:
	.zero		1552


//--------------------- .nv.constant0._ZN2at6native69_GLOBAL__N__64f4e359_31_FunctionOfAMatrixUtilsKernel_cu_b2145a98_316216_elemwise_kernelILi128ELi8EZNS1_43_compute_linear_combination_internal_kernelIN3c104HalfEEEvRNS_14TensorIteratorEiiiEUliE_EEviT1_ --------------------------
	.section	.nv.constant0._ZN2at6native69_GLOBAL__N__64f4e359_31_FunctionOfAMatrixUtilsKernel_cu_b2145a98_316216_elemwise_kernelILi128ELi8EZNS1_43_compute_linear_combination_internal_kernelIN3c104HalfEEEvRNS_14TensorIteratorEiiiEUliE_EEviT1_,"a",@progbits
	.sectionflags	@""
	.align	4
.nv.constant0._ZN2at6native69_GLOBAL__N__64f4e359_31_FunctionOfAMatrixUtilsKernel_cu_b2145a98_316216_elemwise_kernelILi128ELi8EZNS1_43_compute_linear_combination_internal_kernelIN3c104HalfEEEvRNS_14TensorIteratorEiiiEUliE_EEviT1_:
	.zero		1552


//--------------------- .nv.constant0._ZN2at6native69_GLOBAL__N__64f4e359_31_FunctionOfAMatrixUtilsKernel_cu_b2145a98_316216_elemwise_kernelILi128ELi8EZNS1_43_compute_linear_combination_internal_kernelIN3c107complexIfEEEEvRNS_14TensorIteratorEiiiEUliE_EEviT1_ --------------------------
	.section	.nv.constant0._ZN2at6native69_GLOBAL__N__64f4e359_31_FunctionOfAMatrixUtilsKernel_cu_b2145a98_316216_elemwise_kernelILi128ELi8EZNS1_43_compute_linear_combination_internal_kernelIN3c107complexIfEEEEvRNS_14TensorIteratorEiiiEUliE_EEviT1_,"a",@progbits
	.sectionflags	@""
	.align	4
.nv.constant0._ZN2at6native69_GLOBAL__N__64f4e359_31_FunctionOfAMatrixUtilsKernel_cu_b2145a98_316216_elemwise_kernelILi128ELi8EZNS1_43_compute_linear_combination_internal_kernelIN3c107complexIfEEEEvRNS_14TensorIteratorEiiiEUliE_EEviT1_:
	.zero		1552


//--------------------- .nv.constant0._ZN2at6native69_GLOBAL__N__64f4e359_31_FunctionOfAMatrixUtilsKernel_cu_b2145a98_316216_elemwise_kernelILi128ELi8EZNS1_43_compute_linear_combination_internal_kernelIN3c107complexIdEEEEvRNS_14TensorIteratorEiiiEUliE_EEviT1_ --------------------------
	.section	.nv.constant0._ZN2at6native69_GLOBAL__N__64f4e359_31_FunctionOfAMatrixUtilsKernel_cu_b2145a98_316216_elemwise_kernelILi128ELi8EZNS1_43_compute_linear_combination_internal_kernelIN3c107complexIdEEEEvRNS_14TensorIteratorEiiiEUliE_EEviT1_,"a",@progbits
	.sectionflags	@""
	.align	4
.nv.constant0._ZN2at6native69_GLOBAL__N__64f4e359_31_FunctionOfAMatrixUtilsKernel_cu_b2145a98_316216_elemwise_kernelILi128ELi8EZNS1_43_compute_linear_combination_internal_kernelIN3c107complexIdEEEEvRNS_14TensorIteratorEiiiEUliE_EEviT1_:
	.zero		1552


//--------------------- .nv.constant0._ZN2at6native69_GLOBAL__N__64f4e359_31_FunctionOfAMatrixUtilsKernel_cu_b2145a98_316216_elemwise_kernelILi128ELi8EZNS1_43_compute_linear_combination_internal_kernelIfEEvRNS_14TensorIteratorEiiiEUliE_EEviT1_ --------------------------
	.section	.nv.constant0._ZN2at6native69_GLOBAL__N__64f4e359_31_FunctionOfAMatrixUtilsKernel_cu_b2145a98_316216_elemwise_kernelILi128ELi8EZNS1_43_compute_linear_combination_internal_kernelIfEEvRNS_14TensorIteratorEiiiEUliE_EEviT1_,"a",@progbits
	.sectionflags	@""
	.align	4
.nv.constant0._ZN2at6native69_GLOBAL__N__64f4e359_31_FunctionOfAMatrixUtilsKernel_cu_b2145a98_316216_elemwise_kernelILi128ELi8EZNS1_43_compute_linear_combination_internal_kernelIfEEvRNS_14TensorIteratorEiiiEUliE_EEviT1_:
	.zero		1552


//--------------------- .nv.constant0._ZN2at6native69_GLOBAL__N__64f4e359_31_FunctionOfAMatrixUtilsKernel_cu_b2145a98_316216_elemwise_kernelILi128ELi8EZNS1_43_compute_linear_combination_internal_kernelIdEEvRNS_14TensorIteratorEiiiEUliE_EEviT1_ --------------------------
	.section	.nv.constant0._ZN2at6native69_GLOBAL__N__64f4e359_31_FunctionOfAMatrixUtilsKernel_cu_b2145a98_316216_elemwise_kernelILi128ELi8EZNS1_43_compute_linear_combination_internal_kernelIdEEvRNS_14TensorIteratorEiiiEUliE_EEviT1_,"a",@progbits
	.sectionflags	@""
	.align	4
.nv.constant0._ZN2at6native69_GLOBAL__N__64f4e359_31_FunctionOfAMatrixUtilsKernel_cu_b2145a98_316216_elemwise_kernelILi128ELi8EZNS1_43_compute_linear_combination_internal_kernelIdEEvRNS_14TensorIteratorEiiiEUliE_EEviT1_:
	.zero		1552


//--------------------- .nv.constant0._ZN2at6native69_GLOBAL__N__64f4e359_31_FunctionOfAMatrixUtilsKernel_cu_b2145a98_316216_elemwise_kernelILi128ELi8EZNS1_43_compute_linear_combination_internal_kernelIsEEvRNS_14TensorIteratorEiiiEUliE_EEviT1_ --------------------------
	.section	.nv.constant0._ZN2at6native69_GLOBAL__N__64f4e359_31_FunctionOfAMatrixUtilsKernel_cu_b2145a98_316216_elemwise_kernelILi128ELi8EZNS1_43_compute_linear_combination_internal_kernelIsEEvRNS_14TensorIteratorEiiiEUliE_EEviT1_,"a",@progbits
	.sectionflags	@""
	.align	4
.nv.constant0._ZN2at6native69_GLOBAL__N__64f4e359_31_FunctionOfAMatrixUtilsKernel_cu_b2145a98_316216_elemwise_kernelILi128ELi8EZNS1_43_compute_linear_combination_internal_kernelIsEEvRNS_14TensorIteratorEiiiEUliE_EEviT1_:
	.zero		1552


//--------------------- .nv.constant0._ZN2at6native69_GLOBAL__N__64f4e359_31_FunctionOfAMatrixUtilsKernel_cu_b2145a98_316216_elemwise_kernelILi128ELi8EZNS1_43_compute_linear_combination_internal_kernelIlEEvRNS_14TensorIteratorEiiiEUliE_EEviT1_ --------------------------
	.section	.nv.constant0._ZN2at6native69_GLOBAL__N__64f4e359_31_FunctionOfAMatrixUtilsKernel_cu_b2145a98_316216_elemwise_kernelILi128ELi8EZNS1_43_compute_linear_combination_internal_kernelIlEEvRNS_14TensorIteratorEiiiEUliE_EEviT1_,"a",@progbits
	.sectionflags	@""
	.align	4
.nv.constant0._ZN2at6native69_GLOBAL__N__64f4e359_31_FunctionOfAMatrixUtilsKernel_cu_b2145a98_316216_elemwise_kernelILi128ELi8EZNS1_43_compute_linear_combination_internal_kernelIlEEvRNS_14TensorIteratorEiiiEUliE_EEviT1_:
	.zero		1552


//--------------------- .nv.constant0._ZN2at6native69_GLOBAL__N__64f4e359_31_FunctionOfAMatrixUtilsKernel_cu_b2145a98_316216_elemwise_kernelILi128ELi8EZNS1_43_compute_linear_combination_internal_kernelIiEEvRNS_14TensorIteratorEiiiEUliE_EEviT1_ --------------------------
	.section	.nv.constant0._ZN2at6native69_GLOBAL__N__64f4e359_31_FunctionOfAMatrixUtilsKernel_cu_b2145a98_316216_elemwise_kernelILi128ELi8EZNS1_43_compute_linear_combination_internal_kernelIiEEvRNS_14TensorIteratorEiiiEUliE_EEviT1_,"a",@progbits
	.sectionflags	@""
	.align	4
.nv.constant0._ZN2at6native69_GLOBAL__N__64f4e359_31_FunctionOfAMatrixUtilsKernel_cu_b2145a98_316216_elemwise_kernelILi128ELi8EZNS1_43_compute_linear_combination_internal_kernelIiEEvRNS_14TensorIteratorEiiiEUliE_EEviT1_:
	.zero		1552


//--------------------- .nv.constant0._ZN2at6native69_GLOBAL__N__64f4e359_31_FunctionOfAMatrixUtilsKernel_cu_b2145a98_316216_elemwise_kernelILi128ELi8EZNS1_43_compute_linear_combination_internal_kernelIaEEvRNS_14TensorIteratorEiiiEUliE_EEviT1_ --------------------------
	.section	.nv.constant0._ZN2at6native69_GLOBAL__N__64f4e359_31_FunctionOfAMatrixUtilsKernel_cu_b2145a98_316216_elemwise_kernelILi128ELi8EZNS1_43_compute_linear_combination_internal_kernelIaEEvRNS_14TensorIteratorEiiiEUliE_EEviT1_,"a",@progbits
	.sectionflags	@""
	.align	4
.nv.constant0._ZN2at6native69_GLOBAL__N__64f4e359_31_FunctionOfAMatrixUtilsKernel_cu_b2145a98_316216_elemwise_kernelILi128ELi8EZNS1_43_compute_linear_combination_internal_kernelIaEEvRNS_14TensorIteratorEiiiEUliE_EEviT1_:
	.zero		1552


//--------------------- .nv.constant0._ZN2at6native69_GLOBAL__N__64f4e359_31_FunctionOfAMatrixUtilsKernel_cu_b2145a98_316216_elemwise_kernelILi128ELi8EZNS1_43_compute_linear_combination_internal_kernelIhEEvRNS_14TensorIteratorEiiiEUliE_EEviT1_ --------------------------
	.section	.nv.constant0._ZN2at6native69_GLOBAL__N__64f4e359_31_FunctionOfAMatrixUtilsKernel_cu_b2145a98_316216_elemwise_kernelILi128ELi8EZNS1_43_compute_linear_combination_internal_kernelIhEEvRNS_14TensorIteratorEiiiEUliE_EEviT1_,"a",@progbits
	.sectionflags	@""
	.align	4
.nv.constant0._ZN2at6native69_GLOBAL__N__64f4e359_31_FunctionOfAMatrixUtilsKernel_cu_b2145a98_316216_elemwise_kernelILi128ELi8EZNS1_43_compute_linear_combination_internal_kernelIhEEvRNS_14TensorIteratorEiiiEUliE_EEviT1_:
	.zero		1552


//--------------------- SYMBOLS --------------------------

	.type		.nv.reservedSmem.offset0,@object
	.size		.nv.reservedSmem.offset0,0x4
